//
// Generated by NVIDIA NVVM Compiler
//
// Compiler Build ID: CL-36424714
// Cuda compilation tools, release 13.0, V13.0.88
// Based on NVVM 20.0.0
//

.version 9.0
.target sm_100
.address_size 64

	// .globl	_Z13edgeMatch8w16iiPhS_Pt
// _ZZ13edgeMatch8w16iiPhS_PtE7pattern has been demoted
// _ZZ13edgeMatch8w16iiPhS_PtE6search has been demoted
// _ZZ6brain3iiPhS_S_PtS0_S_iiE7pattern has been demoted
// _ZZ6brain3iiPhS_S_PtS0_S_iiE6search has been demoted
// _ZZ6brain3iiPhS_S_PtS0_S_iiE1w has been demoted
.extern .shared .align 16 .b8 results[];
.extern .shared .align 16 .b8 extt[];

.visible .entry _Z13edgeMatch8w16iiPhS_Pt(
	.param .u32 _Z13edgeMatch8w16iiPhS_Pt_param_0,
	.param .u32 _Z13edgeMatch8w16iiPhS_Pt_param_1,
	.param .u64 .ptr .align 1 _Z13edgeMatch8w16iiPhS_Pt_param_2,
	.param .u64 .ptr .align 1 _Z13edgeMatch8w16iiPhS_Pt_param_3,
	.param .u64 .ptr .align 1 _Z13edgeMatch8w16iiPhS_Pt_param_4
)
{
	.reg .pred 	%p<22>;
	.reg .b16 	%rs<173>;
	.reg .b32 	%r<89>;
	.reg .b64 	%rd<27>;
	// demoted variable
	.shared .align 1 .b8 _ZZ13edgeMatch8w16iiPhS_PtE7pattern[256];
	// demoted variable
	.shared .align 1 .b8 _ZZ13edgeMatch8w16iiPhS_PtE6search[1280];
	ld.param.u32 	%r10, [_Z13edgeMatch8w16iiPhS_Pt_param_0];
	ld.param.u32 	%r12, [_Z13edgeMatch8w16iiPhS_Pt_param_1];
	ld.param.u64 	%rd3, [_Z13edgeMatch8w16iiPhS_Pt_param_2];
	ld.param.u64 	%rd4, [_Z13edgeMatch8w16iiPhS_Pt_param_3];
	ld.param.u64 	%rd5, [_Z13edgeMatch8w16iiPhS_Pt_param_4];
	cvta.to.global.u64 	%rd1, %rd5;
	mov.u32 	%r1, %ctaid.x;
	shl.b32 	%r14, %r1, 4;
	mov.u32 	%r2, %tid.x;
	add.s32 	%r15, %r14, %r2;
	mov.u32 	%r4, %ctaid.y;
	mov.u32 	%r16, %ntid.y;
	mov.u32 	%r5, %tid.y;
	mad.lo.s32 	%r17, %r4, %r16, %r5;
	mad.lo.s32 	%r6, %r12, %r17, %r15;
	shl.b32 	%r19, %r5, 6;
	add.s32 	%r7, %r19, %r2;
	setp.gt.s32 	%p2, %r15, -1;
	add.s32 	%r20, %r12, -80;
	setp.lt.s32 	%p3, %r15, %r20;
	setp.lt.s32 	%p4, %r17, %r10;
	and.pred  	%p5, %p3, %p4;
	and.pred  	%p6, %p5, %p2;
	@%p6 bra 	$L__BB0_5;
	setp.eq.s32 	%p19, %r5, 8;
	@%p19 bra 	$L__BB0_4;
	setp.ne.s32 	%p20, %r5, 0;
	@%p20 bra 	$L__BB0_23;
	shl.b32 	%r80, %r1, 7;
	mul.lo.s32 	%r81, %r4, 10240;
	or.b32  	%r82, %r81, %r2;
	add.s32 	%r83, %r82, %r80;
	mul.wide.u32 	%rd23, %r83, 2;
	add.s64 	%rd24, %rd1, %rd23;
	mov.b16 	%rs172, -5536;
	st.global.u16 	[%rd24], %rs172;
	shl.b32 	%r84, %r1, 1;
	mad.lo.s32 	%r85, %r4, 160, %r84;
	shl.b32 	%r86, %r85, 6;
	add.s32 	%r87, %r2, %r86;
	add.s32 	%r88, %r87, 64;
	mul.wide.u32 	%rd25, %r88, 2;
	add.s64 	%rd26, %rd1, %rd25;
	st.global.u16 	[%rd26], %rs172;
	bra.uni 	$L__BB0_23;
$L__BB0_4:
	mad.lo.s32 	%r71, %r4, 160, 80;
	shl.b32 	%r72, %r71, 6;
	mad.lo.s32 	%r73, %r1, 112, %r15;
	add.s32 	%r74, %r73, %r72;
	mul.wide.u32 	%rd19, %r74, 2;
	add.s64 	%rd20, %rd1, %rd19;
	mov.b16 	%rs171, -5536;
	st.global.u16 	[%rd20], %rs171;
	shl.b32 	%r75, %r1, 1;
	add.s32 	%r76, %r75, %r71;
	shl.b32 	%r77, %r76, 6;
	add.s32 	%r78, %r2, %r77;
	add.s32 	%r79, %r78, 64;
	mul.wide.u32 	%rd21, %r79, 2;
	add.s64 	%rd22, %rd1, %rd21;
	st.global.u16 	[%rd22], %rs171;
	bra.uni 	$L__BB0_23;
$L__BB0_5:
	cvta.to.global.u64 	%rd6, %rd4;
	cvt.s64.s32 	%rd7, %r6;
	add.s64 	%rd2, %rd6, %rd7;
	ld.global.u8 	%rs1, [%rd2];
	shl.b32 	%r21, %r2, 4;
	mov.u32 	%r22, _ZZ13edgeMatch8w16iiPhS_PtE6search;
	add.s32 	%r23, %r22, %r21;
	add.s32 	%r8, %r23, %r5;
	st.shared.u8 	[%r8], %rs1;
	shl.b32 	%r24, %r7, 1;
	and.b32  	%r25, %r24, 131070;
	mov.u32 	%r26, results;
	add.s32 	%r9, %r26, %r25;
	mov.b16 	%rs2, 0;
	st.shared.u16 	[%r9], %rs2;
	setp.gt.u32 	%p7, %r2, 15;
	@%p7 bra 	$L__BB0_7;
	cvta.to.global.u64 	%rd9, %rd3;
	add.s64 	%rd10, %rd9, %rd7;
	ld.global.u8 	%rs3, [%rd10];
	mov.u32 	%r28, _ZZ13edgeMatch8w16iiPhS_PtE7pattern;
	add.s32 	%r29, %r28, %r21;
	add.s32 	%r30, %r29, %r5;
	st.shared.u8 	[%r30], %rs3;
	ld.global.u8 	%rs4, [%rd2+64];
	st.shared.u8 	[%r8+1024], %rs4;
$L__BB0_7:
	bar.sync 	0;
	mov.u32 	%r31, _ZZ13edgeMatch8w16iiPhS_PtE7pattern;
	add.s32 	%r32, %r31, %r5;
	ld.shared.u8 	%rs5, [%r32];
	ld.shared.u8 	%rs7, [%r8];
	min.u16 	%rs9, %rs5, %rs7;
	max.u16 	%rs10, %rs5, %rs7;
	sub.s16 	%rs11, %rs10, %rs9;
	ld.shared.u8 	%rs12, [%r32+16];
	ld.shared.u8 	%rs14, [%r8+16];
	min.u16 	%rs16, %rs12, %rs14;
	max.u16 	%rs17, %rs12, %rs14;
	sub.s16 	%rs18, %rs17, %rs16;
	add.s16 	%rs19, %rs11, %rs18;
	ld.shared.u8 	%rs20, [%r32+32];
	ld.shared.u8 	%rs22, [%r8+32];
	min.u16 	%rs24, %rs20, %rs22;
	max.u16 	%rs25, %rs20, %rs22;
	sub.s16 	%rs26, %rs25, %rs24;
	add.s16 	%rs27, %rs19, %rs26;
	ld.shared.u8 	%rs28, [%r32+48];
	ld.shared.u8 	%rs30, [%r8+48];
	min.u16 	%rs32, %rs28, %rs30;
	max.u16 	%rs33, %rs28, %rs30;
	sub.s16 	%rs34, %rs33, %rs32;
	add.s16 	%rs35, %rs27, %rs34;
	ld.shared.u8 	%rs36, [%r32+64];
	ld.shared.u8 	%rs38, [%r8+64];
	min.u16 	%rs40, %rs36, %rs38;
	max.u16 	%rs41, %rs36, %rs38;
	sub.s16 	%rs42, %rs41, %rs40;
	add.s16 	%rs43, %rs35, %rs42;
	ld.shared.u8 	%rs44, [%r32+80];
	ld.shared.u8 	%rs46, [%r8+80];
	min.u16 	%rs48, %rs44, %rs46;
	max.u16 	%rs49, %rs44, %rs46;
	sub.s16 	%rs50, %rs49, %rs48;
	add.s16 	%rs51, %rs43, %rs50;
	ld.shared.u8 	%rs52, [%r32+96];
	ld.shared.u8 	%rs54, [%r8+96];
	min.u16 	%rs56, %rs52, %rs54;
	max.u16 	%rs57, %rs52, %rs54;
	sub.s16 	%rs58, %rs57, %rs56;
	add.s16 	%rs59, %rs51, %rs58;
	ld.shared.u8 	%rs60, [%r32+112];
	ld.shared.u8 	%rs62, [%r8+112];
	min.u16 	%rs64, %rs60, %rs62;
	max.u16 	%rs65, %rs60, %rs62;
	sub.s16 	%rs66, %rs65, %rs64;
	add.s16 	%rs67, %rs59, %rs66;
	st.shared.u16 	[%r9], %rs67;
	ld.shared.u8 	%rs68, [%r32+128];
	ld.shared.u8 	%rs70, [%r8+128];
	min.u16 	%rs72, %rs68, %rs70;
	max.u16 	%rs73, %rs68, %rs70;
	sub.s16 	%rs74, %rs73, %rs72;
	ld.shared.u8 	%rs75, [%r32+144];
	ld.shared.u8 	%rs77, [%r8+144];
	min.u16 	%rs79, %rs75, %rs77;
	max.u16 	%rs80, %rs75, %rs77;
	sub.s16 	%rs81, %rs80, %rs79;
	add.s16 	%rs82, %rs74, %rs81;
	ld.shared.u8 	%rs83, [%r32+160];
	ld.shared.u8 	%rs85, [%r8+160];
	min.u16 	%rs87, %rs83, %rs85;
	max.u16 	%rs88, %rs83, %rs85;
	sub.s16 	%rs89, %rs88, %rs87;
	add.s16 	%rs90, %rs82, %rs89;
	ld.shared.u8 	%rs91, [%r32+176];
	ld.shared.u8 	%rs93, [%r8+176];
	min.u16 	%rs95, %rs91, %rs93;
	max.u16 	%rs96, %rs91, %rs93;
	sub.s16 	%rs97, %rs96, %rs95;
	add.s16 	%rs98, %rs90, %rs97;
	ld.shared.u8 	%rs99, [%r32+192];
	ld.shared.u8 	%rs101, [%r8+192];
	min.u16 	%rs103, %rs99, %rs101;
	max.u16 	%rs104, %rs99, %rs101;
	sub.s16 	%rs105, %rs104, %rs103;
	add.s16 	%rs106, %rs98, %rs105;
	ld.shared.u8 	%rs107, [%r32+208];
	ld.shared.u8 	%rs109, [%r8+208];
	min.u16 	%rs111, %rs107, %rs109;
	max.u16 	%rs112, %rs107, %rs109;
	sub.s16 	%rs113, %rs112, %rs111;
	add.s16 	%rs114, %rs106, %rs113;
	ld.shared.u8 	%rs115, [%r32+224];
	ld.shared.u8 	%rs117, [%r8+224];
	min.u16 	%rs119, %rs115, %rs117;
	max.u16 	%rs120, %rs115, %rs117;
	sub.s16 	%rs121, %rs120, %rs119;
	add.s16 	%rs122, %rs114, %rs121;
	ld.shared.u8 	%rs123, [%r32+240];
	ld.shared.u8 	%rs125, [%r8+240];
	min.u16 	%rs127, %rs123, %rs125;
	max.u16 	%rs128, %rs123, %rs125;
	sub.s16 	%rs129, %rs128, %rs127;
	add.s16 	%rs130, %rs122, %rs129;
	st.shared.u16 	[%r9+2048], %rs130;
	bar.sync 	0;
	setp.gt.u32 	%p8, %r5, 3;
	@%p8 bra 	$L__BB0_9;
	add.s32 	%r35, %r24, %r26;
	ld.shared.u16 	%rs131, [%r35+512];
	ld.shared.u16 	%rs132, [%r9];
	add.s16 	%rs133, %rs132, %rs131;
	st.shared.u16 	[%r9], %rs133;
	ld.shared.u16 	%rs134, [%r35+2560];
	ld.shared.u16 	%rs135, [%r9+2048];
	add.s16 	%rs136, %rs135, %rs134;
	st.shared.u16 	[%r9+2048], %rs136;
$L__BB0_9:
	and.b32  	%r36, %r5, 1020;
	setp.ne.s32 	%p9, %r36, 8;
	@%p9 bra 	$L__BB0_11;
	add.s32 	%r39, %r24, %r26;
	ld.shared.u16 	%rs137, [%r39+512];
	ld.shared.u16 	%rs138, [%r9];
	add.s16 	%rs139, %rs138, %rs137;
	st.shared.u16 	[%r9], %rs139;
	ld.shared.u16 	%rs140, [%r39+2560];
	ld.shared.u16 	%rs141, [%r9+2048];
	add.s16 	%rs142, %rs141, %rs140;
	st.shared.u16 	[%r9+2048], %rs142;
$L__BB0_11:
	bar.sync 	0;
	setp.gt.u32 	%p10, %r5, 1;
	@%p10 bra 	$L__BB0_13;
	add.s32 	%r42, %r24, %r26;
	ld.shared.u16 	%rs143, [%r42+256];
	ld.shared.u16 	%rs144, [%r9];
	add.s16 	%rs145, %rs144, %rs143;
	st.shared.u16 	[%r9], %rs145;
	ld.shared.u16 	%rs146, [%r42+2304];
	ld.shared.u16 	%rs147, [%r9+2048];
	add.s16 	%rs148, %rs147, %rs146;
	st.shared.u16 	[%r9+2048], %rs148;
$L__BB0_13:
	and.b32  	%r43, %r5, 1022;
	setp.ne.s32 	%p11, %r43, 8;
	@%p11 bra 	$L__BB0_15;
	add.s32 	%r46, %r24, %r26;
	ld.shared.u16 	%rs149, [%r46+256];
	ld.shared.u16 	%rs150, [%r9];
	add.s16 	%rs151, %rs150, %rs149;
	st.shared.u16 	[%r9], %rs151;
	ld.shared.u16 	%rs152, [%r46+2304];
	ld.shared.u16 	%rs153, [%r9+2048];
	add.s16 	%rs154, %rs153, %rs152;
	st.shared.u16 	[%r9+2048], %rs154;
$L__BB0_15:
	bar.sync 	0;
	setp.ne.s32 	%p12, %r5, 0;
	@%p12 bra 	$L__BB0_17;
	shl.b32 	%r50, %r2, 1;
	add.s32 	%r52, %r26, %r50;
	ld.shared.u16 	%rs161, [%r52+128];
	ld.shared.u16 	%rs162, [%r9];
	add.s16 	%rs163, %rs162, %rs161;
	st.shared.u16 	[%r9], %rs163;
	ld.shared.u16 	%rs164, [%r52+2176];
	ld.shared.u16 	%rs165, [%r9+2048];
	add.s16 	%rs166, %rs165, %rs164;
	st.shared.u16 	[%r9+2048], %rs166;
	mov.pred 	%p21, 0;
	bra.uni 	$L__BB0_19;
$L__BB0_17:
	setp.ne.s32 	%p14, %r5, 8;
	mov.pred 	%p21, 0;
	@%p14 bra 	$L__BB0_19;
	shl.b32 	%r47, %r2, 1;
	add.s32 	%r49, %r26, %r47;
	ld.shared.u16 	%rs155, [%r49+1152];
	ld.shared.u16 	%rs156, [%r9];
	add.s16 	%rs157, %rs156, %rs155;
	st.shared.u16 	[%r9], %rs157;
	ld.shared.u16 	%rs158, [%r49+3200];
	ld.shared.u16 	%rs159, [%r9+2048];
	add.s16 	%rs160, %rs159, %rs158;
	st.shared.u16 	[%r9+2048], %rs160;
	mov.pred 	%p21, -1;
$L__BB0_19:
	setp.ne.s32 	%p17, %r5, 0;
	bar.sync 	0;
	@%p17 bra 	$L__BB0_21;
	ld.shared.u16 	%rs167, [%r9];
	shl.b32 	%r53, %r1, 7;
	mul.lo.s32 	%r54, %r4, 10240;
	or.b32  	%r55, %r54, %r2;
	add.s32 	%r56, %r55, %r53;
	mul.wide.u32 	%rd11, %r56, 2;
	add.s64 	%rd12, %rd1, %rd11;
	st.global.u16 	[%rd12], %rs167;
	ld.shared.u16 	%rs168, [%r9+2048];
	shl.b32 	%r57, %r1, 1;
	mad.lo.s32 	%r58, %r4, 160, %r57;
	shl.b32 	%r59, %r58, 6;
	add.s32 	%r60, %r2, %r59;
	add.s32 	%r61, %r60, 64;
	mul.wide.u32 	%rd13, %r61, 2;
	add.s64 	%rd14, %rd1, %rd13;
	st.global.u16 	[%rd14], %rs168;
$L__BB0_21:
	not.pred 	%p18, %p21;
	@%p18 bra 	$L__BB0_23;
	ld.shared.u16 	%rs169, [%r9];
	mad.lo.s32 	%r62, %r4, 160, 80;
	shl.b32 	%r63, %r62, 6;
	mad.lo.s32 	%r64, %r1, 112, %r15;
	add.s32 	%r65, %r64, %r63;
	mul.wide.u32 	%rd15, %r65, 2;
	add.s64 	%rd16, %rd1, %rd15;
	st.global.u16 	[%rd16], %rs169;
	ld.shared.u16 	%rs170, [%r9+2048];
	shl.b32 	%r66, %r1, 1;
	add.s32 	%r67, %r66, %r62;
	shl.b32 	%r68, %r67, 6;
	add.s32 	%r69, %r2, %r68;
	add.s32 	%r70, %r69, 64;
	mul.wide.u32 	%rd17, %r70, 2;
	add.s64 	%rd18, %rd1, %rd17;
	st.global.u16 	[%rd18], %rs170;
$L__BB0_23:
	ret;

}
	// .globl	_Z6brain3iiPhS_S_PtS0_S_ii
.visible .entry _Z6brain3iiPhS_S_PtS0_S_ii(
	.param .u32 _Z6brain3iiPhS_S_PtS0_S_ii_param_0,
	.param .u32 _Z6brain3iiPhS_S_PtS0_S_ii_param_1,
	.param .u64 .ptr .align 1 _Z6brain3iiPhS_S_PtS0_S_ii_param_2,
	.param .u64 .ptr .align 1 _Z6brain3iiPhS_S_PtS0_S_ii_param_3,
	.param .u64 .ptr .align 1 _Z6brain3iiPhS_S_PtS0_S_ii_param_4,
	.param .u64 .ptr .align 1 _Z6brain3iiPhS_S_PtS0_S_ii_param_5,
	.param .u64 .ptr .align 1 _Z6brain3iiPhS_S_PtS0_S_ii_param_6,
	.param .u64 .ptr .align 1 _Z6brain3iiPhS_S_PtS0_S_ii_param_7,
	.param .u32 _Z6brain3iiPhS_S_PtS0_S_ii_param_8,
	.param .u32 _Z6brain3iiPhS_S_PtS0_S_ii_param_9
)
{
	.reg .pred 	%p<729>;
	.reg .b16 	%rs<2039>;
	.reg .b32 	%r<2169>;
	.reg .b32 	%f<1246>;
	.reg .b64 	%rd<49>;
	// demoted variable
	.shared .align 1 .b8 _ZZ6brain3iiPhS_S_PtS0_S_iiE7pattern[324];
	// demoted variable
	.shared .align 1 .b8 _ZZ6brain3iiPhS_S_PtS0_S_iiE6search[1476];
	// demoted variable
	.shared .align 2 .b8 _ZZ6brain3iiPhS_S_PtS0_S_iiE1w[64];
	ld.param.u32 	%r400, [_Z6brain3iiPhS_S_PtS0_S_ii_param_0];
	ld.param.u32 	%r401, [_Z6brain3iiPhS_S_PtS0_S_ii_param_1];
	ld.param.u64 	%rd15, [_Z6brain3iiPhS_S_PtS0_S_ii_param_2];
	ld.param.u64 	%rd16, [_Z6brain3iiPhS_S_PtS0_S_ii_param_3];
	ld.param.u64 	%rd12, [_Z6brain3iiPhS_S_PtS0_S_ii_param_5];
	ld.param.u64 	%rd13, [_Z6brain3iiPhS_S_PtS0_S_ii_param_6];
	ld.param.u32 	%r402, [_Z6brain3iiPhS_S_PtS0_S_ii_param_8];
	ld.param.u32 	%r403, [_Z6brain3iiPhS_S_PtS0_S_ii_param_9];
	cvta.to.global.u64 	%rd1, %rd16;
	cvta.to.global.u64 	%rd2, %rd15;
	mov.u32 	%r1, %ctaid.x;
	mov.u32 	%r2, %ntid.x;
	mul.lo.s32 	%r3, %r1, %r2;
	mov.u32 	%r4, %tid.x;
	add.s32 	%r5, %r3, %r4;
	mov.u32 	%r6, %ctaid.y;
	mov.u32 	%r7, %ntid.y;
	mov.u32 	%r8, %tid.y;
	mad.lo.s32 	%r9, %r6, %r7, %r8;
	mul.lo.s32 	%r10, %r401, %r9;
	add.s32 	%r11, %r10, %r5;
	setp.ne.s32 	%p8, %r8, 0;
	@%p8 bra 	$L__BB1_2;
	cvta.to.global.u64 	%rd17, %rd13;
	mov.u32 	%r404, %tid.z;
	shl.b32 	%r405, %r404, 4;
	add.s32 	%r406, %r405, %r4;
	mul.wide.u32 	%rd18, %r406, 2;
	add.s64 	%rd19, %rd17, %rd18;
	ld.global.u16 	%rs99, [%rd19];
	shl.b32 	%r407, %r406, 1;
	mov.u32 	%r408, _ZZ6brain3iiPhS_S_PtS0_S_iiE1w;
	add.s32 	%r409, %r408, %r407;
	st.shared.u16 	[%r409], %rs99;
$L__BB1_2:
	setp.eq.s32 	%p9, %r1, 0;
	@%p9 bra 	$L__BB1_1103;
	shr.s32 	%r410, %r401, 31;
	shr.u32 	%r411, %r410, 28;
	add.s32 	%r412, %r401, %r411;
	shr.s32 	%r12, %r412, 4;
	add.s32 	%r413, %r12, -1;
	setp.ge.u32 	%p10, %r1, %r413;
	setp.eq.s32 	%p11, %r6, 0;
	or.pred  	%p12, %p11, %p10;
	@%p12 bra 	$L__BB1_1103;
	shr.s32 	%r414, %r400, 31;
	shr.u32 	%r415, %r414, 28;
	add.s32 	%r416, %r400, %r415;
	shr.s32 	%r417, %r416, 4;
	add.s32 	%r418, %r417, -1;
	setp.ge.u32 	%p13, %r6, %r418;
	@%p13 bra 	$L__BB1_1103;
	add.s32 	%r13, %r4, 1;
	add.s32 	%r14, %r8, 1;
	mov.u32 	%r15, %tid.z;
	setp.ne.s32 	%p14, %r15, 0;
	mul.lo.s32 	%r419, %r4, 18;
	mov.u32 	%r420, _ZZ6brain3iiPhS_S_PtS0_S_iiE7pattern;
	add.s32 	%r16, %r420, %r419;
	mov.u32 	%r421, _ZZ6brain3iiPhS_S_PtS0_S_iiE6search;
	add.s32 	%r17, %r421, %r419;
	@%p14 bra 	$L__BB1_46;
	cvt.s64.s32 	%rd25, %r11;
	add.s64 	%rd3, %rd2, %rd25;
	ld.global.u8 	%rs110, [%rd3];
	add.s32 	%r18, %r16, 18;
	add.s32 	%r19, %r18, %r8;
	st.shared.u8 	[%r19+1], %rs110;
	setp.ne.s32 	%p19, %r4, 0;
	add.s32 	%r20, %r420, %r8;
	@%p19 bra 	$L__BB1_13;
	setp.gt.s32 	%p20, %r5, 0;
	@%p20 bra 	$L__BB1_10;
	setp.ne.s32 	%p22, %r8, 0;
	mov.b16 	%rs114, 0;
	st.shared.u8 	[%r20+1], %rs114;
	@%p22 bra 	$L__BB1_13;
	mov.b16 	%rs115, 0;
	st.shared.u8 	[_ZZ6brain3iiPhS_S_PtS0_S_iiE7pattern], %rs115;
	bra.uni 	$L__BB1_13;
$L__BB1_10:
	ld.global.u8 	%rs111, [%rd3+-1];
	st.shared.u8 	[%r20+1], %rs111;
	setp.ne.s32 	%p21, %r9, 0;
	@%p21 bra 	$L__BB1_12;
	mov.b16 	%rs113, 0;
	st.shared.u8 	[%r20], %rs113;
	bra.uni 	$L__BB1_13;
$L__BB1_12:
	sub.s32 	%r427, %r10, %r401;
	cvt.s64.s32 	%rd26, %r427;
	cvt.u64.u32 	%rd27, %r5;
	add.s64 	%rd28, %rd27, %rd26;
	add.s64 	%rd29, %rd2, %rd28;
	ld.global.u8 	%rs112, [%rd29+-1];
	st.shared.u8 	[%r20], %rs112;
$L__BB1_13:
	setp.lt.u32 	%p23, %r13, %r2;
	add.s32 	%r428, %r10, %r401;
	add.s32 	%r429, %r13, %r3;
	add.s32 	%r430, %r429, %r428;
	cvt.s64.s32 	%rd30, %r430;
	add.s64 	%rd4, %rd2, %rd30;
	@%p23 bra 	$L__BB1_20;
	add.s32 	%r431, %r401, -1;
	setp.lt.s32 	%p24, %r5, %r431;
	@%p24 bra 	$L__BB1_17;
	mov.b16 	%rs116, 0;
	st.shared.u8 	[%r19+19], %rs116;
	setp.lt.u32 	%p25, %r14, %r7;
	@%p25 bra 	$L__BB1_20;
	mov.b16 	%rs117, 0;
	st.shared.u8 	[%r19+20], %rs117;
	bra.uni 	$L__BB1_20;
$L__BB1_17:
	cvt.s64.s32 	%rd31, %r10;
	cvt.s64.s32 	%rd32, %r5;
	add.s64 	%rd33, %rd32, %rd31;
	add.s64 	%rd34, %rd2, %rd33;
	ld.global.u8 	%rs118, [%rd34+1];
	st.shared.u8 	[%r19+19], %rs118;
	add.s32 	%r432, %r400, -1;
	setp.lt.s32 	%p26, %r9, %r432;
	@%p26 bra 	$L__BB1_19;
	mov.b16 	%rs119, 0;
	st.shared.u8 	[%r19+20], %rs119;
	bra.uni 	$L__BB1_20;
$L__BB1_19:
	ld.global.u8 	%rs120, [%rd4];
	st.shared.u8 	[%r19+20], %rs120;
$L__BB1_20:
	setp.ne.s32 	%p27, %r8, 0;
	@%p27 bra 	$L__BB1_27;
	setp.ne.s32 	%p28, %r9, 0;
	@%p28 bra 	$L__BB1_24;
	setp.lt.u32 	%p30, %r13, %r2;
	mov.b16 	%rs124, 0;
	st.shared.u8 	[%r18], %rs124;
	@%p30 bra 	$L__BB1_27;
	mov.b16 	%rs125, 0;
	st.shared.u8 	[%r16+36], %rs125;
	bra.uni 	$L__BB1_27;
$L__BB1_24:
	sub.s32 	%r433, %r10, %r401;
	add.s32 	%r434, %r433, %r5;
	cvt.s64.s32 	%rd35, %r434;
	add.s64 	%rd5, %rd2, %rd35;
	ld.global.u8 	%rs121, [%rd5];
	st.shared.u8 	[%r18], %rs121;
	add.s32 	%r435, %r401, -1;
	setp.lt.s32 	%p29, %r5, %r435;
	@%p29 bra 	$L__BB1_26;
	mov.b16 	%rs122, 0;
	st.shared.u8 	[%r16+36], %rs122;
	bra.uni 	$L__BB1_27;
$L__BB1_26:
	ld.global.u8 	%rs123, [%rd5+1];
	st.shared.u8 	[%r16+36], %rs123;
$L__BB1_27:
	setp.lt.u32 	%p31, %r14, %r7;
	@%p31 bra 	$L__BB1_34;
	add.s32 	%r436, %r400, -1;
	setp.lt.s32 	%p32, %r9, %r436;
	@%p32 bra 	$L__BB1_31;
	setp.ne.s32 	%p33, %r4, 0;
	mov.b16 	%rs126, 0;
	st.shared.u8 	[%r19+2], %rs126;
	@%p33 bra 	$L__BB1_34;
	mov.b16 	%rs127, 0;
	st.shared.u8 	[%r20+2], %rs127;
	bra.uni 	$L__BB1_34;
$L__BB1_31:
	ld.global.u8 	%rs128, [%rd4+-1];
	st.shared.u8 	[%r19+2], %rs128;
	setp.gt.s32 	%p34, %r5, 0;
	@%p34 bra 	$L__BB1_33;
	mov.b16 	%rs130, 0;
	st.shared.u8 	[%r19+-16], %rs130;
	bra.uni 	$L__BB1_34;
$L__BB1_33:
	ld.global.u8 	%rs129, [%rd4+-2];
	st.shared.u8 	[%r19+-16], %rs129;
$L__BB1_34:
	setp.ne.s32 	%p35, %r4, 0;
	add.s64 	%rd6, %rd1, %rd25;
	ld.global.u8 	%rs131, [%rd6];
	add.s32 	%r437, %r17, %r8;
	st.shared.u8 	[%r437+19], %rs131;
	ld.global.u8 	%rs132, [%rd6+16];
	st.shared.u8 	[%r437+307], %rs132;
	@%p35 bra 	$L__BB1_36;
	ld.global.u8 	%rs133, [%rd6+-1];
	mov.u32 	%r438, _ZZ6brain3iiPhS_S_PtS0_S_iiE6search;
	add.s32 	%r439, %r438, %r8;
	st.shared.u8 	[%r439+1], %rs133;
$L__BB1_36:
	setp.ne.s32 	%p36, %r8, 0;
	@%p36 bra 	$L__BB1_41;
	setp.ne.s32 	%p40, %r4, 0;
	sub.s32 	%r440, %r11, %r401;
	cvt.s64.s32 	%rd38, %r440;
	add.s64 	%rd7, %rd1, %rd38;
	ld.global.u8 	%rs138, [%rd7];
	st.shared.u8 	[%r17+18], %rs138;
	ld.global.u8 	%rs139, [%rd7+16];
	st.shared.u8 	[%r17+306], %rs139;
	@%p40 bra 	$L__BB1_39;
	ld.global.u8 	%rs141, [%rd7+-1];
	st.shared.u8 	[_ZZ6brain3iiPhS_S_PtS0_S_iiE6search], %rs141;
	bra.uni 	$L__BB1_53;
$L__BB1_39:
	setp.ne.s32 	%p41, %r4, 15;
	@%p41 bra 	$L__BB1_53;
	ld.global.u8 	%rs140, [%rd7+65];
	st.shared.u8 	[_ZZ6brain3iiPhS_S_PtS0_S_iiE6search+1458], %rs140;
	bra.uni 	$L__BB1_53;
$L__BB1_41:
	setp.ne.s32 	%p37, %r8, 15;
	@%p37 bra 	$L__BB1_53;
	setp.ne.s32 	%p38, %r4, 0;
	cvt.s64.s32 	%rd37, %r401;
	add.s64 	%rd8, %rd6, %rd37;
	ld.global.u8 	%rs134, [%rd8];
	st.shared.u8 	[%r17+35], %rs134;
	ld.global.u8 	%rs135, [%rd8+16];
	st.shared.u8 	[%r17+323], %rs135;
	@%p38 bra 	$L__BB1_44;
	ld.global.u8 	%rs137, [%rd8+-1];
	st.shared.u8 	[_ZZ6brain3iiPhS_S_PtS0_S_iiE6search+17], %rs137;
	bra.uni 	$L__BB1_53;
$L__BB1_44:
	setp.ne.s32 	%p39, %r4, 15;
	@%p39 bra 	$L__BB1_53;
	ld.global.u8 	%rs136, [%rd8+65];
	st.shared.u8 	[_ZZ6brain3iiPhS_S_PtS0_S_iiE6search+1475], %rs136;
	bra.uni 	$L__BB1_53;
$L__BB1_46:
	setp.ne.s32 	%p15, %r15, 1;
	@%p15 bra 	$L__BB1_53;
	cvt.s64.s32 	%rd20, %r11;
	add.s64 	%rd9, %rd1, %rd20;
	ld.global.u8 	%rs100, [%rd9+32];
	add.s32 	%r422, %r17, %r8;
	st.shared.u8 	[%r422+595], %rs100;
	ld.global.u8 	%rs101, [%rd9+48];
	st.shared.u8 	[%r422+883], %rs101;
	ld.global.u8 	%rs102, [%rd9+64];
	st.shared.u8 	[%r422+1171], %rs102;
	setp.ne.s32 	%p16, %r4, 15;
	@%p16 bra 	$L__BB1_49;
	ld.global.u8 	%rs103, [%rd9+65];
	add.s32 	%r424, %r421, %r8;
	st.shared.u8 	[%r424+1459], %rs103;
$L__BB1_49:
	setp.ne.s32 	%p17, %r8, 0;
	@%p17 bra 	$L__BB1_51;
	sub.s32 	%r425, %r11, %r401;
	cvt.s64.s32 	%rd23, %r425;
	add.s64 	%rd24, %rd1, %rd23;
	ld.global.u8 	%rs107, [%rd24+32];
	st.shared.u8 	[%r17+594], %rs107;
	ld.global.u8 	%rs108, [%rd24+48];
	st.shared.u8 	[%r17+882], %rs108;
	ld.global.u8 	%rs109, [%rd24+64];
	st.shared.u8 	[%r17+1170], %rs109;
	bra.uni 	$L__BB1_53;
$L__BB1_51:
	setp.ne.s32 	%p18, %r8, 15;
	@%p18 bra 	$L__BB1_53;
	cvt.s64.s32 	%rd21, %r401;
	add.s64 	%rd22, %rd9, %rd21;
	ld.global.u8 	%rs104, [%rd22+32];
	st.shared.u8 	[%r17+611], %rs104;
	ld.global.u8 	%rs105, [%rd22+48];
	st.shared.u8 	[%r17+899], %rs105;
	ld.global.u8 	%rs106, [%rd22+64];
	st.shared.u8 	[%r17+1187], %rs106;
$L__BB1_53:
	max.u32 	%r443, %r4, %r8;
	setp.gt.u32 	%p42, %r443, 5;
	mov.b32 	%r2131, 0;
	mov.u32 	%r2132, %r2131;
	@%p42 bra 	$L__BB1_55;
	shl.b32 	%r444, %r6, 1;
	add.s32 	%r445, %r8, %r444;
	add.s32 	%r446, %r445, 67108862;
	shr.u32 	%r448, %r410, 29;
	add.s32 	%r449, %r401, %r448;
	shr.u32 	%r450, %r449, 3;
	shl.b32 	%r451, %r1, 1;
	add.s32 	%r452, %r4, %r451;
	mad.lo.s32 	%r453, %r450, %r446, %r452;
	shl.b32 	%r454, %r453, 6;
	or.b32  	%r455, %r454, %r15;
	add.s32 	%r2131, %r455, -128;
	mad.lo.s32 	%r456, %r8, 6, %r4;
	shl.b32 	%r457, %r456, 6;
	or.b32  	%r2132, %r457, %r15;
$L__BB1_55:
	add.s32 	%r25, %r4, -6;
	max.u32 	%r458, %r8, %r25;
	setp.gt.u32 	%p43, %r458, 5;
	@%p43 bra 	$L__BB1_57;
	shl.b32 	%r459, %r6, 1;
	add.s32 	%r460, %r8, %r459;
	add.s32 	%r461, %r460, 67108862;
	shr.u32 	%r463, %r410, 29;
	add.s32 	%r464, %r401, %r463;
	shr.u32 	%r465, %r464, 3;
	shl.b32 	%r466, %r1, 1;
	add.s32 	%r467, %r4, %r466;
	mad.lo.s32 	%r468, %r465, %r461, %r467;
	shl.b32 	%r469, %r468, 6;
	add.s32 	%r470, %r15, 16;
	add.s32 	%r471, %r469, %r470;
	add.s32 	%r2131, %r471, -512;
	mad.lo.s32 	%r472, %r8, 6, %r4;
	shl.b32 	%r473, %r472, 6;
	add.s32 	%r474, %r473, %r470;
	add.s32 	%r2132, %r474, -384;
$L__BB1_57:
	add.s32 	%r30, %r8, -6;
	max.u32 	%r476, %r4, %r30;
	setp.gt.u32 	%p44, %r476, 5;
	@%p44 bra 	$L__BB1_59;
	shl.b32 	%r477, %r6, 1;
	add.s32 	%r478, %r8, %r477;
	add.s32 	%r479, %r478, 67108856;
	shr.u32 	%r481, %r410, 29;
	add.s32 	%r482, %r401, %r481;
	shr.u32 	%r483, %r482, 3;
	shl.b32 	%r484, %r1, 1;
	add.s32 	%r485, %r4, %r484;
	mad.lo.s32 	%r486, %r483, %r479, %r485;
	shl.b32 	%r487, %r486, 6;
	add.s32 	%r488, %r15, 32;
	add.s32 	%r489, %r487, %r488;
	add.s32 	%r2131, %r489, -128;
	mad.lo.s32 	%r490, %r8, 6, %r4;
	shl.b32 	%r491, %r490, 6;
	add.s32 	%r492, %r491, %r488;
	add.s32 	%r2132, %r492, -2304;
$L__BB1_59:
	max.u32 	%r493, %r25, %r30;
	setp.gt.u32 	%p45, %r493, 5;
	@%p45 bra 	$L__BB1_61;
	shl.b32 	%r494, %r6, 1;
	add.s32 	%r495, %r8, %r494;
	add.s32 	%r496, %r495, 67108856;
	shr.u32 	%r498, %r410, 29;
	add.s32 	%r499, %r401, %r498;
	shr.u32 	%r500, %r499, 3;
	shl.b32 	%r501, %r1, 1;
	add.s32 	%r502, %r4, %r501;
	mad.lo.s32 	%r503, %r500, %r496, %r502;
	shl.b32 	%r504, %r503, 6;
	add.s32 	%r505, %r15, 48;
	add.s32 	%r506, %r504, %r505;
	add.s32 	%r2131, %r506, -512;
	mad.lo.s32 	%r507, %r8, 6, %r4;
	shl.b32 	%r508, %r507, 6;
	add.s32 	%r509, %r508, %r505;
	add.s32 	%r2132, %r509, -2688;
$L__BB1_61:
	setp.lt.u32 	%p1, %r443, 12;
	setp.gt.u32 	%p46, %r443, 11;
	@%p46 bra 	$L__BB1_63;
	cvta.to.global.u64 	%rd39, %rd12;
	mul.wide.s32 	%rd40, %r2131, 2;
	add.s64 	%rd41, %rd39, %rd40;
	ld.global.u16 	%rs142, [%rd41];
	shl.b32 	%r512, %r2132, 1;
	mov.u32 	%r513, extt;
	add.s32 	%r514, %r513, %r512;
	st.shared.u16 	[%r514+2304], %rs142;
	ld.global.u16 	%rs143, [%rd41+4];
	st.shared.u16 	[%r514+2308], %rs143;
	ld.global.u16 	%rs144, [%rd41+8];
	st.shared.u16 	[%r514+2312], %rs144;
	ld.global.u16 	%rs145, [%rd41+12];
	st.shared.u16 	[%r514+2316], %rs145;
	ld.global.u16 	%rs146, [%rd41+16];
	st.shared.u16 	[%r514+2320], %rs146;
	ld.global.u16 	%rs147, [%rd41+20];
	st.shared.u16 	[%r514+2324], %rs147;
	ld.global.u16 	%rs148, [%rd41+24];
	st.shared.u16 	[%r514+2328], %rs148;
	ld.global.u16 	%rs149, [%rd41+28];
	st.shared.u16 	[%r514+2332], %rs149;
$L__BB1_63:
	bar.sync 	0;
	setp.eq.s32 	%p47, %r402, 0;
	@%p47 bra 	$L__BB1_65;
	shl.b32 	%r515, %r8, 10;
	shl.b32 	%r516, %r15, 6;
	add.s32 	%r517, %r516, %r4;
	add.s32 	%r518, %r517, %r515;
	mov.u32 	%r519, _ZZ6brain3iiPhS_S_PtS0_S_iiE7pattern;
	mad.lo.s32 	%r520, %r15, 18, %r519;
	add.s32 	%r521, %r520, %r8;
	ld.shared.u8 	%rs150, [%r521];
	ld.shared.u8 	%rs152, [%r521+18];
	ld.shared.u8 	%rs154, [%r521+36];
	ld.shared.u8 	%rs156, [%r521+1];
	ld.shared.u8 	%rs158, [%r521+19];
	ld.shared.u8 	%rs160, [%r521+37];
	ld.shared.u8 	%rs162, [%r521+2];
	ld.shared.u8 	%rs164, [%r521+20];
	ld.shared.u8 	%rs166, [%r521+38];
	mad.lo.s32 	%r522, %r15, -63, %r517;
	mov.u32 	%r523, _ZZ6brain3iiPhS_S_PtS0_S_iiE6search;
	mad.lo.s32 	%r524, %r522, 18, %r523;
	add.s32 	%r525, %r524, %r8;
	ld.shared.u8 	%rs168, [%r525];
	min.u16 	%rs170, %rs150, %rs168;
	max.u16 	%rs171, %rs150, %rs168;
	sub.s16 	%rs172, %rs171, %rs170;
	shl.b32 	%r526, %r518, 1;
	mov.u32 	%r527, extt;
	add.s32 	%r528, %r527, %r526;
	ld.shared.u8 	%rs173, [%r525+288];
	min.u16 	%rs175, %rs150, %rs173;
	max.u16 	%rs176, %rs150, %rs173;
	sub.s16 	%rs177, %rs176, %rs175;
	ld.shared.u8 	%rs178, [%r525+576];
	min.u16 	%rs180, %rs150, %rs178;
	max.u16 	%rs181, %rs150, %rs178;
	sub.s16 	%rs182, %rs181, %rs180;
	ld.shared.u8 	%rs183, [%r525+864];
	min.u16 	%rs185, %rs150, %rs183;
	max.u16 	%rs186, %rs150, %rs183;
	sub.s16 	%rs187, %rs186, %rs185;
	ld.shared.u8 	%rs188, [%r525+18];
	min.u16 	%rs190, %rs152, %rs188;
	max.u16 	%rs191, %rs152, %rs188;
	sub.s16 	%rs192, %rs191, %rs190;
	add.s16 	%rs193, %rs192, %rs172;
	ld.shared.u8 	%rs194, [%r525+306];
	min.u16 	%rs196, %rs152, %rs194;
	max.u16 	%rs197, %rs152, %rs194;
	sub.s16 	%rs198, %rs197, %rs196;
	add.s16 	%rs199, %rs198, %rs177;
	ld.shared.u8 	%rs200, [%r525+594];
	min.u16 	%rs202, %rs152, %rs200;
	max.u16 	%rs203, %rs152, %rs200;
	sub.s16 	%rs204, %rs203, %rs202;
	add.s16 	%rs205, %rs204, %rs182;
	ld.shared.u8 	%rs206, [%r525+882];
	min.u16 	%rs208, %rs152, %rs206;
	max.u16 	%rs209, %rs152, %rs206;
	sub.s16 	%rs210, %rs209, %rs208;
	add.s16 	%rs211, %rs210, %rs187;
	ld.shared.u8 	%rs212, [%r525+36];
	min.u16 	%rs214, %rs154, %rs212;
	max.u16 	%rs215, %rs154, %rs212;
	sub.s16 	%rs216, %rs215, %rs214;
	add.s16 	%rs217, %rs216, %rs193;
	ld.shared.u8 	%rs218, [%r525+324];
	min.u16 	%rs220, %rs154, %rs218;
	max.u16 	%rs221, %rs154, %rs218;
	sub.s16 	%rs222, %rs221, %rs220;
	add.s16 	%rs223, %rs222, %rs199;
	ld.shared.u8 	%rs224, [%r525+612];
	min.u16 	%rs226, %rs154, %rs224;
	max.u16 	%rs227, %rs154, %rs224;
	sub.s16 	%rs228, %rs227, %rs226;
	add.s16 	%rs229, %rs228, %rs205;
	ld.shared.u8 	%rs230, [%r525+900];
	min.u16 	%rs232, %rs154, %rs230;
	max.u16 	%rs233, %rs154, %rs230;
	sub.s16 	%rs234, %rs233, %rs232;
	add.s16 	%rs235, %rs234, %rs211;
	ld.shared.u8 	%rs236, [%r525+1];
	min.u16 	%rs238, %rs156, %rs236;
	max.u16 	%rs239, %rs156, %rs236;
	sub.s16 	%rs240, %rs239, %rs238;
	add.s16 	%rs241, %rs240, %rs217;
	ld.shared.u8 	%rs242, [%r525+289];
	min.u16 	%rs244, %rs156, %rs242;
	max.u16 	%rs245, %rs156, %rs242;
	sub.s16 	%rs246, %rs245, %rs244;
	add.s16 	%rs247, %rs246, %rs223;
	ld.shared.u8 	%rs248, [%r525+577];
	min.u16 	%rs250, %rs156, %rs248;
	max.u16 	%rs251, %rs156, %rs248;
	sub.s16 	%rs252, %rs251, %rs250;
	add.s16 	%rs253, %rs252, %rs229;
	ld.shared.u8 	%rs254, [%r525+865];
	min.u16 	%rs256, %rs156, %rs254;
	max.u16 	%rs257, %rs156, %rs254;
	sub.s16 	%rs258, %rs257, %rs256;
	add.s16 	%rs259, %rs258, %rs235;
	ld.shared.u8 	%rs260, [%r525+19];
	min.u16 	%rs262, %rs158, %rs260;
	max.u16 	%rs263, %rs158, %rs260;
	sub.s16 	%rs264, %rs263, %rs262;
	add.s16 	%rs265, %rs264, %rs241;
	ld.shared.u8 	%rs266, [%r525+307];
	min.u16 	%rs268, %rs158, %rs266;
	max.u16 	%rs269, %rs158, %rs266;
	sub.s16 	%rs270, %rs269, %rs268;
	add.s16 	%rs271, %rs270, %rs247;
	ld.shared.u8 	%rs272, [%r525+595];
	min.u16 	%rs274, %rs158, %rs272;
	max.u16 	%rs275, %rs158, %rs272;
	sub.s16 	%rs276, %rs275, %rs274;
	add.s16 	%rs277, %rs276, %rs253;
	ld.shared.u8 	%rs278, [%r525+883];
	min.u16 	%rs280, %rs158, %rs278;
	max.u16 	%rs281, %rs158, %rs278;
	sub.s16 	%rs282, %rs281, %rs280;
	add.s16 	%rs283, %rs282, %rs259;
	ld.shared.u8 	%rs284, [%r525+37];
	min.u16 	%rs286, %rs160, %rs284;
	max.u16 	%rs287, %rs160, %rs284;
	sub.s16 	%rs288, %rs287, %rs286;
	add.s16 	%rs289, %rs288, %rs265;
	ld.shared.u8 	%rs290, [%r525+325];
	min.u16 	%rs292, %rs160, %rs290;
	max.u16 	%rs293, %rs160, %rs290;
	sub.s16 	%rs294, %rs293, %rs292;
	add.s16 	%rs295, %rs294, %rs271;
	ld.shared.u8 	%rs296, [%r525+613];
	min.u16 	%rs298, %rs160, %rs296;
	max.u16 	%rs299, %rs160, %rs296;
	sub.s16 	%rs300, %rs299, %rs298;
	add.s16 	%rs301, %rs300, %rs277;
	ld.shared.u8 	%rs302, [%r525+901];
	min.u16 	%rs304, %rs160, %rs302;
	max.u16 	%rs305, %rs160, %rs302;
	sub.s16 	%rs306, %rs305, %rs304;
	add.s16 	%rs307, %rs306, %rs283;
	ld.shared.u8 	%rs308, [%r525+2];
	min.u16 	%rs310, %rs162, %rs308;
	max.u16 	%rs311, %rs162, %rs308;
	sub.s16 	%rs312, %rs311, %rs310;
	add.s16 	%rs313, %rs312, %rs289;
	ld.shared.u8 	%rs314, [%r525+290];
	min.u16 	%rs316, %rs162, %rs314;
	max.u16 	%rs317, %rs162, %rs314;
	sub.s16 	%rs318, %rs317, %rs316;
	add.s16 	%rs319, %rs318, %rs295;
	ld.shared.u8 	%rs320, [%r525+578];
	min.u16 	%rs322, %rs162, %rs320;
	max.u16 	%rs323, %rs162, %rs320;
	sub.s16 	%rs324, %rs323, %rs322;
	add.s16 	%rs325, %rs324, %rs301;
	ld.shared.u8 	%rs326, [%r525+866];
	min.u16 	%rs328, %rs162, %rs326;
	max.u16 	%rs329, %rs162, %rs326;
	sub.s16 	%rs330, %rs329, %rs328;
	add.s16 	%rs331, %rs330, %rs307;
	ld.shared.u8 	%rs332, [%r525+20];
	min.u16 	%rs334, %rs164, %rs332;
	max.u16 	%rs335, %rs164, %rs332;
	sub.s16 	%rs336, %rs335, %rs334;
	add.s16 	%rs337, %rs336, %rs313;
	ld.shared.u8 	%rs338, [%r525+308];
	min.u16 	%rs340, %rs164, %rs338;
	max.u16 	%rs341, %rs164, %rs338;
	sub.s16 	%rs342, %rs341, %rs340;
	add.s16 	%rs343, %rs342, %rs319;
	ld.shared.u8 	%rs344, [%r525+596];
	min.u16 	%rs346, %rs164, %rs344;
	max.u16 	%rs347, %rs164, %rs344;
	sub.s16 	%rs348, %rs347, %rs346;
	add.s16 	%rs349, %rs348, %rs325;
	ld.shared.u8 	%rs350, [%r525+884];
	min.u16 	%rs352, %rs164, %rs350;
	max.u16 	%rs353, %rs164, %rs350;
	sub.s16 	%rs354, %rs353, %rs352;
	add.s16 	%rs355, %rs354, %rs331;
	ld.shared.u8 	%rs356, [%r525+38];
	min.u16 	%rs358, %rs166, %rs356;
	max.u16 	%rs359, %rs166, %rs356;
	sub.s16 	%rs360, %rs359, %rs358;
	add.s16 	%rs361, %rs360, %rs337;
	st.shared.u16 	[%r528+6912], %rs361;
	ld.shared.u8 	%rs362, [%r525+326];
	min.u16 	%rs364, %rs166, %rs362;
	max.u16 	%rs365, %rs166, %rs362;
	sub.s16 	%rs366, %rs365, %rs364;
	add.s16 	%rs367, %rs366, %rs343;
	st.shared.u16 	[%r528+6944], %rs367;
	ld.shared.u8 	%rs368, [%r525+614];
	min.u16 	%rs370, %rs166, %rs368;
	max.u16 	%rs371, %rs166, %rs368;
	sub.s16 	%rs372, %rs371, %rs370;
	add.s16 	%rs373, %rs372, %rs349;
	st.shared.u16 	[%r528+6976], %rs373;
	ld.shared.u8 	%rs374, [%r525+902];
	min.u16 	%rs376, %rs166, %rs374;
	max.u16 	%rs377, %rs166, %rs374;
	sub.s16 	%rs378, %rs377, %rs376;
	add.s16 	%rs379, %rs378, %rs355;
	st.shared.u16 	[%r528+7008], %rs379;
	ld.shared.u8 	%rs380, [%r521+54];
	ld.shared.u8 	%rs382, [%r521+72];
	ld.shared.u8 	%rs384, [%r521+55];
	ld.shared.u8 	%rs386, [%r521+73];
	ld.shared.u8 	%rs388, [%r521+56];
	ld.shared.u8 	%rs390, [%r521+74];
	ld.shared.u8 	%rs392, [%r525+54];
	min.u16 	%rs394, %rs380, %rs392;
	max.u16 	%rs395, %rs380, %rs392;
	sub.s16 	%rs396, %rs395, %rs394;
	add.s16 	%rs397, %rs396, %rs216;
	ld.shared.u8 	%rs398, [%r525+342];
	min.u16 	%rs400, %rs380, %rs398;
	max.u16 	%rs401, %rs380, %rs398;
	sub.s16 	%rs402, %rs401, %rs400;
	add.s16 	%rs403, %rs402, %rs222;
	ld.shared.u8 	%rs404, [%r525+630];
	min.u16 	%rs406, %rs380, %rs404;
	max.u16 	%rs407, %rs380, %rs404;
	sub.s16 	%rs408, %rs407, %rs406;
	add.s16 	%rs409, %rs408, %rs228;
	ld.shared.u8 	%rs410, [%r525+918];
	min.u16 	%rs412, %rs380, %rs410;
	max.u16 	%rs413, %rs380, %rs410;
	sub.s16 	%rs414, %rs413, %rs412;
	add.s16 	%rs415, %rs414, %rs234;
	ld.shared.u8 	%rs416, [%r525+72];
	min.u16 	%rs418, %rs382, %rs416;
	max.u16 	%rs419, %rs382, %rs416;
	sub.s16 	%rs420, %rs419, %rs418;
	add.s16 	%rs421, %rs420, %rs397;
	ld.shared.u8 	%rs422, [%r525+360];
	min.u16 	%rs424, %rs382, %rs422;
	max.u16 	%rs425, %rs382, %rs422;
	sub.s16 	%rs426, %rs425, %rs424;
	add.s16 	%rs427, %rs426, %rs403;
	ld.shared.u8 	%rs428, [%r525+648];
	min.u16 	%rs430, %rs382, %rs428;
	max.u16 	%rs431, %rs382, %rs428;
	sub.s16 	%rs432, %rs431, %rs430;
	add.s16 	%rs433, %rs432, %rs409;
	ld.shared.u8 	%rs434, [%r525+936];
	min.u16 	%rs436, %rs382, %rs434;
	max.u16 	%rs437, %rs382, %rs434;
	sub.s16 	%rs438, %rs437, %rs436;
	add.s16 	%rs439, %rs438, %rs415;
	add.s16 	%rs440, %rs288, %rs421;
	add.s16 	%rs441, %rs294, %rs427;
	add.s16 	%rs442, %rs300, %rs433;
	add.s16 	%rs443, %rs306, %rs439;
	ld.shared.u8 	%rs444, [%r525+55];
	min.u16 	%rs446, %rs384, %rs444;
	max.u16 	%rs447, %rs384, %rs444;
	sub.s16 	%rs448, %rs447, %rs446;
	add.s16 	%rs449, %rs448, %rs440;
	ld.shared.u8 	%rs450, [%r525+343];
	min.u16 	%rs452, %rs384, %rs450;
	max.u16 	%rs453, %rs384, %rs450;
	sub.s16 	%rs454, %rs453, %rs452;
	add.s16 	%rs455, %rs454, %rs441;
	ld.shared.u8 	%rs456, [%r525+631];
	min.u16 	%rs458, %rs384, %rs456;
	max.u16 	%rs459, %rs384, %rs456;
	sub.s16 	%rs460, %rs459, %rs458;
	add.s16 	%rs461, %rs460, %rs442;
	ld.shared.u8 	%rs462, [%r525+919];
	min.u16 	%rs464, %rs384, %rs462;
	max.u16 	%rs465, %rs384, %rs462;
	sub.s16 	%rs466, %rs465, %rs464;
	add.s16 	%rs467, %rs466, %rs443;
	ld.shared.u8 	%rs468, [%r525+73];
	min.u16 	%rs470, %rs386, %rs468;
	max.u16 	%rs471, %rs386, %rs468;
	sub.s16 	%rs472, %rs471, %rs470;
	add.s16 	%rs473, %rs472, %rs449;
	ld.shared.u8 	%rs474, [%r525+361];
	min.u16 	%rs476, %rs386, %rs474;
	max.u16 	%rs477, %rs386, %rs474;
	sub.s16 	%rs478, %rs477, %rs476;
	add.s16 	%rs479, %rs478, %rs455;
	ld.shared.u8 	%rs480, [%r525+649];
	min.u16 	%rs482, %rs386, %rs480;
	max.u16 	%rs483, %rs386, %rs480;
	sub.s16 	%rs484, %rs483, %rs482;
	add.s16 	%rs485, %rs484, %rs461;
	ld.shared.u8 	%rs486, [%r525+937];
	min.u16 	%rs488, %rs386, %rs486;
	max.u16 	%rs489, %rs386, %rs486;
	sub.s16 	%rs490, %rs489, %rs488;
	add.s16 	%rs491, %rs490, %rs467;
	add.s16 	%rs492, %rs360, %rs473;
	add.s16 	%rs493, %rs366, %rs479;
	add.s16 	%rs494, %rs372, %rs485;
	add.s16 	%rs495, %rs378, %rs491;
	ld.shared.u8 	%rs496, [%r525+56];
	min.u16 	%rs498, %rs388, %rs496;
	max.u16 	%rs499, %rs388, %rs496;
	sub.s16 	%rs500, %rs499, %rs498;
	add.s16 	%rs501, %rs500, %rs492;
	ld.shared.u8 	%rs502, [%r525+344];
	min.u16 	%rs504, %rs388, %rs502;
	max.u16 	%rs505, %rs388, %rs502;
	sub.s16 	%rs506, %rs505, %rs504;
	add.s16 	%rs507, %rs506, %rs493;
	ld.shared.u8 	%rs508, [%r525+632];
	min.u16 	%rs510, %rs388, %rs508;
	max.u16 	%rs511, %rs388, %rs508;
	sub.s16 	%rs512, %rs511, %rs510;
	add.s16 	%rs513, %rs512, %rs494;
	ld.shared.u8 	%rs514, [%r525+920];
	min.u16 	%rs516, %rs388, %rs514;
	max.u16 	%rs517, %rs388, %rs514;
	sub.s16 	%rs518, %rs517, %rs516;
	add.s16 	%rs519, %rs518, %rs495;
	ld.shared.u8 	%rs520, [%r525+74];
	min.u16 	%rs522, %rs390, %rs520;
	max.u16 	%rs523, %rs390, %rs520;
	sub.s16 	%rs524, %rs523, %rs522;
	add.s16 	%rs525, %rs524, %rs501;
	st.shared.u16 	[%r528+7168], %rs525;
	ld.shared.u8 	%rs526, [%r525+362];
	min.u16 	%rs528, %rs390, %rs526;
	max.u16 	%rs529, %rs390, %rs526;
	sub.s16 	%rs530, %rs529, %rs528;
	add.s16 	%rs531, %rs530, %rs507;
	st.shared.u16 	[%r528+7200], %rs531;
	ld.shared.u8 	%rs532, [%r525+650];
	min.u16 	%rs534, %rs390, %rs532;
	max.u16 	%rs535, %rs390, %rs532;
	sub.s16 	%rs536, %rs535, %rs534;
	add.s16 	%rs537, %rs536, %rs513;
	st.shared.u16 	[%r528+7232], %rs537;
	ld.shared.u8 	%rs538, [%r525+938];
	min.u16 	%rs540, %rs390, %rs538;
	max.u16 	%rs541, %rs390, %rs538;
	sub.s16 	%rs542, %rs541, %rs540;
	add.s16 	%rs543, %rs542, %rs519;
	st.shared.u16 	[%r528+7264], %rs543;
	ld.shared.u8 	%rs544, [%r521+90];
	ld.shared.u8 	%rs546, [%r521+108];
	ld.shared.u8 	%rs548, [%r521+91];
	ld.shared.u8 	%rs550, [%r521+109];
	ld.shared.u8 	%rs552, [%r521+92];
	ld.shared.u8 	%rs554, [%r521+110];
	ld.shared.u8 	%rs556, [%r525+90];
	min.u16 	%rs558, %rs544, %rs556;
	max.u16 	%rs559, %rs544, %rs556;
	sub.s16 	%rs560, %rs559, %rs558;
	add.s16 	%rs561, %rs560, %rs420;
	ld.shared.u8 	%rs562, [%r525+378];
	min.u16 	%rs564, %rs544, %rs562;
	max.u16 	%rs565, %rs544, %rs562;
	sub.s16 	%rs566, %rs565, %rs564;
	add.s16 	%rs567, %rs566, %rs426;
	ld.shared.u8 	%rs568, [%r525+666];
	min.u16 	%rs570, %rs544, %rs568;
	max.u16 	%rs571, %rs544, %rs568;
	sub.s16 	%rs572, %rs571, %rs570;
	add.s16 	%rs573, %rs572, %rs432;
	ld.shared.u8 	%rs574, [%r525+954];
	min.u16 	%rs576, %rs544, %rs574;
	max.u16 	%rs577, %rs544, %rs574;
	sub.s16 	%rs578, %rs577, %rs576;
	add.s16 	%rs579, %rs578, %rs438;
	ld.shared.u8 	%rs580, [%r525+108];
	min.u16 	%rs582, %rs546, %rs580;
	max.u16 	%rs583, %rs546, %rs580;
	sub.s16 	%rs584, %rs583, %rs582;
	add.s16 	%rs585, %rs584, %rs561;
	ld.shared.u8 	%rs586, [%r525+396];
	min.u16 	%rs588, %rs546, %rs586;
	max.u16 	%rs589, %rs546, %rs586;
	sub.s16 	%rs590, %rs589, %rs588;
	add.s16 	%rs591, %rs590, %rs567;
	ld.shared.u8 	%rs592, [%r525+684];
	min.u16 	%rs594, %rs546, %rs592;
	max.u16 	%rs595, %rs546, %rs592;
	sub.s16 	%rs596, %rs595, %rs594;
	add.s16 	%rs597, %rs596, %rs573;
	ld.shared.u8 	%rs598, [%r525+972];
	min.u16 	%rs600, %rs546, %rs598;
	max.u16 	%rs601, %rs546, %rs598;
	sub.s16 	%rs602, %rs601, %rs600;
	add.s16 	%rs603, %rs602, %rs579;
	add.s16 	%rs604, %rs472, %rs585;
	add.s16 	%rs605, %rs478, %rs591;
	add.s16 	%rs606, %rs484, %rs597;
	add.s16 	%rs607, %rs490, %rs603;
	ld.shared.u8 	%rs608, [%r525+91];
	min.u16 	%rs610, %rs548, %rs608;
	max.u16 	%rs611, %rs548, %rs608;
	sub.s16 	%rs612, %rs611, %rs610;
	add.s16 	%rs613, %rs612, %rs604;
	ld.shared.u8 	%rs614, [%r525+379];
	min.u16 	%rs616, %rs548, %rs614;
	max.u16 	%rs617, %rs548, %rs614;
	sub.s16 	%rs618, %rs617, %rs616;
	add.s16 	%rs619, %rs618, %rs605;
	ld.shared.u8 	%rs620, [%r525+667];
	min.u16 	%rs622, %rs548, %rs620;
	max.u16 	%rs623, %rs548, %rs620;
	sub.s16 	%rs624, %rs623, %rs622;
	add.s16 	%rs625, %rs624, %rs606;
	ld.shared.u8 	%rs626, [%r525+955];
	min.u16 	%rs628, %rs548, %rs626;
	max.u16 	%rs629, %rs548, %rs626;
	sub.s16 	%rs630, %rs629, %rs628;
	add.s16 	%rs631, %rs630, %rs607;
	ld.shared.u8 	%rs632, [%r525+109];
	min.u16 	%rs634, %rs550, %rs632;
	max.u16 	%rs635, %rs550, %rs632;
	sub.s16 	%rs636, %rs635, %rs634;
	add.s16 	%rs637, %rs636, %rs613;
	ld.shared.u8 	%rs638, [%r525+397];
	min.u16 	%rs640, %rs550, %rs638;
	max.u16 	%rs641, %rs550, %rs638;
	sub.s16 	%rs642, %rs641, %rs640;
	add.s16 	%rs643, %rs642, %rs619;
	ld.shared.u8 	%rs644, [%r525+685];
	min.u16 	%rs646, %rs550, %rs644;
	max.u16 	%rs647, %rs550, %rs644;
	sub.s16 	%rs648, %rs647, %rs646;
	add.s16 	%rs649, %rs648, %rs625;
	ld.shared.u8 	%rs650, [%r525+973];
	min.u16 	%rs652, %rs550, %rs650;
	max.u16 	%rs653, %rs550, %rs650;
	sub.s16 	%rs654, %rs653, %rs652;
	add.s16 	%rs655, %rs654, %rs631;
	add.s16 	%rs656, %rs524, %rs637;
	add.s16 	%rs657, %rs530, %rs643;
	add.s16 	%rs658, %rs536, %rs649;
	add.s16 	%rs659, %rs542, %rs655;
	ld.shared.u8 	%rs660, [%r525+92];
	min.u16 	%rs662, %rs552, %rs660;
	max.u16 	%rs663, %rs552, %rs660;
	sub.s16 	%rs664, %rs663, %rs662;
	add.s16 	%rs665, %rs664, %rs656;
	ld.shared.u8 	%rs666, [%r525+380];
	min.u16 	%rs668, %rs552, %rs666;
	max.u16 	%rs669, %rs552, %rs666;
	sub.s16 	%rs670, %rs669, %rs668;
	add.s16 	%rs671, %rs670, %rs657;
	ld.shared.u8 	%rs672, [%r525+668];
	min.u16 	%rs674, %rs552, %rs672;
	max.u16 	%rs675, %rs552, %rs672;
	sub.s16 	%rs676, %rs675, %rs674;
	add.s16 	%rs677, %rs676, %rs658;
	ld.shared.u8 	%rs678, [%r525+956];
	min.u16 	%rs680, %rs552, %rs678;
	max.u16 	%rs681, %rs552, %rs678;
	sub.s16 	%rs682, %rs681, %rs680;
	add.s16 	%rs683, %rs682, %rs659;
	ld.shared.u8 	%rs684, [%r525+110];
	min.u16 	%rs686, %rs554, %rs684;
	max.u16 	%rs687, %rs554, %rs684;
	sub.s16 	%rs688, %rs687, %rs686;
	add.s16 	%rs689, %rs688, %rs665;
	st.shared.u16 	[%r528+7424], %rs689;
	ld.shared.u8 	%rs690, [%r525+398];
	min.u16 	%rs692, %rs554, %rs690;
	max.u16 	%rs693, %rs554, %rs690;
	sub.s16 	%rs694, %rs693, %rs692;
	add.s16 	%rs695, %rs694, %rs671;
	st.shared.u16 	[%r528+7456], %rs695;
	ld.shared.u8 	%rs696, [%r525+686];
	min.u16 	%rs698, %rs554, %rs696;
	max.u16 	%rs699, %rs554, %rs696;
	sub.s16 	%rs700, %rs699, %rs698;
	add.s16 	%rs701, %rs700, %rs677;
	st.shared.u16 	[%r528+7488], %rs701;
	ld.shared.u8 	%rs702, [%r525+974];
	min.u16 	%rs704, %rs554, %rs702;
	max.u16 	%rs705, %rs554, %rs702;
	sub.s16 	%rs706, %rs705, %rs704;
	add.s16 	%rs707, %rs706, %rs683;
	st.shared.u16 	[%r528+7520], %rs707;
	ld.shared.u8 	%rs708, [%r521+126];
	ld.shared.u8 	%rs710, [%r521+144];
	ld.shared.u8 	%rs712, [%r521+127];
	ld.shared.u8 	%rs714, [%r521+145];
	ld.shared.u8 	%rs716, [%r521+128];
	ld.shared.u8 	%rs718, [%r521+146];
	ld.shared.u8 	%rs720, [%r525+126];
	min.u16 	%rs722, %rs708, %rs720;
	max.u16 	%rs723, %rs708, %rs720;
	sub.s16 	%rs724, %rs723, %rs722;
	add.s16 	%rs725, %rs724, %rs584;
	ld.shared.u8 	%rs726, [%r525+414];
	min.u16 	%rs728, %rs708, %rs726;
	max.u16 	%rs729, %rs708, %rs726;
	sub.s16 	%rs730, %rs729, %rs728;
	add.s16 	%rs731, %rs730, %rs590;
	ld.shared.u8 	%rs732, [%r525+702];
	min.u16 	%rs734, %rs708, %rs732;
	max.u16 	%rs735, %rs708, %rs732;
	sub.s16 	%rs736, %rs735, %rs734;
	add.s16 	%rs737, %rs736, %rs596;
	ld.shared.u8 	%rs738, [%r525+990];
	min.u16 	%rs740, %rs708, %rs738;
	max.u16 	%rs741, %rs708, %rs738;
	sub.s16 	%rs742, %rs741, %rs740;
	add.s16 	%rs743, %rs742, %rs602;
	ld.shared.u8 	%rs744, [%r525+144];
	min.u16 	%rs746, %rs710, %rs744;
	max.u16 	%rs747, %rs710, %rs744;
	sub.s16 	%rs748, %rs747, %rs746;
	add.s16 	%rs749, %rs748, %rs725;
	ld.shared.u8 	%rs750, [%r525+432];
	min.u16 	%rs752, %rs710, %rs750;
	max.u16 	%rs753, %rs710, %rs750;
	sub.s16 	%rs754, %rs753, %rs752;
	add.s16 	%rs755, %rs754, %rs731;
	ld.shared.u8 	%rs756, [%r525+720];
	min.u16 	%rs758, %rs710, %rs756;
	max.u16 	%rs759, %rs710, %rs756;
	sub.s16 	%rs760, %rs759, %rs758;
	add.s16 	%rs761, %rs760, %rs737;
	ld.shared.u8 	%rs762, [%r525+1008];
	min.u16 	%rs764, %rs710, %rs762;
	max.u16 	%rs765, %rs710, %rs762;
	sub.s16 	%rs766, %rs765, %rs764;
	add.s16 	%rs767, %rs766, %rs743;
	add.s16 	%rs768, %rs636, %rs749;
	add.s16 	%rs769, %rs642, %rs755;
	add.s16 	%rs770, %rs648, %rs761;
	add.s16 	%rs771, %rs654, %rs767;
	ld.shared.u8 	%rs772, [%r525+127];
	min.u16 	%rs774, %rs712, %rs772;
	max.u16 	%rs775, %rs712, %rs772;
	sub.s16 	%rs776, %rs775, %rs774;
	add.s16 	%rs777, %rs776, %rs768;
	ld.shared.u8 	%rs778, [%r525+415];
	min.u16 	%rs780, %rs712, %rs778;
	max.u16 	%rs781, %rs712, %rs778;
	sub.s16 	%rs782, %rs781, %rs780;
	add.s16 	%rs783, %rs782, %rs769;
	ld.shared.u8 	%rs784, [%r525+703];
	min.u16 	%rs786, %rs712, %rs784;
	max.u16 	%rs787, %rs712, %rs784;
	sub.s16 	%rs788, %rs787, %rs786;
	add.s16 	%rs789, %rs788, %rs770;
	ld.shared.u8 	%rs790, [%r525+991];
	min.u16 	%rs792, %rs712, %rs790;
	max.u16 	%rs793, %rs712, %rs790;
	sub.s16 	%rs794, %rs793, %rs792;
	add.s16 	%rs795, %rs794, %rs771;
	ld.shared.u8 	%rs796, [%r525+145];
	min.u16 	%rs798, %rs714, %rs796;
	max.u16 	%rs799, %rs714, %rs796;
	sub.s16 	%rs800, %rs799, %rs798;
	add.s16 	%rs801, %rs800, %rs777;
	ld.shared.u8 	%rs802, [%r525+433];
	min.u16 	%rs804, %rs714, %rs802;
	max.u16 	%rs805, %rs714, %rs802;
	sub.s16 	%rs806, %rs805, %rs804;
	add.s16 	%rs807, %rs806, %rs783;
	ld.shared.u8 	%rs808, [%r525+721];
	min.u16 	%rs810, %rs714, %rs808;
	max.u16 	%rs811, %rs714, %rs808;
	sub.s16 	%rs812, %rs811, %rs810;
	add.s16 	%rs813, %rs812, %rs789;
	ld.shared.u8 	%rs814, [%r525+1009];
	min.u16 	%rs816, %rs714, %rs814;
	max.u16 	%rs817, %rs714, %rs814;
	sub.s16 	%rs818, %rs817, %rs816;
	add.s16 	%rs819, %rs818, %rs795;
	add.s16 	%rs820, %rs688, %rs801;
	add.s16 	%rs821, %rs694, %rs807;
	add.s16 	%rs822, %rs700, %rs813;
	add.s16 	%rs823, %rs706, %rs819;
	ld.shared.u8 	%rs824, [%r525+128];
	min.u16 	%rs826, %rs716, %rs824;
	max.u16 	%rs827, %rs716, %rs824;
	sub.s16 	%rs828, %rs827, %rs826;
	add.s16 	%rs829, %rs828, %rs820;
	ld.shared.u8 	%rs830, [%r525+416];
	min.u16 	%rs832, %rs716, %rs830;
	max.u16 	%rs833, %rs716, %rs830;
	sub.s16 	%rs834, %rs833, %rs832;
	add.s16 	%rs835, %rs834, %rs821;
	ld.shared.u8 	%rs836, [%r525+704];
	min.u16 	%rs838, %rs716, %rs836;
	max.u16 	%rs839, %rs716, %rs836;
	sub.s16 	%rs840, %rs839, %rs838;
	add.s16 	%rs841, %rs840, %rs822;
	ld.shared.u8 	%rs842, [%r525+992];
	min.u16 	%rs844, %rs716, %rs842;
	max.u16 	%rs845, %rs716, %rs842;
	sub.s16 	%rs846, %rs845, %rs844;
	add.s16 	%rs847, %rs846, %rs823;
	ld.shared.u8 	%rs848, [%r525+146];
	min.u16 	%rs850, %rs718, %rs848;
	max.u16 	%rs851, %rs718, %rs848;
	sub.s16 	%rs852, %rs851, %rs850;
	add.s16 	%rs853, %rs852, %rs829;
	st.shared.u16 	[%r528+7680], %rs853;
	ld.shared.u8 	%rs854, [%r525+434];
	min.u16 	%rs856, %rs718, %rs854;
	max.u16 	%rs857, %rs718, %rs854;
	sub.s16 	%rs858, %rs857, %rs856;
	add.s16 	%rs859, %rs858, %rs835;
	st.shared.u16 	[%r528+7712], %rs859;
	ld.shared.u8 	%rs860, [%r525+722];
	min.u16 	%rs862, %rs718, %rs860;
	max.u16 	%rs863, %rs718, %rs860;
	sub.s16 	%rs864, %rs863, %rs862;
	add.s16 	%rs865, %rs864, %rs841;
	st.shared.u16 	[%r528+7744], %rs865;
	ld.shared.u8 	%rs866, [%r525+1010];
	min.u16 	%rs868, %rs718, %rs866;
	max.u16 	%rs869, %rs718, %rs866;
	sub.s16 	%rs870, %rs869, %rs868;
	add.s16 	%rs871, %rs870, %rs847;
	st.shared.u16 	[%r528+7776], %rs871;
	ld.shared.u8 	%rs872, [%r521+162];
	ld.shared.u8 	%rs874, [%r521+180];
	ld.shared.u8 	%rs876, [%r521+163];
	ld.shared.u8 	%rs878, [%r521+181];
	ld.shared.u8 	%rs880, [%r521+164];
	ld.shared.u8 	%rs882, [%r521+182];
	ld.shared.u8 	%rs884, [%r525+162];
	min.u16 	%rs886, %rs872, %rs884;
	max.u16 	%rs887, %rs872, %rs884;
	sub.s16 	%rs888, %rs887, %rs886;
	add.s16 	%rs889, %rs888, %rs748;
	ld.shared.u8 	%rs890, [%r525+450];
	min.u16 	%rs892, %rs872, %rs890;
	max.u16 	%rs893, %rs872, %rs890;
	sub.s16 	%rs894, %rs893, %rs892;
	add.s16 	%rs895, %rs894, %rs754;
	ld.shared.u8 	%rs896, [%r525+738];
	min.u16 	%rs898, %rs872, %rs896;
	max.u16 	%rs899, %rs872, %rs896;
	sub.s16 	%rs900, %rs899, %rs898;
	add.s16 	%rs901, %rs900, %rs760;
	ld.shared.u8 	%rs902, [%r525+1026];
	min.u16 	%rs904, %rs872, %rs902;
	max.u16 	%rs905, %rs872, %rs902;
	sub.s16 	%rs906, %rs905, %rs904;
	add.s16 	%rs907, %rs906, %rs766;
	ld.shared.u8 	%rs908, [%r525+180];
	min.u16 	%rs910, %rs874, %rs908;
	max.u16 	%rs911, %rs874, %rs908;
	sub.s16 	%rs912, %rs911, %rs910;
	add.s16 	%rs913, %rs912, %rs889;
	ld.shared.u8 	%rs914, [%r525+468];
	min.u16 	%rs916, %rs874, %rs914;
	max.u16 	%rs917, %rs874, %rs914;
	sub.s16 	%rs918, %rs917, %rs916;
	add.s16 	%rs919, %rs918, %rs895;
	ld.shared.u8 	%rs920, [%r525+756];
	min.u16 	%rs922, %rs874, %rs920;
	max.u16 	%rs923, %rs874, %rs920;
	sub.s16 	%rs924, %rs923, %rs922;
	add.s16 	%rs925, %rs924, %rs901;
	ld.shared.u8 	%rs926, [%r525+1044];
	min.u16 	%rs928, %rs874, %rs926;
	max.u16 	%rs929, %rs874, %rs926;
	sub.s16 	%rs930, %rs929, %rs928;
	add.s16 	%rs931, %rs930, %rs907;
	add.s16 	%rs932, %rs800, %rs913;
	add.s16 	%rs933, %rs806, %rs919;
	add.s16 	%rs934, %rs812, %rs925;
	add.s16 	%rs935, %rs818, %rs931;
	ld.shared.u8 	%rs936, [%r525+163];
	min.u16 	%rs938, %rs876, %rs936;
	max.u16 	%rs939, %rs876, %rs936;
	sub.s16 	%rs940, %rs939, %rs938;
	add.s16 	%rs941, %rs940, %rs932;
	ld.shared.u8 	%rs942, [%r525+451];
	min.u16 	%rs944, %rs876, %rs942;
	max.u16 	%rs945, %rs876, %rs942;
	sub.s16 	%rs946, %rs945, %rs944;
	add.s16 	%rs947, %rs946, %rs933;
	ld.shared.u8 	%rs948, [%r525+739];
	min.u16 	%rs950, %rs876, %rs948;
	max.u16 	%rs951, %rs876, %rs948;
	sub.s16 	%rs952, %rs951, %rs950;
	add.s16 	%rs953, %rs952, %rs934;
	ld.shared.u8 	%rs954, [%r525+1027];
	min.u16 	%rs956, %rs876, %rs954;
	max.u16 	%rs957, %rs876, %rs954;
	sub.s16 	%rs958, %rs957, %rs956;
	add.s16 	%rs959, %rs958, %rs935;
	ld.shared.u8 	%rs960, [%r525+181];
	min.u16 	%rs962, %rs878, %rs960;
	max.u16 	%rs963, %rs878, %rs960;
	sub.s16 	%rs964, %rs963, %rs962;
	add.s16 	%rs965, %rs964, %rs941;
	ld.shared.u8 	%rs966, [%r525+469];
	min.u16 	%rs968, %rs878, %rs966;
	max.u16 	%rs969, %rs878, %rs966;
	sub.s16 	%rs970, %rs969, %rs968;
	add.s16 	%rs971, %rs970, %rs947;
	ld.shared.u8 	%rs972, [%r525+757];
	min.u16 	%rs974, %rs878, %rs972;
	max.u16 	%rs975, %rs878, %rs972;
	sub.s16 	%rs976, %rs975, %rs974;
	add.s16 	%rs977, %rs976, %rs953;
	ld.shared.u8 	%rs978, [%r525+1045];
	min.u16 	%rs980, %rs878, %rs978;
	max.u16 	%rs981, %rs878, %rs978;
	sub.s16 	%rs982, %rs981, %rs980;
	add.s16 	%rs983, %rs982, %rs959;
	add.s16 	%rs984, %rs852, %rs965;
	add.s16 	%rs985, %rs858, %rs971;
	add.s16 	%rs986, %rs864, %rs977;
	add.s16 	%rs987, %rs870, %rs983;
	ld.shared.u8 	%rs988, [%r525+164];
	min.u16 	%rs990, %rs880, %rs988;
	max.u16 	%rs991, %rs880, %rs988;
	sub.s16 	%rs992, %rs991, %rs990;
	add.s16 	%rs993, %rs992, %rs984;
	ld.shared.u8 	%rs994, [%r525+452];
	min.u16 	%rs996, %rs880, %rs994;
	max.u16 	%rs997, %rs880, %rs994;
	sub.s16 	%rs998, %rs997, %rs996;
	add.s16 	%rs999, %rs998, %rs985;
	ld.shared.u8 	%rs1000, [%r525+740];
	min.u16 	%rs1002, %rs880, %rs1000;
	max.u16 	%rs1003, %rs880, %rs1000;
	sub.s16 	%rs1004, %rs1003, %rs1002;
	add.s16 	%rs1005, %rs1004, %rs986;
	ld.shared.u8 	%rs1006, [%r525+1028];
	min.u16 	%rs1008, %rs880, %rs1006;
	max.u16 	%rs1009, %rs880, %rs1006;
	sub.s16 	%rs1010, %rs1009, %rs1008;
	add.s16 	%rs1011, %rs1010, %rs987;
	ld.shared.u8 	%rs1012, [%r525+182];
	min.u16 	%rs1014, %rs882, %rs1012;
	max.u16 	%rs1015, %rs882, %rs1012;
	sub.s16 	%rs1016, %rs1015, %rs1014;
	add.s16 	%rs1017, %rs1016, %rs993;
	st.shared.u16 	[%r528+7936], %rs1017;
	ld.shared.u8 	%rs1018, [%r525+470];
	min.u16 	%rs1020, %rs882, %rs1018;
	max.u16 	%rs1021, %rs882, %rs1018;
	sub.s16 	%rs1022, %rs1021, %rs1020;
	add.s16 	%rs1023, %rs1022, %rs999;
	st.shared.u16 	[%r528+7968], %rs1023;
	ld.shared.u8 	%rs1024, [%r525+758];
	min.u16 	%rs1026, %rs882, %rs1024;
	max.u16 	%rs1027, %rs882, %rs1024;
	sub.s16 	%rs1028, %rs1027, %rs1026;
	add.s16 	%rs1029, %rs1028, %rs1005;
	st.shared.u16 	[%r528+8000], %rs1029;
	ld.shared.u8 	%rs1030, [%r525+1046];
	min.u16 	%rs1032, %rs882, %rs1030;
	max.u16 	%rs1033, %rs882, %rs1030;
	sub.s16 	%rs1034, %rs1033, %rs1032;
	add.s16 	%rs1035, %rs1034, %rs1011;
	st.shared.u16 	[%r528+8032], %rs1035;
	ld.shared.u8 	%rs1036, [%r521+198];
	ld.shared.u8 	%rs1038, [%r521+216];
	ld.shared.u8 	%rs1040, [%r521+199];
	ld.shared.u8 	%rs1042, [%r521+217];
	ld.shared.u8 	%rs1044, [%r521+200];
	ld.shared.u8 	%rs1046, [%r521+218];
	ld.shared.u8 	%rs1048, [%r525+198];
	min.u16 	%rs1050, %rs1036, %rs1048;
	max.u16 	%rs1051, %rs1036, %rs1048;
	sub.s16 	%rs1052, %rs1051, %rs1050;
	add.s16 	%rs1053, %rs1052, %rs912;
	ld.shared.u8 	%rs1054, [%r525+486];
	min.u16 	%rs1056, %rs1036, %rs1054;
	max.u16 	%rs1057, %rs1036, %rs1054;
	sub.s16 	%rs1058, %rs1057, %rs1056;
	add.s16 	%rs1059, %rs1058, %rs918;
	ld.shared.u8 	%rs1060, [%r525+774];
	min.u16 	%rs1062, %rs1036, %rs1060;
	max.u16 	%rs1063, %rs1036, %rs1060;
	sub.s16 	%rs1064, %rs1063, %rs1062;
	add.s16 	%rs1065, %rs1064, %rs924;
	ld.shared.u8 	%rs1066, [%r525+1062];
	min.u16 	%rs1068, %rs1036, %rs1066;
	max.u16 	%rs1069, %rs1036, %rs1066;
	sub.s16 	%rs1070, %rs1069, %rs1068;
	add.s16 	%rs1071, %rs1070, %rs930;
	ld.shared.u8 	%rs1072, [%r525+216];
	min.u16 	%rs1074, %rs1038, %rs1072;
	max.u16 	%rs1075, %rs1038, %rs1072;
	sub.s16 	%rs1076, %rs1075, %rs1074;
	add.s16 	%rs1077, %rs1076, %rs1053;
	ld.shared.u8 	%rs1078, [%r525+504];
	min.u16 	%rs1080, %rs1038, %rs1078;
	max.u16 	%rs1081, %rs1038, %rs1078;
	sub.s16 	%rs1082, %rs1081, %rs1080;
	add.s16 	%rs1083, %rs1082, %rs1059;
	ld.shared.u8 	%rs1084, [%r525+792];
	min.u16 	%rs1086, %rs1038, %rs1084;
	max.u16 	%rs1087, %rs1038, %rs1084;
	sub.s16 	%rs1088, %rs1087, %rs1086;
	add.s16 	%rs1089, %rs1088, %rs1065;
	ld.shared.u8 	%rs1090, [%r525+1080];
	min.u16 	%rs1092, %rs1038, %rs1090;
	max.u16 	%rs1093, %rs1038, %rs1090;
	sub.s16 	%rs1094, %rs1093, %rs1092;
	add.s16 	%rs1095, %rs1094, %rs1071;
	add.s16 	%rs1096, %rs964, %rs1077;
	add.s16 	%rs1097, %rs970, %rs1083;
	add.s16 	%rs1098, %rs976, %rs1089;
	add.s16 	%rs1099, %rs982, %rs1095;
	ld.shared.u8 	%rs1100, [%r525+199];
	min.u16 	%rs1102, %rs1040, %rs1100;
	max.u16 	%rs1103, %rs1040, %rs1100;
	sub.s16 	%rs1104, %rs1103, %rs1102;
	add.s16 	%rs1105, %rs1104, %rs1096;
	ld.shared.u8 	%rs1106, [%r525+487];
	min.u16 	%rs1108, %rs1040, %rs1106;
	max.u16 	%rs1109, %rs1040, %rs1106;
	sub.s16 	%rs1110, %rs1109, %rs1108;
	add.s16 	%rs1111, %rs1110, %rs1097;
	ld.shared.u8 	%rs1112, [%r525+775];
	min.u16 	%rs1114, %rs1040, %rs1112;
	max.u16 	%rs1115, %rs1040, %rs1112;
	sub.s16 	%rs1116, %rs1115, %rs1114;
	add.s16 	%rs1117, %rs1116, %rs1098;
	ld.shared.u8 	%rs1118, [%r525+1063];
	min.u16 	%rs1120, %rs1040, %rs1118;
	max.u16 	%rs1121, %rs1040, %rs1118;
	sub.s16 	%rs1122, %rs1121, %rs1120;
	add.s16 	%rs1123, %rs1122, %rs1099;
	ld.shared.u8 	%rs1124, [%r525+217];
	min.u16 	%rs1126, %rs1042, %rs1124;
	max.u16 	%rs1127, %rs1042, %rs1124;
	sub.s16 	%rs1128, %rs1127, %rs1126;
	add.s16 	%rs1129, %rs1128, %rs1105;
	ld.shared.u8 	%rs1130, [%r525+505];
	min.u16 	%rs1132, %rs1042, %rs1130;
	max.u16 	%rs1133, %rs1042, %rs1130;
	sub.s16 	%rs1134, %rs1133, %rs1132;
	add.s16 	%rs1135, %rs1134, %rs1111;
	ld.shared.u8 	%rs1136, [%r525+793];
	min.u16 	%rs1138, %rs1042, %rs1136;
	max.u16 	%rs1139, %rs1042, %rs1136;
	sub.s16 	%rs1140, %rs1139, %rs1138;
	add.s16 	%rs1141, %rs1140, %rs1117;
	ld.shared.u8 	%rs1142, [%r525+1081];
	min.u16 	%rs1144, %rs1042, %rs1142;
	max.u16 	%rs1145, %rs1042, %rs1142;
	sub.s16 	%rs1146, %rs1145, %rs1144;
	add.s16 	%rs1147, %rs1146, %rs1123;
	add.s16 	%rs1148, %rs1016, %rs1129;
	add.s16 	%rs1149, %rs1022, %rs1135;
	add.s16 	%rs1150, %rs1028, %rs1141;
	add.s16 	%rs1151, %rs1034, %rs1147;
	ld.shared.u8 	%rs1152, [%r525+200];
	min.u16 	%rs1154, %rs1044, %rs1152;
	max.u16 	%rs1155, %rs1044, %rs1152;
	sub.s16 	%rs1156, %rs1155, %rs1154;
	add.s16 	%rs1157, %rs1156, %rs1148;
	ld.shared.u8 	%rs1158, [%r525+488];
	min.u16 	%rs1160, %rs1044, %rs1158;
	max.u16 	%rs1161, %rs1044, %rs1158;
	sub.s16 	%rs1162, %rs1161, %rs1160;
	add.s16 	%rs1163, %rs1162, %rs1149;
	ld.shared.u8 	%rs1164, [%r525+776];
	min.u16 	%rs1166, %rs1044, %rs1164;
	max.u16 	%rs1167, %rs1044, %rs1164;
	sub.s16 	%rs1168, %rs1167, %rs1166;
	add.s16 	%rs1169, %rs1168, %rs1150;
	ld.shared.u8 	%rs1170, [%r525+1064];
	min.u16 	%rs1172, %rs1044, %rs1170;
	max.u16 	%rs1173, %rs1044, %rs1170;
	sub.s16 	%rs1174, %rs1173, %rs1172;
	add.s16 	%rs1175, %rs1174, %rs1151;
	ld.shared.u8 	%rs1176, [%r525+218];
	min.u16 	%rs1178, %rs1046, %rs1176;
	max.u16 	%rs1179, %rs1046, %rs1176;
	sub.s16 	%rs1180, %rs1179, %rs1178;
	add.s16 	%rs1181, %rs1180, %rs1157;
	st.shared.u16 	[%r528+8192], %rs1181;
	ld.shared.u8 	%rs1182, [%r525+506];
	min.u16 	%rs1184, %rs1046, %rs1182;
	max.u16 	%rs1185, %rs1046, %rs1182;
	sub.s16 	%rs1186, %rs1185, %rs1184;
	add.s16 	%rs1187, %rs1186, %rs1163;
	st.shared.u16 	[%r528+8224], %rs1187;
	ld.shared.u8 	%rs1188, [%r525+794];
	min.u16 	%rs1190, %rs1046, %rs1188;
	max.u16 	%rs1191, %rs1046, %rs1188;
	sub.s16 	%rs1192, %rs1191, %rs1190;
	add.s16 	%rs1193, %rs1192, %rs1169;
	st.shared.u16 	[%r528+8256], %rs1193;
	ld.shared.u8 	%rs1194, [%r525+1082];
	min.u16 	%rs1196, %rs1046, %rs1194;
	max.u16 	%rs1197, %rs1046, %rs1194;
	sub.s16 	%rs1198, %rs1197, %rs1196;
	add.s16 	%rs1199, %rs1198, %rs1175;
	st.shared.u16 	[%r528+8288], %rs1199;
	ld.shared.u8 	%rs1200, [%r521+234];
	ld.shared.u8 	%rs1202, [%r521+252];
	ld.shared.u8 	%rs1204, [%r521+235];
	ld.shared.u8 	%rs1206, [%r521+253];
	ld.shared.u8 	%rs1208, [%r521+236];
	ld.shared.u8 	%rs1210, [%r521+254];
	ld.shared.u8 	%rs1212, [%r525+234];
	min.u16 	%rs1214, %rs1200, %rs1212;
	max.u16 	%rs1215, %rs1200, %rs1212;
	sub.s16 	%rs1216, %rs1215, %rs1214;
	add.s16 	%rs1217, %rs1216, %rs1076;
	ld.shared.u8 	%rs1218, [%r525+522];
	min.u16 	%rs1220, %rs1200, %rs1218;
	max.u16 	%rs1221, %rs1200, %rs1218;
	sub.s16 	%rs1222, %rs1221, %rs1220;
	add.s16 	%rs1223, %rs1222, %rs1082;
	ld.shared.u8 	%rs1224, [%r525+810];
	min.u16 	%rs1226, %rs1200, %rs1224;
	max.u16 	%rs1227, %rs1200, %rs1224;
	sub.s16 	%rs1228, %rs1227, %rs1226;
	add.s16 	%rs1229, %rs1228, %rs1088;
	ld.shared.u8 	%rs1230, [%r525+1098];
	min.u16 	%rs1232, %rs1200, %rs1230;
	max.u16 	%rs1233, %rs1200, %rs1230;
	sub.s16 	%rs1234, %rs1233, %rs1232;
	add.s16 	%rs1235, %rs1234, %rs1094;
	ld.shared.u8 	%rs1236, [%r525+252];
	min.u16 	%rs1238, %rs1202, %rs1236;
	max.u16 	%rs1239, %rs1202, %rs1236;
	sub.s16 	%rs1240, %rs1239, %rs1238;
	add.s16 	%rs1241, %rs1240, %rs1217;
	ld.shared.u8 	%rs1242, [%r525+540];
	min.u16 	%rs1244, %rs1202, %rs1242;
	max.u16 	%rs1245, %rs1202, %rs1242;
	sub.s16 	%rs1246, %rs1245, %rs1244;
	add.s16 	%rs1247, %rs1246, %rs1223;
	ld.shared.u8 	%rs1248, [%r525+828];
	min.u16 	%rs1250, %rs1202, %rs1248;
	max.u16 	%rs1251, %rs1202, %rs1248;
	sub.s16 	%rs1252, %rs1251, %rs1250;
	add.s16 	%rs1253, %rs1252, %rs1229;
	ld.shared.u8 	%rs1254, [%r525+1116];
	min.u16 	%rs1256, %rs1202, %rs1254;
	max.u16 	%rs1257, %rs1202, %rs1254;
	sub.s16 	%rs1258, %rs1257, %rs1256;
	add.s16 	%rs1259, %rs1258, %rs1235;
	add.s16 	%rs1260, %rs1128, %rs1241;
	add.s16 	%rs1261, %rs1134, %rs1247;
	add.s16 	%rs1262, %rs1140, %rs1253;
	add.s16 	%rs1263, %rs1146, %rs1259;
	ld.shared.u8 	%rs1264, [%r525+235];
	min.u16 	%rs1266, %rs1204, %rs1264;
	max.u16 	%rs1267, %rs1204, %rs1264;
	sub.s16 	%rs1268, %rs1267, %rs1266;
	add.s16 	%rs1269, %rs1268, %rs1260;
	ld.shared.u8 	%rs1270, [%r525+523];
	min.u16 	%rs1272, %rs1204, %rs1270;
	max.u16 	%rs1273, %rs1204, %rs1270;
	sub.s16 	%rs1274, %rs1273, %rs1272;
	add.s16 	%rs1275, %rs1274, %rs1261;
	ld.shared.u8 	%rs1276, [%r525+811];
	min.u16 	%rs1278, %rs1204, %rs1276;
	max.u16 	%rs1279, %rs1204, %rs1276;
	sub.s16 	%rs1280, %rs1279, %rs1278;
	add.s16 	%rs1281, %rs1280, %rs1262;
	ld.shared.u8 	%rs1282, [%r525+1099];
	min.u16 	%rs1284, %rs1204, %rs1282;
	max.u16 	%rs1285, %rs1204, %rs1282;
	sub.s16 	%rs1286, %rs1285, %rs1284;
	add.s16 	%rs1287, %rs1286, %rs1263;
	ld.shared.u8 	%rs1288, [%r525+253];
	min.u16 	%rs1290, %rs1206, %rs1288;
	max.u16 	%rs1291, %rs1206, %rs1288;
	sub.s16 	%rs1292, %rs1291, %rs1290;
	add.s16 	%rs1293, %rs1292, %rs1269;
	ld.shared.u8 	%rs1294, [%r525+541];
	min.u16 	%rs1296, %rs1206, %rs1294;
	max.u16 	%rs1297, %rs1206, %rs1294;
	sub.s16 	%rs1298, %rs1297, %rs1296;
	add.s16 	%rs1299, %rs1298, %rs1275;
	ld.shared.u8 	%rs1300, [%r525+829];
	min.u16 	%rs1302, %rs1206, %rs1300;
	max.u16 	%rs1303, %rs1206, %rs1300;
	sub.s16 	%rs1304, %rs1303, %rs1302;
	add.s16 	%rs1305, %rs1304, %rs1281;
	ld.shared.u8 	%rs1306, [%r525+1117];
	min.u16 	%rs1308, %rs1206, %rs1306;
	max.u16 	%rs1309, %rs1206, %rs1306;
	sub.s16 	%rs1310, %rs1309, %rs1308;
	add.s16 	%rs1311, %rs1310, %rs1287;
	add.s16 	%rs1312, %rs1180, %rs1293;
	add.s16 	%rs1313, %rs1186, %rs1299;
	add.s16 	%rs1314, %rs1192, %rs1305;
	add.s16 	%rs1315, %rs1198, %rs1311;
	ld.shared.u8 	%rs1316, [%r525+236];
	min.u16 	%rs1318, %rs1208, %rs1316;
	max.u16 	%rs1319, %rs1208, %rs1316;
	sub.s16 	%rs1320, %rs1319, %rs1318;
	add.s16 	%rs1321, %rs1320, %rs1312;
	ld.shared.u8 	%rs1322, [%r525+524];
	min.u16 	%rs1324, %rs1208, %rs1322;
	max.u16 	%rs1325, %rs1208, %rs1322;
	sub.s16 	%rs1326, %rs1325, %rs1324;
	add.s16 	%rs1327, %rs1326, %rs1313;
	ld.shared.u8 	%rs1328, [%r525+812];
	min.u16 	%rs1330, %rs1208, %rs1328;
	max.u16 	%rs1331, %rs1208, %rs1328;
	sub.s16 	%rs1332, %rs1331, %rs1330;
	add.s16 	%rs1333, %rs1332, %rs1314;
	ld.shared.u8 	%rs1334, [%r525+1100];
	min.u16 	%rs1336, %rs1208, %rs1334;
	max.u16 	%rs1337, %rs1208, %rs1334;
	sub.s16 	%rs1338, %rs1337, %rs1336;
	add.s16 	%rs1339, %rs1338, %rs1315;
	ld.shared.u8 	%rs1340, [%r525+254];
	min.u16 	%rs1342, %rs1210, %rs1340;
	max.u16 	%rs1343, %rs1210, %rs1340;
	sub.s16 	%rs1344, %rs1343, %rs1342;
	add.s16 	%rs1345, %rs1344, %rs1321;
	st.shared.u16 	[%r528+8448], %rs1345;
	ld.shared.u8 	%rs1346, [%r525+542];
	min.u16 	%rs1348, %rs1210, %rs1346;
	max.u16 	%rs1349, %rs1210, %rs1346;
	sub.s16 	%rs1350, %rs1349, %rs1348;
	add.s16 	%rs1351, %rs1350, %rs1327;
	st.shared.u16 	[%r528+8480], %rs1351;
	ld.shared.u8 	%rs1352, [%r525+830];
	min.u16 	%rs1354, %rs1210, %rs1352;
	max.u16 	%rs1355, %rs1210, %rs1352;
	sub.s16 	%rs1356, %rs1355, %rs1354;
	add.s16 	%rs1357, %rs1356, %rs1333;
	st.shared.u16 	[%r528+8512], %rs1357;
	ld.shared.u8 	%rs1358, [%r525+1118];
	min.u16 	%rs1360, %rs1210, %rs1358;
	max.u16 	%rs1361, %rs1210, %rs1358;
	sub.s16 	%rs1362, %rs1361, %rs1360;
	add.s16 	%rs1363, %rs1362, %rs1339;
	st.shared.u16 	[%r528+8544], %rs1363;
	ld.shared.u8 	%rs1364, [%r521+270];
	ld.shared.u8 	%rs1366, [%r521+288];
	ld.shared.u8 	%rs1368, [%r521+271];
	ld.shared.u8 	%rs1370, [%r521+289];
	ld.shared.u8 	%rs1372, [%r521+272];
	ld.shared.u8 	%rs1374, [%r521+290];
	ld.shared.u8 	%rs1376, [%r525+270];
	min.u16 	%rs1378, %rs1364, %rs1376;
	max.u16 	%rs1379, %rs1364, %rs1376;
	sub.s16 	%rs1380, %rs1379, %rs1378;
	add.s16 	%rs1381, %rs1380, %rs1240;
	ld.shared.u8 	%rs1382, [%r525+558];
	min.u16 	%rs1384, %rs1364, %rs1382;
	max.u16 	%rs1385, %rs1364, %rs1382;
	sub.s16 	%rs1386, %rs1385, %rs1384;
	add.s16 	%rs1387, %rs1386, %rs1246;
	ld.shared.u8 	%rs1388, [%r525+846];
	min.u16 	%rs1390, %rs1364, %rs1388;
	max.u16 	%rs1391, %rs1364, %rs1388;
	sub.s16 	%rs1392, %rs1391, %rs1390;
	add.s16 	%rs1393, %rs1392, %rs1252;
	ld.shared.u8 	%rs1394, [%r525+1134];
	min.u16 	%rs1396, %rs1364, %rs1394;
	max.u16 	%rs1397, %rs1364, %rs1394;
	sub.s16 	%rs1398, %rs1397, %rs1396;
	add.s16 	%rs1399, %rs1398, %rs1258;
	min.u16 	%rs1400, %rs1366, %rs173;
	max.u16 	%rs1401, %rs1366, %rs173;
	sub.s16 	%rs1402, %rs1401, %rs1400;
	add.s16 	%rs1403, %rs1402, %rs1381;
	min.u16 	%rs1404, %rs1366, %rs178;
	max.u16 	%rs1405, %rs1366, %rs178;
	sub.s16 	%rs1406, %rs1405, %rs1404;
	add.s16 	%rs1407, %rs1406, %rs1387;
	min.u16 	%rs1408, %rs1366, %rs183;
	max.u16 	%rs1409, %rs1366, %rs183;
	sub.s16 	%rs1410, %rs1409, %rs1408;
	add.s16 	%rs1411, %rs1410, %rs1393;
	ld.shared.u8 	%rs1412, [%r525+1152];
	min.u16 	%rs1414, %rs1366, %rs1412;
	max.u16 	%rs1415, %rs1366, %rs1412;
	sub.s16 	%rs1416, %rs1415, %rs1414;
	add.s16 	%rs1417, %rs1416, %rs1399;
	add.s16 	%rs1418, %rs1292, %rs1403;
	add.s16 	%rs1419, %rs1298, %rs1407;
	add.s16 	%rs1420, %rs1304, %rs1411;
	add.s16 	%rs1421, %rs1310, %rs1417;
	ld.shared.u8 	%rs1422, [%r525+271];
	min.u16 	%rs1424, %rs1368, %rs1422;
	max.u16 	%rs1425, %rs1368, %rs1422;
	sub.s16 	%rs1426, %rs1425, %rs1424;
	add.s16 	%rs1427, %rs1426, %rs1418;
	ld.shared.u8 	%rs1428, [%r525+559];
	min.u16 	%rs1430, %rs1368, %rs1428;
	max.u16 	%rs1431, %rs1368, %rs1428;
	sub.s16 	%rs1432, %rs1431, %rs1430;
	add.s16 	%rs1433, %rs1432, %rs1419;
	ld.shared.u8 	%rs1434, [%r525+847];
	min.u16 	%rs1436, %rs1368, %rs1434;
	max.u16 	%rs1437, %rs1368, %rs1434;
	sub.s16 	%rs1438, %rs1437, %rs1436;
	add.s16 	%rs1439, %rs1438, %rs1420;
	ld.shared.u8 	%rs1440, [%r525+1135];
	min.u16 	%rs1442, %rs1368, %rs1440;
	max.u16 	%rs1443, %rs1368, %rs1440;
	sub.s16 	%rs1444, %rs1443, %rs1442;
	add.s16 	%rs1445, %rs1444, %rs1421;
	min.u16 	%rs1446, %rs1370, %rs242;
	max.u16 	%rs1447, %rs1370, %rs242;
	sub.s16 	%rs1448, %rs1447, %rs1446;
	add.s16 	%rs1449, %rs1448, %rs1427;
	min.u16 	%rs1450, %rs1370, %rs248;
	max.u16 	%rs1451, %rs1370, %rs248;
	sub.s16 	%rs1452, %rs1451, %rs1450;
	add.s16 	%rs1453, %rs1452, %rs1433;
	min.u16 	%rs1454, %rs1370, %rs254;
	max.u16 	%rs1455, %rs1370, %rs254;
	sub.s16 	%rs1456, %rs1455, %rs1454;
	add.s16 	%rs1457, %rs1456, %rs1439;
	ld.shared.u8 	%rs1458, [%r525+1153];
	min.u16 	%rs1460, %rs1370, %rs1458;
	max.u16 	%rs1461, %rs1370, %rs1458;
	sub.s16 	%rs1462, %rs1461, %rs1460;
	add.s16 	%rs1463, %rs1462, %rs1445;
	add.s16 	%rs1464, %rs1344, %rs1449;
	add.s16 	%rs1465, %rs1350, %rs1453;
	add.s16 	%rs1466, %rs1356, %rs1457;
	add.s16 	%rs1467, %rs1362, %rs1463;
	ld.shared.u8 	%rs1468, [%r525+272];
	min.u16 	%rs1470, %rs1372, %rs1468;
	max.u16 	%rs1471, %rs1372, %rs1468;
	sub.s16 	%rs1472, %rs1471, %rs1470;
	add.s16 	%rs1473, %rs1472, %rs1464;
	ld.shared.u8 	%rs1474, [%r525+560];
	min.u16 	%rs1476, %rs1372, %rs1474;
	max.u16 	%rs1477, %rs1372, %rs1474;
	sub.s16 	%rs1478, %rs1477, %rs1476;
	add.s16 	%rs1479, %rs1478, %rs1465;
	ld.shared.u8 	%rs1480, [%r525+848];
	min.u16 	%rs1482, %rs1372, %rs1480;
	max.u16 	%rs1483, %rs1372, %rs1480;
	sub.s16 	%rs1484, %rs1483, %rs1482;
	add.s16 	%rs1485, %rs1484, %rs1466;
	ld.shared.u8 	%rs1486, [%r525+1136];
	min.u16 	%rs1488, %rs1372, %rs1486;
	max.u16 	%rs1489, %rs1372, %rs1486;
	sub.s16 	%rs1490, %rs1489, %rs1488;
	add.s16 	%rs1491, %rs1490, %rs1467;
	min.u16 	%rs1492, %rs1374, %rs314;
	max.u16 	%rs1493, %rs1374, %rs314;
	sub.s16 	%rs1494, %rs1493, %rs1492;
	add.s16 	%rs1495, %rs1494, %rs1473;
	st.shared.u16 	[%r528+8704], %rs1495;
	min.u16 	%rs1496, %rs1374, %rs320;
	max.u16 	%rs1497, %rs1374, %rs320;
	sub.s16 	%rs1498, %rs1497, %rs1496;
	add.s16 	%rs1499, %rs1498, %rs1479;
	st.shared.u16 	[%r528+8736], %rs1499;
	min.u16 	%rs1500, %rs1374, %rs326;
	max.u16 	%rs1501, %rs1374, %rs326;
	sub.s16 	%rs1502, %rs1501, %rs1500;
	add.s16 	%rs1503, %rs1502, %rs1485;
	st.shared.u16 	[%r528+8768], %rs1503;
	ld.shared.u8 	%rs1504, [%r525+1154];
	min.u16 	%rs1506, %rs1374, %rs1504;
	max.u16 	%rs1507, %rs1374, %rs1504;
	sub.s16 	%rs1508, %rs1507, %rs1506;
	add.s16 	%rs1509, %rs1508, %rs1491;
	st.shared.u16 	[%r528+8800], %rs1509;
$L__BB1_65:
	setp.ne.s32 	%p48, %r15, 0;
	@%p48 bra 	$L__BB1_67;
	ld.param.u64 	%rd47, [_Z6brain3iiPhS_S_PtS0_S_ii_param_4];
	cvt.s64.s32 	%rd42, %r11;
	cvta.to.global.u64 	%rd43, %rd47;
	add.s64 	%rd44, %rd43, %rd42;
	ld.global.u8 	%rs1510, [%rd44];
	add.s32 	%r529, %r17, %r8;
	st.shared.u8 	[%r529], %rs1510;
$L__BB1_67:
	shr.u32 	%r39, %r8, 2;
	and.b32  	%r40, %r8, 3;
	and.b32  	%r41, %r4, 3;
	shl.b32 	%r530, %r4, 1;
	and.b32  	%r531, %r530, 6;
	add.s32 	%r42, %r531, %r15;
	not.pred 	%p49, %p1;
	@%p49 bra 	$L__BB1_69;
	mul.lo.s32 	%r532, %r39, 3;
	shr.u32 	%r533, %r4, 2;
	add.s32 	%r534, %r532, %r533;
	shl.b32 	%r535, %r40, 3;
	add.s32 	%r536, %r42, %r535;
	add.s32 	%r537, %r534, %r532;
	shl.b32 	%r538, %r537, 7;
	shl.b32 	%r539, %r534, 6;
	add.s32 	%r540, %r538, %r536;
	shl.b32 	%r541, %r540, 1;
	mov.u32 	%r542, extt;
	add.s32 	%r543, %r542, %r541;
	ld.shared.u16 	%r544, [%r543+2304];
	add.s32 	%r545, %r539, %r536;
	shl.b32 	%r546, %r545, 2;
	add.s32 	%r547, %r542, %r546;
	st.shared.u32 	[%r547], %r544;
	ld.shared.u16 	%r548, [%r543+2368];
	st.shared.u32 	[%r547+128], %r548;
	ld.shared.u16 	%r549, [%r543+2432];
	add.s32 	%r550, %r544, %r549;
	st.shared.u32 	[%r547], %r550;
	ld.shared.u16 	%r551, [%r543+2496];
	add.s32 	%r552, %r548, %r551;
	st.shared.u32 	[%r547+128], %r552;
	ld.shared.u16 	%r553, [%r543+3072];
	add.s32 	%r554, %r550, %r553;
	st.shared.u32 	[%r547], %r554;
	ld.shared.u16 	%r555, [%r543+3136];
	add.s32 	%r556, %r552, %r555;
	st.shared.u32 	[%r547+128], %r556;
	ld.shared.u16 	%r557, [%r543+3200];
	add.s32 	%r558, %r554, %r557;
	st.shared.u32 	[%r547], %r558;
	ld.shared.u16 	%r559, [%r543+3264];
	add.s32 	%r560, %r556, %r559;
	st.shared.u32 	[%r547+128], %r560;
$L__BB1_69:
	bar.sync 	0;
	shl.b32 	%r562, %r8, 3;
	and.b32  	%r563, %r562, 56;
	add.s32 	%r43, %r42, %r563;
	setp.lt.u32 	%p50, %r4, 4;
	setp.lt.u32 	%p51, %r8, 8;
	and.pred  	%p2, %p50, %p51;
	shl.b32 	%r564, %r43, 2;
	mov.u32 	%r565, extt;
	add.s32 	%r44, %r565, %r564;
	not.pred 	%p52, %p2;
	@%p52 bra 	$L__BB1_71;
	ld.shared.u32 	%r566, [%r44+256];
	ld.shared.u32 	%r567, [%r44];
	add.s32 	%r568, %r567, %r566;
	ld.shared.u32 	%r569, [%r44+768];
	add.s32 	%r570, %r569, %r568;
	ld.shared.u32 	%r571, [%r44+1024];
	add.s32 	%r572, %r571, %r570;
	st.shared.u32 	[%r44], %r572;
$L__BB1_71:
	setp.lt.u32 	%p53, %r4, 4;
	and.b32  	%r45, %r8, 1016;
	setp.eq.s32 	%p54, %r45, 8;
	and.pred  	%p3, %p53, %p54;
	not.pred 	%p55, %p3;
	@%p55 bra 	$L__BB1_73;
	ld.shared.u32 	%r573, [%r44+256];
	ld.shared.u32 	%r574, [%r44+512];
	add.s32 	%r575, %r574, %r573;
	ld.shared.u32 	%r576, [%r44+1024];
	add.s32 	%r577, %r576, %r575;
	ld.shared.u32 	%r578, [%r44+1280];
	add.s32 	%r579, %r578, %r577;
	st.shared.u32 	[%r44+512], %r579;
$L__BB1_73:
	setp.gt.u32 	%p56, %r4, 3;
	or.b32  	%r580, %r8, %r4;
	and.b32  	%r581, %r580, 1016;
	setp.eq.s32 	%p57, %r581, 0;
	and.pred  	%p4, %p56, %p57;
	not.pred 	%p58, %p4;
	@%p58 bra 	$L__BB1_75;
	ld.shared.u32 	%r582, [%r44+768];
	ld.shared.u32 	%r583, [%r44+1536];
	add.s32 	%r584, %r583, %r582;
	ld.shared.u32 	%r585, [%r44+1024];
	add.s32 	%r586, %r585, %r584;
	ld.shared.u32 	%r587, [%r44+1792];
	add.s32 	%r588, %r587, %r586;
	st.shared.u32 	[%r44+1536], %r588;
$L__BB1_75:
	setp.eq.s32 	%p59, %r45, 8;
	and.b32  	%r46, %r4, 1020;
	setp.eq.s32 	%p60, %r46, 4;
	and.pred  	%p5, %p60, %p59;
	not.pred 	%p61, %p5;
	@%p61 bra 	$L__BB1_77;
	ld.shared.u32 	%r589, [%r44+1024];
	ld.shared.u32 	%r590, [%r44+2048];
	add.s32 	%r591, %r590, %r589;
	ld.shared.u32 	%r592, [%r44+1280];
	add.s32 	%r593, %r592, %r591;
	ld.shared.u32 	%r594, [%r44+1792];
	add.s32 	%r595, %r594, %r593;
	st.shared.u32 	[%r44+2048], %r595;
$L__BB1_77:
	bar.sync 	0;
	shl.b32 	%r596, %r15, 4;
	add.s32 	%r47, %r596, %r4;
	shl.b32 	%r48, %r8, 6;
	add.s32 	%r597, %r12, -4;
	setp.ge.u32 	%p62, %r1, %r597;
	@%p62 bra 	$L__BB1_1103;
	ld.param.u64 	%rd48, [_Z6brain3iiPhS_S_PtS0_S_ii_param_7];
	add.s32 	%r49, %r47, %r48;
	cvt.u16.u32 	%rs1, %r47;
	add.s16 	%rs2, %rs1, 32;
	shl.b32 	%r598, %r41, 8;
	shl.b32 	%r599, %r40, 10;
	or.b32  	%r600, %r599, %r598;
	add.s32 	%r602, %r565, %r600;
	add.s32 	%r50, %r602, 39680;
	shl.b32 	%r603, %r40, 7;
	shl.b32 	%r604, %r41, 5;
	or.b32  	%r51, %r603, %r604;
	cvt.s64.s32 	%rd45, %r11;
	cvta.to.global.u64 	%rd46, %rd48;
	add.s64 	%rd10, %rd46, %rd45;
	shl.b32 	%r605, %r43, 1;
	add.s32 	%r606, %r565, %r605;
	add.s32 	%r52, %r606, 2304;
	@%p52 bra 	$L__BB1_80;
	ld.shared.u16 	%r607, [%r52+1024];
	ld.shared.u16 	%r608, [%r52+1152];
	add.s32 	%r609, %r607, %r608;
	ld.shared.u16 	%r610, [%r52+1792];
	add.s32 	%r611, %r609, %r610;
	ld.shared.u16 	%r612, [%r52+1920];
	add.s32 	%r613, %r611, %r612;
	st.shared.u32 	[%r44+256], %r613;
$L__BB1_80:
	@%p55 bra 	$L__BB1_82;
	ld.shared.u16 	%r614, [%r52+896];
	ld.shared.u16 	%r615, [%r52+1024];
	add.s32 	%r616, %r614, %r615;
	ld.shared.u16 	%r617, [%r52+1664];
	add.s32 	%r618, %r616, %r617;
	ld.shared.u16 	%r619, [%r52+1792];
	add.s32 	%r620, %r618, %r619;
	st.shared.u32 	[%r44+768], %r620;
$L__BB1_82:
	@%p58 bra 	$L__BB1_84;
	ld.shared.u16 	%r621, [%r52+1792];
	ld.shared.u16 	%r622, [%r52+1920];
	add.s32 	%r623, %r621, %r622;
	ld.shared.u16 	%r624, [%r52+2560];
	add.s32 	%r625, %r623, %r624;
	ld.shared.u16 	%r626, [%r52+2688];
	add.s32 	%r627, %r625, %r626;
	st.shared.u32 	[%r44+1280], %r627;
$L__BB1_84:
	@%p61 bra 	$L__BB1_86;
	ld.shared.u16 	%r628, [%r52+1664];
	ld.shared.u16 	%r629, [%r52+1792];
	add.s32 	%r630, %r628, %r629;
	ld.shared.u16 	%r631, [%r52+2432];
	add.s32 	%r632, %r630, %r631;
	ld.shared.u16 	%r633, [%r52+2560];
	add.s32 	%r634, %r632, %r633;
	st.shared.u32 	[%r44+1792], %r634;
$L__BB1_86:
	shl.b32 	%r635, %r47, 2;
	mov.u32 	%r636, extt;
	add.s32 	%r53, %r636, %r635;
	shl.b32 	%r637, %r49, 2;
	add.s32 	%r638, %r636, %r637;
	add.s32 	%r54, %r638, 39680;
	setp.eq.s32 	%p67, %r402, 0;
	bar.sync 	0;
	cvt.rn.f32.u32 	%f73, %r40;
	mul.f32 	%f1, %f73, 0f3D800000;
	mul.f32 	%f2, %f73, 0f3E000000;
	mov.f32 	%f74, 0f3F800000;
	sub.f32 	%f75, %f74, %f1;
	sub.f32 	%f3, %f74, %f2;
	shl.b32 	%r639, %r40, 6;
	add.s32 	%r55, %r639, %r47;
	mov.u32 	%r640, _ZZ6brain3iiPhS_S_PtS0_S_iiE6search;
	mad.lo.s32 	%r641, %r40, 18, %r640;
	cvt.rn.f32.u32 	%f76, %r39;
	mul.f32 	%f77, %f76, 0f3D800000;
	mul.f32 	%f4, %f76, 0f3E000000;
	sub.f32 	%f78, %f74, %f77;
	sub.f32 	%f5, %f74, %f4;
	mul.f32 	%f79, %f75, %f78;
	ld.shared.u32 	%r642, [%r53];
	cvt.rn.f32.u32 	%f80, %r642;
	mul.f32 	%f81, %f1, %f78;
	ld.shared.u32 	%r643, [%r53+512];
	cvt.rn.f32.u32 	%f82, %r643;
	mul.f32 	%f83, %f81, %f82;
	fma.rn.f32 	%f84, %f79, %f80, %f83;
	mul.f32 	%f85, %f75, %f77;
	ld.shared.u32 	%r644, [%r53+1536];
	cvt.rn.f32.u32 	%f86, %r644;
	fma.rn.f32 	%f87, %f85, %f86, %f84;
	mul.f32 	%f88, %f1, %f77;
	ld.shared.u32 	%r645, [%r53+2048];
	cvt.rn.f32.u32 	%f89, %r645;
	fma.rn.f32 	%f90, %f88, %f89, %f87;
	cvt.rzi.u32.f32 	%r646, %f90;
	ld.shared.u32 	%r647, [%r53+128];
	cvt.rn.f32.u32 	%f91, %r647;
	ld.shared.u32 	%r648, [%r53+640];
	cvt.rn.f32.u32 	%f92, %r648;
	mul.f32 	%f93, %f81, %f92;
	fma.rn.f32 	%f94, %f79, %f91, %f93;
	ld.shared.u32 	%r649, [%r53+1664];
	cvt.rn.f32.u32 	%f95, %r649;
	fma.rn.f32 	%f96, %f85, %f95, %f94;
	ld.shared.u32 	%r650, [%r53+2176];
	cvt.rn.f32.u32 	%f97, %r650;
	fma.rn.f32 	%f98, %f88, %f97, %f96;
	cvt.rzi.u32.f32 	%r651, %f98;
	mul.f32 	%f6, %f3, %f5;
	ld.shared.u32 	%r652, [%r53+768];
	cvt.rn.f32.u32 	%f99, %r652;
	mul.f32 	%f100, %f2, %f5;
	ld.shared.u32 	%r653, [%r53+256];
	cvt.rn.f32.u32 	%f101, %r653;
	mul.f32 	%f102, %f100, %f101;
	fma.rn.f32 	%f103, %f6, %f99, %f102;
	mul.f32 	%f104, %f3, %f4;
	ld.shared.u32 	%r654, [%r53+1792];
	cvt.rn.f32.u32 	%f105, %r654;
	fma.rn.f32 	%f106, %f104, %f105, %f103;
	mul.f32 	%f107, %f2, %f4;
	ld.shared.u32 	%r655, [%r53+1280];
	cvt.rn.f32.u32 	%f108, %r655;
	fma.rn.f32 	%f109, %f107, %f108, %f106;
	cvt.rn.f32.u32 	%f110, %r646;
	fma.rn.f32 	%f111, %f109, 0f40800000, %f110;
	cvt.rzi.u32.f32 	%r56, %f111;
	st.shared.u32 	[%r638+39680], %r56;
	ld.shared.u32 	%r656, [%r53+896];
	cvt.rn.f32.u32 	%f112, %r656;
	ld.shared.u32 	%r657, [%r53+384];
	cvt.rn.f32.u32 	%f113, %r657;
	mul.f32 	%f114, %f100, %f113;
	fma.rn.f32 	%f115, %f6, %f112, %f114;
	ld.shared.u32 	%r658, [%r53+1920];
	cvt.rn.f32.u32 	%f116, %r658;
	fma.rn.f32 	%f117, %f104, %f116, %f115;
	ld.shared.u32 	%r659, [%r53+1408];
	cvt.rn.f32.u32 	%f118, %r659;
	fma.rn.f32 	%f119, %f107, %f118, %f117;
	cvt.rn.f32.u32 	%f120, %r651;
	fma.rn.f32 	%f121, %f119, 0f40800000, %f120;
	cvt.rzi.u32.f32 	%r57, %f121;
	st.shared.u32 	[%r638+39808], %r57;
	add.s32 	%r58, %r641, %r39;
	@%p67 bra 	$L__BB1_88;
	shl.b32 	%r660, %r39, 10;
	add.s32 	%r661, %r55, %r660;
	ld.shared.u8 	%rs1511, [%r58];
	mul.wide.u16 	%r662, %rs1511, 2;
	mov.u32 	%r663, _ZZ6brain3iiPhS_S_PtS0_S_iiE1w;
	add.s32 	%r664, %r663, %r662;
	ld.shared.u16 	%rs1512, [%r664];
	shl.b32 	%r665, %r661, 1;
	and.b32  	%r666, %r665, 131070;
	add.s32 	%r668, %r636, %r666;
	ld.shared.u16 	%rs1513, [%r668+6912];
	mul.wide.u16 	%r669, %rs1513, %rs1512;
	add.s32 	%r670, %r669, %r56;
	st.shared.u32 	[%r54], %r670;
	ld.shared.u16 	%rs1514, [%r668+6976];
	mul.wide.u16 	%r671, %rs1514, %rs1512;
	add.s32 	%r672, %r671, %r57;
	st.shared.u32 	[%r54+128], %r672;
$L__BB1_88:
	shl.b32 	%r673, %r8, 5;
	sub.s32 	%r674, %r49, %r673;
	add.s32 	%r676, %r636, %r674;
	add.s32 	%r59, %r676, 43776;
	shl.b32 	%r677, %r674, 2;
	add.s32 	%r678, %r636, %r677;
	add.s32 	%r60, %r678, 44288;
	bar.sync 	0;
	ld.shared.u32 	%r61, [%r54+128];
	ld.shared.u32 	%r679, [%r54];
	setp.ge.u32 	%p68, %r61, %r679;
	@%p68 bra 	$L__BB1_90;
	st.shared.u32 	[%r60], %r61;
	st.shared.u8 	[%r59], %rs2;
	bra.uni 	$L__BB1_91;
$L__BB1_90:
	st.shared.u8 	[%r59], %rs1;
	ld.shared.u32 	%r680, [%r54];
	st.shared.u32 	[%r60], %r680;
$L__BB1_91:
	setp.gt.u32 	%p69, %r47, 15;
	bar.sync 	0;
	@%p69 bra 	$L__BB1_94;
	ld.shared.u32 	%r62, [%r60+64];
	ld.shared.u32 	%r681, [%r60];
	setp.ge.u32 	%p70, %r62, %r681;
	@%p70 bra 	$L__BB1_94;
	st.shared.u32 	[%r60], %r62;
	ld.shared.u8 	%rs1515, [%r59+16];
	st.shared.u8 	[%r59], %rs1515;
$L__BB1_94:
	setp.gt.u32 	%p71, %r47, 7;
	bar.sync 	0;
	@%p71 bra 	$L__BB1_97;
	ld.shared.u32 	%r63, [%r60+32];
	ld.shared.u32 	%r682, [%r60];
	setp.ge.u32 	%p72, %r63, %r682;
	@%p72 bra 	$L__BB1_97;
	st.shared.u32 	[%r60], %r63;
	ld.shared.u8 	%rs1516, [%r59+8];
	st.shared.u8 	[%r59], %rs1516;
$L__BB1_97:
	setp.gt.u32 	%p73, %r47, 3;
	bar.sync 	0;
	@%p73 bra 	$L__BB1_100;
	ld.shared.u32 	%r64, [%r60+16];
	ld.shared.u32 	%r683, [%r60];
	setp.ge.u32 	%p74, %r64, %r683;
	@%p74 bra 	$L__BB1_100;
	st.shared.u32 	[%r60], %r64;
	ld.shared.u8 	%rs1517, [%r59+4];
	st.shared.u8 	[%r59], %rs1517;
$L__BB1_100:
	setp.gt.u32 	%p75, %r47, 1;
	bar.sync 	0;
	@%p75 bra 	$L__BB1_103;
	ld.shared.u32 	%r65, [%r60+8];
	ld.shared.u32 	%r684, [%r60];
	setp.ge.u32 	%p76, %r65, %r684;
	@%p76 bra 	$L__BB1_103;
	st.shared.u32 	[%r60], %r65;
	ld.shared.u8 	%rs1518, [%r59+2];
	st.shared.u8 	[%r59], %rs1518;
$L__BB1_103:
	setp.ne.s32 	%p77, %r47, 0;
	bar.sync 	0;
	mov.f32 	%f9, 0f00000000;
	mov.b32 	%r70, 0;
	mov.u32 	%r71, %r70;
	@%p77 bra 	$L__BB1_115;
	ld.shared.u32 	%r66, [%r60+4];
	ld.shared.u32 	%r686, [%r60];
	setp.lt.u32 	%p78, %r66, %r686;
	@%p78 bra 	$L__BB1_106;
	ld.shared.u8 	%rs2007, [%r59];
	bra.uni 	$L__BB1_107;
$L__BB1_106:
	st.shared.u32 	[%r60], %r66;
	ld.shared.u8 	%rs2007, [%r59+1];
	st.shared.u8 	[%r59], %rs2007;
$L__BB1_107:
	cvt.u32.u16 	%r687, %rs2007;
	and.b32  	%r70, %r687, 255;
	add.s32 	%r688, %r48, %r70;
	shl.b32 	%r689, %r688, 2;
	add.s32 	%r691, %r636, %r689;
	add.s32 	%r68, %r691, 39680;
	ld.shared.u32 	%r71, [%r691+39680];
	mov.f32 	%f9, 0f00000000;
	setp.eq.s16 	%p79, %rs2007, 0;
	@%p79 bra 	$L__BB1_110;
	setp.eq.s16 	%p80, %rs2007, 63;
	@%p80 bra 	$L__BB1_110;
	ld.shared.u32 	%r692, [%r68+-4];
	ld.shared.u32 	%r693, [%r68+4];
	sub.s32 	%r694, %r692, %r693;
	cvt.rn.f32.s32 	%f124, %r694;
	mul.f32 	%f125, %f124, 0f40800000;
	shl.b32 	%r695, %r71, 1;
	sub.s32 	%r696, %r692, %r695;
	add.s32 	%r697, %r696, %r693;
	shl.b32 	%r698, %r697, 1;
	cvt.rn.f32.s32 	%f126, %r698;
	div.rn.f32 	%f9, %f125, %f126;
$L__BB1_110:
	mov.b32 	%r699, 99999999;
	st.shared.u32 	[%r68], %r699;
	ld.shared.u8 	%rs1520, [%r59];
	setp.eq.s16 	%p81, %rs1520, 63;
	@%p81 bra 	$L__BB1_113;
	setp.ne.s16 	%p82, %rs1520, 0;
	@%p82 bra 	$L__BB1_114;
	mov.b32 	%r701, 99999999;
	st.shared.u32 	[%r68+4], %r701;
	bra.uni 	$L__BB1_115;
$L__BB1_113:
	mov.b32 	%r700, 99999999;
	st.shared.u32 	[%r68+-4], %r700;
	bra.uni 	$L__BB1_115;
$L__BB1_114:
	mov.b32 	%r702, 99999999;
	st.shared.u32 	[%r68+-4], %r702;
	st.shared.u32 	[%r68+4], %r702;
$L__BB1_115:
	bar.sync 	0;
	ld.shared.u32 	%r72, [%r54+128];
	ld.shared.u32 	%r703, [%r54];
	setp.ge.u32 	%p83, %r72, %r703;
	@%p83 bra 	$L__BB1_117;
	st.shared.u32 	[%r60], %r72;
	st.shared.u8 	[%r59], %rs2;
	bra.uni 	$L__BB1_118;
$L__BB1_117:
	st.shared.u8 	[%r59], %rs1;
	ld.shared.u32 	%r704, [%r54];
	st.shared.u32 	[%r60], %r704;
$L__BB1_118:
	setp.gt.u32 	%p84, %r47, 15;
	bar.sync 	0;
	@%p84 bra 	$L__BB1_121;
	ld.shared.u32 	%r73, [%r60+64];
	ld.shared.u32 	%r705, [%r60];
	setp.ge.u32 	%p85, %r73, %r705;
	@%p85 bra 	$L__BB1_121;
	st.shared.u32 	[%r60], %r73;
	ld.shared.u8 	%rs1521, [%r59+16];
	st.shared.u8 	[%r59], %rs1521;
$L__BB1_121:
	setp.gt.u32 	%p86, %r47, 7;
	bar.sync 	0;
	@%p86 bra 	$L__BB1_124;
	ld.shared.u32 	%r74, [%r60+32];
	ld.shared.u32 	%r706, [%r60];
	setp.ge.u32 	%p87, %r74, %r706;
	@%p87 bra 	$L__BB1_124;
	st.shared.u32 	[%r60], %r74;
	ld.shared.u8 	%rs1522, [%r59+8];
	st.shared.u8 	[%r59], %rs1522;
$L__BB1_124:
	setp.gt.u32 	%p88, %r47, 3;
	bar.sync 	0;
	@%p88 bra 	$L__BB1_127;
	ld.shared.u32 	%r75, [%r60+16];
	ld.shared.u32 	%r707, [%r60];
	setp.ge.u32 	%p89, %r75, %r707;
	@%p89 bra 	$L__BB1_127;
	st.shared.u32 	[%r60], %r75;
	ld.shared.u8 	%rs1523, [%r59+4];
	st.shared.u8 	[%r59], %rs1523;
$L__BB1_127:
	setp.gt.u32 	%p90, %r47, 1;
	bar.sync 	0;
	@%p90 bra 	$L__BB1_130;
	ld.shared.u32 	%r76, [%r60+8];
	ld.shared.u32 	%r708, [%r60];
	setp.ge.u32 	%p91, %r76, %r708;
	@%p91 bra 	$L__BB1_130;
	st.shared.u32 	[%r60], %r76;
	ld.shared.u8 	%rs1524, [%r59+2];
	st.shared.u8 	[%r59], %rs1524;
$L__BB1_130:
	shl.b32 	%r709, %r8, 8;
	add.s32 	%r711, %r636, %r709;
	add.s32 	%r77, %r711, 39680;
	setp.ne.s32 	%p92, %r47, 0;
	bar.sync 	0;
	@%p92 bra 	$L__BB1_143;
	ld.shared.u32 	%r78, [%r60+4];
	ld.shared.u32 	%r712, [%r60];
	setp.lt.u32 	%p93, %r78, %r712;
	@%p93 bra 	$L__BB1_133;
	ld.shared.u8 	%rs2008, [%r59];
	bra.uni 	$L__BB1_134;
$L__BB1_133:
	st.shared.u32 	[%r60], %r78;
	ld.shared.u8 	%rs2008, [%r59+1];
	st.shared.u8 	[%r59], %rs2008;
$L__BB1_134:
	cvt.u32.u16 	%r713, %rs2008;
	and.b32  	%r79, %r713, 255;
	sub.s32 	%r714, %r70, %r79;
	abs.s32 	%r80, %r714;
	setp.lt.u32 	%p94, %r80, 5;
	@%p94 bra 	$L__BB1_138;
	add.s32 	%r723, %r48, %r79;
	shl.b32 	%r724, %r723, 2;
	add.s32 	%r726, %r636, %r724;
	ld.shared.u32 	%r727, [%r726+39680];
	sub.s32 	%r728, %r727, %r71;
	cvt.rn.f32.u32 	%f138, %r728;
	cvt.rn.f32.s32 	%f139, %r71;
	div.rn.f32 	%f140, %f138, %f139;
	setp.geu.f32 	%p97, %f140, 0f3F19999A;
	@%p97 bra 	$L__BB1_137;
	mov.b16 	%rs1533, 0;
	st.shared.u8 	[%r59], %rs1533;
	mov.b16 	%rs1534, 4;
	st.shared.u8 	[%r59+1], %rs1534;
	bra.uni 	$L__BB1_143;
$L__BB1_137:
	st.shared.u8 	[%r59], %r70;
	mov.f32 	%f141, 0f3F000000;
	copysign.f32 	%f142, %f9, %f141;
	add.rz.f32 	%f143, %f9, %f142;
	cvt.rzi.f32.f32 	%f144, %f143;
	cvt.rzi.s32.f32 	%r729, %f144;
	cvt.u16.u32 	%rs1531, %r729;
	add.s16 	%rs1532, %rs1531, 4;
	st.shared.u8 	[%r59+1], %rs1532;
	st.shared.u32 	[%r77], %r71;
	bra.uni 	$L__BB1_143;
$L__BB1_138:
	setp.lt.u32 	%p95, %r80, 2;
	@%p95 bra 	$L__BB1_142;
	add.s32 	%r716, %r48, %r79;
	shl.b32 	%r717, %r716, 2;
	add.s32 	%r719, %r636, %r717;
	ld.shared.u32 	%r720, [%r719+39680];
	sub.s32 	%r721, %r720, %r71;
	cvt.rn.f32.u32 	%f131, %r721;
	cvt.rn.f32.s32 	%f132, %r71;
	div.rn.f32 	%f133, %f131, %f132;
	setp.geu.f32 	%p96, %f133, 0f3E19999A;
	@%p96 bra 	$L__BB1_141;
	mov.b16 	%rs1529, 0;
	st.shared.u8 	[%r59], %rs1529;
	mov.b16 	%rs1530, 4;
	st.shared.u8 	[%r59+1], %rs1530;
	bra.uni 	$L__BB1_143;
$L__BB1_141:
	st.shared.u8 	[%r59], %r70;
	mov.f32 	%f134, 0f3F000000;
	copysign.f32 	%f135, %f9, %f134;
	add.rz.f32 	%f136, %f9, %f135;
	cvt.rzi.f32.f32 	%f137, %f136;
	cvt.rzi.s32.f32 	%r722, %f137;
	cvt.u16.u32 	%rs1527, %r722;
	add.s16 	%rs1528, %rs1527, 4;
	st.shared.u8 	[%r59+1], %rs1528;
	st.shared.u32 	[%r77], %r71;
	bra.uni 	$L__BB1_143;
$L__BB1_142:
	st.shared.u8 	[%r59], %r70;
	mov.f32 	%f127, 0f3F000000;
	copysign.f32 	%f128, %f9, %f127;
	add.rz.f32 	%f129, %f9, %f128;
	cvt.rzi.f32.f32 	%f130, %f129;
	cvt.rzi.s32.f32 	%r715, %f130;
	cvt.u16.u32 	%rs1525, %r715;
	add.s16 	%rs1526, %rs1525, 4;
	st.shared.u8 	[%r59+1], %rs1526;
	st.shared.u32 	[%r77], %r71;
$L__BB1_143:
	add.s32 	%r730, %r8, %r16;
	add.s32 	%r81, %r730, 18;
	add.s32 	%r732, %r636, %r51;
	add.s32 	%r82, %r732, 43776;
	setp.gt.u32 	%p98, %r4, 3;
	setp.eq.s32 	%p99, %r15, 0;
	bar.sync 	0;
	setp.lt.u32 	%p100, %r8, 4;
	and.pred  	%p101, %p99, %p100;
	not.pred 	%p103, %p101;
	or.pred  	%p104, %p98, %p103;
	@%p104 bra 	$L__BB1_148;
	ld.shared.u32 	%r733, [%r50];
	setp.ge.u32 	%p105, %r733, %r403;
	@%p105 bra 	$L__BB1_147;
	ld.shared.u8 	%rs1535, [%r81+1];
	setp.eq.s16 	%p106, %rs1535, 255;
	@%p106 bra 	$L__BB1_147;
	ld.shared.v2.u8 	{%rs1536, %rs1537}, [%r82];
	shl.b16 	%rs1538, %rs1536, 2;
	add.s16 	%rs1539, %rs1537, %rs1538;
	add.s16 	%rs1540, %rs1539, -4;
	st.global.u8 	[%rd10], %rs1540;
	bra.uni 	$L__BB1_148;
$L__BB1_147:
	mov.b16 	%rs1541, 0;
	st.global.u8 	[%rd10], %rs1541;
$L__BB1_148:
	setp.eq.s32 	%p107, %r402, 0;
	bar.sync 	0;
	shr.u32 	%r734, %r8, 2;
	add.s32 	%r735, %r734, 4;
	cvt.rn.f32.u32 	%f145, %r735;
	mul.f32 	%f146, %f145, 0f3D800000;
	mul.f32 	%f10, %f145, 0f3E000000;
	mov.f32 	%f147, 0f3F800000;
	sub.f32 	%f148, %f147, %f146;
	sub.f32 	%f149, %f147, %f10;
	sub.f32 	%f150, %f147, %f1;
	mul.f32 	%f151, %f150, %f148;
	ld.shared.u32 	%r736, [%r53];
	cvt.rn.f32.u32 	%f152, %r736;
	mul.f32 	%f153, %f1, %f148;
	ld.shared.u32 	%r737, [%r53+512];
	cvt.rn.f32.u32 	%f154, %r737;
	mul.f32 	%f155, %f153, %f154;
	fma.rn.f32 	%f156, %f151, %f152, %f155;
	mul.f32 	%f157, %f150, %f146;
	ld.shared.u32 	%r738, [%r53+1536];
	cvt.rn.f32.u32 	%f158, %r738;
	fma.rn.f32 	%f159, %f157, %f158, %f156;
	mul.f32 	%f160, %f1, %f146;
	ld.shared.u32 	%r739, [%r53+2048];
	cvt.rn.f32.u32 	%f161, %r739;
	fma.rn.f32 	%f162, %f160, %f161, %f159;
	cvt.rzi.u32.f32 	%r740, %f162;
	ld.shared.u32 	%r741, [%r53+128];
	cvt.rn.f32.u32 	%f163, %r741;
	ld.shared.u32 	%r742, [%r53+640];
	cvt.rn.f32.u32 	%f164, %r742;
	mul.f32 	%f165, %f153, %f164;
	fma.rn.f32 	%f166, %f151, %f163, %f165;
	ld.shared.u32 	%r743, [%r53+1664];
	cvt.rn.f32.u32 	%f167, %r743;
	fma.rn.f32 	%f168, %f157, %f167, %f166;
	ld.shared.u32 	%r744, [%r53+2176];
	cvt.rn.f32.u32 	%f169, %r744;
	fma.rn.f32 	%f170, %f160, %f169, %f168;
	cvt.rzi.u32.f32 	%r745, %f170;
	mul.f32 	%f11, %f3, %f149;
	ld.shared.u32 	%r746, [%r53+768];
	cvt.rn.f32.u32 	%f171, %r746;
	mul.f32 	%f172, %f2, %f149;
	ld.shared.u32 	%r747, [%r53+256];
	cvt.rn.f32.u32 	%f173, %r747;
	mul.f32 	%f174, %f172, %f173;
	fma.rn.f32 	%f175, %f11, %f171, %f174;
	mul.f32 	%f176, %f3, %f10;
	ld.shared.u32 	%r748, [%r53+1792];
	cvt.rn.f32.u32 	%f177, %r748;
	fma.rn.f32 	%f178, %f176, %f177, %f175;
	mul.f32 	%f179, %f2, %f10;
	ld.shared.u32 	%r749, [%r53+1280];
	cvt.rn.f32.u32 	%f180, %r749;
	fma.rn.f32 	%f181, %f179, %f180, %f178;
	cvt.rn.f32.u32 	%f182, %r740;
	fma.rn.f32 	%f183, %f181, 0f40800000, %f182;
	cvt.rzi.u32.f32 	%r83, %f183;
	st.shared.u32 	[%r54], %r83;
	ld.shared.u32 	%r750, [%r53+896];
	cvt.rn.f32.u32 	%f184, %r750;
	ld.shared.u32 	%r751, [%r53+384];
	cvt.rn.f32.u32 	%f185, %r751;
	mul.f32 	%f186, %f172, %f185;
	fma.rn.f32 	%f187, %f11, %f184, %f186;
	ld.shared.u32 	%r752, [%r53+1920];
	cvt.rn.f32.u32 	%f188, %r752;
	fma.rn.f32 	%f189, %f176, %f188, %f187;
	ld.shared.u32 	%r753, [%r53+1408];
	cvt.rn.f32.u32 	%f190, %r753;
	fma.rn.f32 	%f191, %f179, %f190, %f189;
	cvt.rn.f32.u32 	%f192, %r745;
	fma.rn.f32 	%f193, %f191, 0f40800000, %f192;
	cvt.rzi.u32.f32 	%r84, %f193;
	st.shared.u32 	[%r54+128], %r84;
	@%p107 bra 	$L__BB1_150;
	and.b32  	%r755, %r709, 64512;
	and.b32  	%r757, %r48, 192;
	add.s32 	%r758, %r757, %r47;
	add.s32 	%r759, %r755, %r758;
	shl.b32 	%r760, %r759, 1;
	ld.shared.u8 	%rs1542, [%r58+4];
	mul.wide.u16 	%r761, %rs1542, 2;
	mov.u32 	%r762, _ZZ6brain3iiPhS_S_PtS0_S_iiE1w;
	add.s32 	%r763, %r762, %r761;
	ld.shared.u16 	%rs1543, [%r763];
	add.s32 	%r764, %r760, 8192;
	and.b32  	%r765, %r764, 131070;
	mov.u32 	%r766, extt;
	add.s32 	%r767, %r766, %r765;
	ld.shared.u16 	%rs1544, [%r767+6912];
	mul.wide.u16 	%r768, %rs1544, %rs1543;
	add.s32 	%r769, %r768, %r83;
	st.shared.u32 	[%r54], %r769;
	ld.shared.u16 	%rs1545, [%r767+6976];
	mul.wide.u16 	%r770, %rs1545, %rs1543;
	add.s32 	%r771, %r770, %r84;
	st.shared.u32 	[%r54+128], %r771;
$L__BB1_150:
	bar.sync 	0;
	ld.shared.u32 	%r85, [%r54+128];
	ld.shared.u32 	%r772, [%r54];
	setp.lt.u32 	%p108, %r85, %r772;
	@%p108 bra 	$L__BB1_152;
	st.shared.u8 	[%r59], %rs1;
	ld.shared.u32 	%r773, [%r54];
	st.shared.u32 	[%r60], %r773;
	bra.uni 	$L__BB1_153;
$L__BB1_152:
	st.shared.u32 	[%r60], %r85;
	st.shared.u8 	[%r59], %rs2;
$L__BB1_153:
	setp.gt.u32 	%p109, %r47, 15;
	bar.sync 	0;
	@%p109 bra 	$L__BB1_156;
	ld.shared.u32 	%r86, [%r60+64];
	ld.shared.u32 	%r774, [%r60];
	setp.ge.u32 	%p110, %r86, %r774;
	@%p110 bra 	$L__BB1_156;
	st.shared.u32 	[%r60], %r86;
	ld.shared.u8 	%rs1546, [%r59+16];
	st.shared.u8 	[%r59], %rs1546;
$L__BB1_156:
	setp.gt.u32 	%p111, %r47, 7;
	bar.sync 	0;
	@%p111 bra 	$L__BB1_159;
	ld.shared.u32 	%r87, [%r60+32];
	ld.shared.u32 	%r775, [%r60];
	setp.ge.u32 	%p112, %r87, %r775;
	@%p112 bra 	$L__BB1_159;
	st.shared.u32 	[%r60], %r87;
	ld.shared.u8 	%rs1547, [%r59+8];
	st.shared.u8 	[%r59], %rs1547;
$L__BB1_159:
	setp.gt.u32 	%p113, %r47, 3;
	bar.sync 	0;
	@%p113 bra 	$L__BB1_162;
	ld.shared.u32 	%r88, [%r60+16];
	ld.shared.u32 	%r776, [%r60];
	setp.ge.u32 	%p114, %r88, %r776;
	@%p114 bra 	$L__BB1_162;
	st.shared.u32 	[%r60], %r88;
	ld.shared.u8 	%rs1548, [%r59+4];
	st.shared.u8 	[%r59], %rs1548;
$L__BB1_162:
	setp.gt.u32 	%p115, %r47, 1;
	bar.sync 	0;
	@%p115 bra 	$L__BB1_165;
	ld.shared.u32 	%r89, [%r60+8];
	ld.shared.u32 	%r777, [%r60];
	setp.ge.u32 	%p116, %r89, %r777;
	@%p116 bra 	$L__BB1_165;
	st.shared.u32 	[%r60], %r89;
	ld.shared.u8 	%rs1549, [%r59+2];
	st.shared.u8 	[%r59], %rs1549;
$L__BB1_165:
	setp.ne.s32 	%p117, %r47, 0;
	bar.sync 	0;
	mov.f32 	%f1217, 0f00000000;
	mov.b32 	%r2139, 0;
	mov.u32 	%r2140, %r2139;
	@%p117 bra 	$L__BB1_177;
	ld.shared.u32 	%r90, [%r60+4];
	ld.shared.u32 	%r779, [%r60];
	setp.lt.u32 	%p118, %r90, %r779;
	@%p118 bra 	$L__BB1_168;
	ld.shared.u8 	%rs2009, [%r59];
	bra.uni 	$L__BB1_169;
$L__BB1_168:
	st.shared.u32 	[%r60], %r90;
	ld.shared.u8 	%rs2009, [%r59+1];
	st.shared.u8 	[%r59], %rs2009;
$L__BB1_169:
	cvt.u32.u16 	%r780, %rs2009;
	and.b32  	%r2139, %r780, 255;
	add.s32 	%r781, %r48, %r2139;
	shl.b32 	%r782, %r781, 2;
	mov.u32 	%r783, extt;
	add.s32 	%r784, %r783, %r782;
	add.s32 	%r92, %r784, 39680;
	ld.shared.u32 	%r2140, [%r784+39680];
	mov.f32 	%f1217, 0f00000000;
	setp.eq.s16 	%p119, %rs2009, 0;
	@%p119 bra 	$L__BB1_172;
	setp.eq.s16 	%p120, %rs2009, 63;
	@%p120 bra 	$L__BB1_172;
	ld.shared.u32 	%r785, [%r92+-4];
	ld.shared.u32 	%r786, [%r92+4];
	sub.s32 	%r787, %r785, %r786;
	cvt.rn.f32.s32 	%f196, %r787;
	mul.f32 	%f197, %f196, 0f40800000;
	shl.b32 	%r788, %r2140, 1;
	sub.s32 	%r789, %r785, %r788;
	add.s32 	%r790, %r789, %r786;
	shl.b32 	%r791, %r790, 1;
	cvt.rn.f32.s32 	%f198, %r791;
	div.rn.f32 	%f1217, %f197, %f198;
$L__BB1_172:
	mov.b32 	%r792, 99999999;
	st.shared.u32 	[%r92], %r792;
	ld.shared.u8 	%rs1551, [%r59];
	setp.eq.s16 	%p121, %rs1551, 0;
	@%p121 bra 	$L__BB1_176;
	setp.eq.s16 	%p122, %rs1551, 63;
	@%p122 bra 	$L__BB1_175;
	mov.b32 	%r795, 99999999;
	st.shared.u32 	[%r92+-4], %r795;
	st.shared.u32 	[%r92+4], %r795;
	bra.uni 	$L__BB1_177;
$L__BB1_175:
	mov.b32 	%r793, 99999999;
	st.shared.u32 	[%r92+-4], %r793;
	bra.uni 	$L__BB1_177;
$L__BB1_176:
	mov.b32 	%r794, 99999999;
	st.shared.u32 	[%r92+4], %r794;
$L__BB1_177:
	bar.sync 	0;
	ld.shared.u32 	%r96, [%r54+128];
	ld.shared.u32 	%r796, [%r54];
	setp.lt.u32 	%p123, %r96, %r796;
	@%p123 bra 	$L__BB1_179;
	st.shared.u8 	[%r59], %rs1;
	ld.shared.u32 	%r797, [%r54];
	st.shared.u32 	[%r60], %r797;
	bra.uni 	$L__BB1_180;
$L__BB1_179:
	st.shared.u32 	[%r60], %r96;
	st.shared.u8 	[%r59], %rs2;
$L__BB1_180:
	setp.gt.u32 	%p124, %r47, 15;
	bar.sync 	0;
	@%p124 bra 	$L__BB1_183;
	ld.shared.u32 	%r97, [%r60+64];
	ld.shared.u32 	%r798, [%r60];
	setp.ge.u32 	%p125, %r97, %r798;
	@%p125 bra 	$L__BB1_183;
	st.shared.u32 	[%r60], %r97;
	ld.shared.u8 	%rs1552, [%r59+16];
	st.shared.u8 	[%r59], %rs1552;
$L__BB1_183:
	setp.gt.u32 	%p126, %r47, 7;
	bar.sync 	0;
	@%p126 bra 	$L__BB1_186;
	ld.shared.u32 	%r98, [%r60+32];
	ld.shared.u32 	%r799, [%r60];
	setp.ge.u32 	%p127, %r98, %r799;
	@%p127 bra 	$L__BB1_186;
	st.shared.u32 	[%r60], %r98;
	ld.shared.u8 	%rs1553, [%r59+8];
	st.shared.u8 	[%r59], %rs1553;
$L__BB1_186:
	setp.gt.u32 	%p128, %r47, 3;
	bar.sync 	0;
	@%p128 bra 	$L__BB1_189;
	ld.shared.u32 	%r99, [%r60+16];
	ld.shared.u32 	%r800, [%r60];
	setp.ge.u32 	%p129, %r99, %r800;
	@%p129 bra 	$L__BB1_189;
	st.shared.u32 	[%r60], %r99;
	ld.shared.u8 	%rs1554, [%r59+4];
	st.shared.u8 	[%r59], %rs1554;
$L__BB1_189:
	setp.gt.u32 	%p130, %r47, 1;
	bar.sync 	0;
	@%p130 bra 	$L__BB1_192;
	ld.shared.u32 	%r100, [%r60+8];
	ld.shared.u32 	%r801, [%r60];
	setp.ge.u32 	%p131, %r100, %r801;
	@%p131 bra 	$L__BB1_192;
	st.shared.u32 	[%r60], %r100;
	ld.shared.u8 	%rs1555, [%r59+2];
	st.shared.u8 	[%r59], %rs1555;
$L__BB1_192:
	setp.ne.s32 	%p132, %r47, 0;
	bar.sync 	0;
	@%p132 bra 	$L__BB1_205;
	ld.shared.u32 	%r101, [%r60+4];
	ld.shared.u32 	%r802, [%r60];
	setp.lt.u32 	%p133, %r101, %r802;
	@%p133 bra 	$L__BB1_195;
	ld.shared.u8 	%rs2010, [%r59];
	bra.uni 	$L__BB1_196;
$L__BB1_195:
	st.shared.u32 	[%r60], %r101;
	ld.shared.u8 	%rs2010, [%r59+1];
	st.shared.u8 	[%r59], %rs2010;
$L__BB1_196:
	cvt.u32.u16 	%r803, %rs2010;
	and.b32  	%r102, %r803, 255;
	sub.s32 	%r804, %r2139, %r102;
	abs.s32 	%r103, %r804;
	setp.gt.u32 	%p134, %r103, 4;
	@%p134 bra 	$L__BB1_202;
	setp.gt.u32 	%p135, %r103, 1;
	@%p135 bra 	$L__BB1_199;
	st.shared.u8 	[%r59], %r2139;
	mov.f32 	%f199, 0f3F000000;
	copysign.f32 	%f200, %f1217, %f199;
	add.rz.f32 	%f201, %f1217, %f200;
	cvt.rzi.f32.f32 	%f202, %f201;
	cvt.rzi.s32.f32 	%r805, %f202;
	cvt.u16.u32 	%rs1556, %r805;
	add.s16 	%rs1557, %rs1556, 4;
	st.shared.u8 	[%r59+1], %rs1557;
	st.shared.u32 	[%r77], %r2140;
	bra.uni 	$L__BB1_205;
$L__BB1_199:
	add.s32 	%r806, %r48, %r102;
	shl.b32 	%r807, %r806, 2;
	mov.u32 	%r808, extt;
	add.s32 	%r809, %r808, %r807;
	ld.shared.u32 	%r810, [%r809+39680];
	sub.s32 	%r811, %r810, %r2140;
	cvt.rn.f32.u32 	%f203, %r811;
	cvt.rn.f32.s32 	%f204, %r2140;
	div.rn.f32 	%f205, %f203, %f204;
	setp.lt.f32 	%p136, %f205, 0f3E19999A;
	@%p136 bra 	$L__BB1_201;
	st.shared.u8 	[%r59], %r2139;
	mov.f32 	%f206, 0f3F000000;
	copysign.f32 	%f207, %f1217, %f206;
	add.rz.f32 	%f208, %f1217, %f207;
	cvt.rzi.f32.f32 	%f209, %f208;
	cvt.rzi.s32.f32 	%r812, %f209;
	cvt.u16.u32 	%rs1558, %r812;
	add.s16 	%rs1559, %rs1558, 4;
	st.shared.u8 	[%r59+1], %rs1559;
	st.shared.u32 	[%r77], %r2140;
	bra.uni 	$L__BB1_205;
$L__BB1_201:
	mov.b16 	%rs1560, 0;
	st.shared.u8 	[%r59], %rs1560;
	mov.b16 	%rs1561, 4;
	st.shared.u8 	[%r59+1], %rs1561;
	bra.uni 	$L__BB1_205;
$L__BB1_202:
	add.s32 	%r813, %r48, %r102;
	shl.b32 	%r814, %r813, 2;
	mov.u32 	%r815, extt;
	add.s32 	%r816, %r815, %r814;
	ld.shared.u32 	%r817, [%r816+39680];
	sub.s32 	%r818, %r817, %r2140;
	cvt.rn.f32.u32 	%f210, %r818;
	cvt.rn.f32.s32 	%f211, %r2140;
	div.rn.f32 	%f212, %f210, %f211;
	setp.lt.f32 	%p137, %f212, 0f3F19999A;
	@%p137 bra 	$L__BB1_204;
	st.shared.u8 	[%r59], %r2139;
	mov.f32 	%f213, 0f3F000000;
	copysign.f32 	%f214, %f1217, %f213;
	add.rz.f32 	%f215, %f1217, %f214;
	cvt.rzi.f32.f32 	%f216, %f215;
	cvt.rzi.s32.f32 	%r819, %f216;
	cvt.u16.u32 	%rs1562, %r819;
	add.s16 	%rs1563, %rs1562, 4;
	st.shared.u8 	[%r59+1], %rs1563;
	st.shared.u32 	[%r77], %r2140;
	bra.uni 	$L__BB1_205;
$L__BB1_204:
	mov.b16 	%rs1564, 0;
	st.shared.u8 	[%r59], %rs1564;
	mov.b16 	%rs1565, 4;
	st.shared.u8 	[%r59+1], %rs1565;
$L__BB1_205:
	setp.lt.u32 	%p138, %r8, 8;
	setp.lt.u32 	%p139, %r4, 4;
	setp.eq.s32 	%p140, %r15, 0;
	bar.sync 	0;
	setp.gt.u32 	%p141, %r8, 3;
	and.pred  	%p142, %p139, %p141;
	and.pred  	%p143, %p140, %p138;
	and.pred  	%p145, %p142, %p143;
	not.pred 	%p146, %p145;
	@%p146 bra 	$L__BB1_210;
	ld.shared.u32 	%r820, [%r50];
	setp.ge.u32 	%p147, %r820, %r403;
	@%p147 bra 	$L__BB1_209;
	ld.shared.u8 	%rs1566, [%r81+1];
	setp.eq.s16 	%p148, %rs1566, 255;
	@%p148 bra 	$L__BB1_209;
	ld.shared.v2.u8 	{%rs1567, %rs1568}, [%r82];
	shl.b16 	%rs1569, %rs1567, 2;
	add.s16 	%rs1570, %rs1568, %rs1569;
	add.s16 	%rs1571, %rs1570, -4;
	st.global.u8 	[%rd10], %rs1571;
	bra.uni 	$L__BB1_210;
$L__BB1_209:
	mov.b16 	%rs1572, 0;
	st.global.u8 	[%rd10], %rs1572;
$L__BB1_210:
	setp.eq.s32 	%p149, %r402, 0;
	bar.sync 	0;
	and.b32  	%r821, %r8, 3;
	or.b32  	%r822, %r821, 4;
	cvt.rn.f32.u32 	%f217, %r822;
	mul.f32 	%f15, %f217, 0f3D800000;
	mul.f32 	%f16, %f217, 0f3E000000;
	mov.f32 	%f218, 0f3F800000;
	sub.f32 	%f219, %f218, %f15;
	sub.f32 	%f220, %f218, %f16;
	shr.u32 	%r823, %r8, 2;
	cvt.rn.f32.u32 	%f221, %r823;
	mul.f32 	%f222, %f221, 0f3D800000;
	sub.f32 	%f223, %f218, %f222;
	mul.f32 	%f224, %f219, %f223;
	ld.shared.u32 	%r824, [%r53];
	cvt.rn.f32.u32 	%f225, %r824;
	mul.f32 	%f226, %f15, %f223;
	ld.shared.u32 	%r825, [%r53+512];
	cvt.rn.f32.u32 	%f227, %r825;
	mul.f32 	%f228, %f226, %f227;
	fma.rn.f32 	%f229, %f224, %f225, %f228;
	mul.f32 	%f230, %f219, %f222;
	ld.shared.u32 	%r826, [%r53+1536];
	cvt.rn.f32.u32 	%f231, %r826;
	fma.rn.f32 	%f232, %f230, %f231, %f229;
	mul.f32 	%f233, %f15, %f222;
	ld.shared.u32 	%r827, [%r53+2048];
	cvt.rn.f32.u32 	%f234, %r827;
	fma.rn.f32 	%f235, %f233, %f234, %f232;
	cvt.rzi.u32.f32 	%r828, %f235;
	ld.shared.u32 	%r829, [%r53+128];
	cvt.rn.f32.u32 	%f236, %r829;
	ld.shared.u32 	%r830, [%r53+640];
	cvt.rn.f32.u32 	%f237, %r830;
	mul.f32 	%f238, %f226, %f237;
	fma.rn.f32 	%f239, %f224, %f236, %f238;
	ld.shared.u32 	%r831, [%r53+1664];
	cvt.rn.f32.u32 	%f240, %r831;
	fma.rn.f32 	%f241, %f230, %f240, %f239;
	ld.shared.u32 	%r832, [%r53+2176];
	cvt.rn.f32.u32 	%f242, %r832;
	fma.rn.f32 	%f243, %f233, %f242, %f241;
	cvt.rzi.u32.f32 	%r833, %f243;
	mul.f32 	%f17, %f220, %f5;
	ld.shared.u32 	%r834, [%r53+768];
	cvt.rn.f32.u32 	%f244, %r834;
	mul.f32 	%f18, %f16, %f5;
	ld.shared.u32 	%r835, [%r53+256];
	cvt.rn.f32.u32 	%f245, %r835;
	mul.f32 	%f246, %f18, %f245;
	fma.rn.f32 	%f247, %f17, %f244, %f246;
	mul.f32 	%f19, %f220, %f4;
	ld.shared.u32 	%r836, [%r53+1792];
	cvt.rn.f32.u32 	%f248, %r836;
	fma.rn.f32 	%f249, %f19, %f248, %f247;
	mul.f32 	%f20, %f16, %f4;
	ld.shared.u32 	%r837, [%r53+1280];
	cvt.rn.f32.u32 	%f250, %r837;
	fma.rn.f32 	%f251, %f20, %f250, %f249;
	cvt.rn.f32.u32 	%f252, %r828;
	fma.rn.f32 	%f253, %f251, 0f40800000, %f252;
	cvt.rzi.u32.f32 	%r104, %f253;
	st.shared.u32 	[%r54], %r104;
	ld.shared.u32 	%r838, [%r53+896];
	cvt.rn.f32.u32 	%f254, %r838;
	ld.shared.u32 	%r839, [%r53+384];
	cvt.rn.f32.u32 	%f255, %r839;
	mul.f32 	%f256, %f18, %f255;
	fma.rn.f32 	%f257, %f17, %f254, %f256;
	ld.shared.u32 	%r840, [%r53+1920];
	cvt.rn.f32.u32 	%f258, %r840;
	fma.rn.f32 	%f259, %f19, %f258, %f257;
	ld.shared.u32 	%r841, [%r53+1408];
	cvt.rn.f32.u32 	%f260, %r841;
	fma.rn.f32 	%f261, %f20, %f260, %f259;
	cvt.rn.f32.u32 	%f262, %r833;
	fma.rn.f32 	%f263, %f261, 0f40800000, %f262;
	cvt.rzi.u32.f32 	%r105, %f263;
	st.shared.u32 	[%r54+128], %r105;
	@%p149 bra 	$L__BB1_212;
	shl.b32 	%r842, %r8, 8;
	and.b32  	%r843, %r842, 64512;
	and.b32  	%r845, %r48, 192;
	add.s32 	%r846, %r845, %r47;
	add.s32 	%r847, %r846, %r843;
	shl.b32 	%r848, %r847, 1;
	ld.shared.u8 	%rs1573, [%r58+72];
	mul.wide.u16 	%r849, %rs1573, 2;
	mov.u32 	%r850, _ZZ6brain3iiPhS_S_PtS0_S_iiE1w;
	add.s32 	%r851, %r850, %r849;
	ld.shared.u16 	%rs1574, [%r851];
	add.s32 	%r852, %r848, 512;
	and.b32  	%r853, %r852, 131070;
	mov.u32 	%r854, extt;
	add.s32 	%r855, %r854, %r853;
	ld.shared.u16 	%rs1575, [%r855+6912];
	mul.wide.u16 	%r856, %rs1575, %rs1574;
	add.s32 	%r857, %r856, %r104;
	st.shared.u32 	[%r54], %r857;
	ld.shared.u16 	%rs1576, [%r855+6976];
	mul.wide.u16 	%r858, %rs1576, %rs1574;
	add.s32 	%r859, %r858, %r105;
	st.shared.u32 	[%r54+128], %r859;
$L__BB1_212:
	bar.sync 	0;
	ld.shared.u32 	%r106, [%r54+128];
	ld.shared.u32 	%r860, [%r54];
	setp.lt.u32 	%p150, %r106, %r860;
	@%p150 bra 	$L__BB1_214;
	st.shared.u8 	[%r59], %rs1;
	ld.shared.u32 	%r861, [%r54];
	st.shared.u32 	[%r60], %r861;
	bra.uni 	$L__BB1_215;
$L__BB1_214:
	st.shared.u32 	[%r60], %r106;
	st.shared.u8 	[%r59], %rs2;
$L__BB1_215:
	setp.gt.u32 	%p151, %r47, 15;
	bar.sync 	0;
	@%p151 bra 	$L__BB1_218;
	ld.shared.u32 	%r107, [%r60+64];
	ld.shared.u32 	%r862, [%r60];
	setp.ge.u32 	%p152, %r107, %r862;
	@%p152 bra 	$L__BB1_218;
	st.shared.u32 	[%r60], %r107;
	ld.shared.u8 	%rs1577, [%r59+16];
	st.shared.u8 	[%r59], %rs1577;
$L__BB1_218:
	setp.gt.u32 	%p153, %r47, 7;
	bar.sync 	0;
	@%p153 bra 	$L__BB1_221;
	ld.shared.u32 	%r108, [%r60+32];
	ld.shared.u32 	%r863, [%r60];
	setp.ge.u32 	%p154, %r108, %r863;
	@%p154 bra 	$L__BB1_221;
	st.shared.u32 	[%r60], %r108;
	ld.shared.u8 	%rs1578, [%r59+8];
	st.shared.u8 	[%r59], %rs1578;
$L__BB1_221:
	setp.gt.u32 	%p155, %r47, 3;
	bar.sync 	0;
	@%p155 bra 	$L__BB1_224;
	ld.shared.u32 	%r109, [%r60+16];
	ld.shared.u32 	%r864, [%r60];
	setp.ge.u32 	%p156, %r109, %r864;
	@%p156 bra 	$L__BB1_224;
	st.shared.u32 	[%r60], %r109;
	ld.shared.u8 	%rs1579, [%r59+4];
	st.shared.u8 	[%r59], %rs1579;
$L__BB1_224:
	setp.gt.u32 	%p157, %r47, 1;
	bar.sync 	0;
	@%p157 bra 	$L__BB1_227;
	ld.shared.u32 	%r110, [%r60+8];
	ld.shared.u32 	%r865, [%r60];
	setp.ge.u32 	%p158, %r110, %r865;
	@%p158 bra 	$L__BB1_227;
	st.shared.u32 	[%r60], %r110;
	ld.shared.u8 	%rs1580, [%r59+2];
	st.shared.u8 	[%r59], %rs1580;
$L__BB1_227:
	setp.ne.s32 	%p159, %r47, 0;
	bar.sync 	0;
	mov.f32 	%f1219, 0f00000000;
	mov.b32 	%r2141, 0;
	mov.u32 	%r2142, %r2141;
	@%p159 bra 	$L__BB1_239;
	ld.shared.u32 	%r111, [%r60+4];
	ld.shared.u32 	%r867, [%r60];
	setp.lt.u32 	%p160, %r111, %r867;
	@%p160 bra 	$L__BB1_230;
	ld.shared.u8 	%rs2011, [%r59];
	bra.uni 	$L__BB1_231;
$L__BB1_230:
	st.shared.u32 	[%r60], %r111;
	ld.shared.u8 	%rs2011, [%r59+1];
	st.shared.u8 	[%r59], %rs2011;
$L__BB1_231:
	cvt.u32.u16 	%r868, %rs2011;
	and.b32  	%r2141, %r868, 255;
	add.s32 	%r869, %r48, %r2141;
	shl.b32 	%r870, %r869, 2;
	mov.u32 	%r871, extt;
	add.s32 	%r872, %r871, %r870;
	add.s32 	%r113, %r872, 39680;
	ld.shared.u32 	%r2142, [%r872+39680];
	mov.f32 	%f1219, 0f00000000;
	setp.eq.s16 	%p161, %rs2011, 0;
	@%p161 bra 	$L__BB1_234;
	setp.eq.s16 	%p162, %rs2011, 63;
	@%p162 bra 	$L__BB1_234;
	ld.shared.u32 	%r873, [%r113+-4];
	ld.shared.u32 	%r874, [%r113+4];
	sub.s32 	%r875, %r873, %r874;
	cvt.rn.f32.s32 	%f266, %r875;
	mul.f32 	%f267, %f266, 0f40800000;
	shl.b32 	%r876, %r2142, 1;
	sub.s32 	%r877, %r873, %r876;
	add.s32 	%r878, %r877, %r874;
	shl.b32 	%r879, %r878, 1;
	cvt.rn.f32.s32 	%f268, %r879;
	div.rn.f32 	%f1219, %f267, %f268;
$L__BB1_234:
	mov.b32 	%r880, 99999999;
	st.shared.u32 	[%r113], %r880;
	ld.shared.u8 	%rs1582, [%r59];
	setp.eq.s16 	%p163, %rs1582, 0;
	@%p163 bra 	$L__BB1_238;
	setp.eq.s16 	%p164, %rs1582, 63;
	@%p164 bra 	$L__BB1_237;
	mov.b32 	%r883, 99999999;
	st.shared.u32 	[%r113+-4], %r883;
	st.shared.u32 	[%r113+4], %r883;
	bra.uni 	$L__BB1_239;
$L__BB1_237:
	mov.b32 	%r881, 99999999;
	st.shared.u32 	[%r113+-4], %r881;
	bra.uni 	$L__BB1_239;
$L__BB1_238:
	mov.b32 	%r882, 99999999;
	st.shared.u32 	[%r113+4], %r882;
$L__BB1_239:
	bar.sync 	0;
	ld.shared.u32 	%r117, [%r54+128];
	ld.shared.u32 	%r884, [%r54];
	setp.lt.u32 	%p165, %r117, %r884;
	@%p165 bra 	$L__BB1_241;
	st.shared.u8 	[%r59], %rs1;
	ld.shared.u32 	%r885, [%r54];
	st.shared.u32 	[%r60], %r885;
	bra.uni 	$L__BB1_242;
$L__BB1_241:
	st.shared.u32 	[%r60], %r117;
	st.shared.u8 	[%r59], %rs2;
$L__BB1_242:
	bar.sync 	0;
	@%p151 bra 	$L__BB1_245;
	ld.shared.u32 	%r118, [%r60+64];
	ld.shared.u32 	%r886, [%r60];
	setp.ge.u32 	%p167, %r118, %r886;
	@%p167 bra 	$L__BB1_245;
	st.shared.u32 	[%r60], %r118;
	ld.shared.u8 	%rs1583, [%r59+16];
	st.shared.u8 	[%r59], %rs1583;
$L__BB1_245:
	bar.sync 	0;
	@%p153 bra 	$L__BB1_248;
	ld.shared.u32 	%r119, [%r60+32];
	ld.shared.u32 	%r887, [%r60];
	setp.ge.u32 	%p169, %r119, %r887;
	@%p169 bra 	$L__BB1_248;
	st.shared.u32 	[%r60], %r119;
	ld.shared.u8 	%rs1584, [%r59+8];
	st.shared.u8 	[%r59], %rs1584;
$L__BB1_248:
	bar.sync 	0;
	@%p155 bra 	$L__BB1_251;
	ld.shared.u32 	%r120, [%r60+16];
	ld.shared.u32 	%r888, [%r60];
	setp.ge.u32 	%p171, %r120, %r888;
	@%p171 bra 	$L__BB1_251;
	st.shared.u32 	[%r60], %r120;
	ld.shared.u8 	%rs1585, [%r59+4];
	st.shared.u8 	[%r59], %rs1585;
$L__BB1_251:
	bar.sync 	0;
	@%p157 bra 	$L__BB1_254;
	ld.shared.u32 	%r121, [%r60+8];
	ld.shared.u32 	%r889, [%r60];
	setp.ge.u32 	%p173, %r121, %r889;
	@%p173 bra 	$L__BB1_254;
	st.shared.u32 	[%r60], %r121;
	ld.shared.u8 	%rs1586, [%r59+2];
	st.shared.u8 	[%r59], %rs1586;
$L__BB1_254:
	setp.ne.s32 	%p174, %r47, 0;
	bar.sync 	0;
	@%p174 bra 	$L__BB1_267;
	ld.shared.u32 	%r122, [%r60+4];
	ld.shared.u32 	%r890, [%r60];
	setp.lt.u32 	%p175, %r122, %r890;
	@%p175 bra 	$L__BB1_257;
	ld.shared.u8 	%rs2012, [%r59];
	bra.uni 	$L__BB1_258;
$L__BB1_257:
	st.shared.u32 	[%r60], %r122;
	ld.shared.u8 	%rs2012, [%r59+1];
	st.shared.u8 	[%r59], %rs2012;
$L__BB1_258:
	cvt.u32.u16 	%r891, %rs2012;
	and.b32  	%r123, %r891, 255;
	sub.s32 	%r892, %r2141, %r123;
	abs.s32 	%r124, %r892;
	setp.gt.u32 	%p176, %r124, 4;
	@%p176 bra 	$L__BB1_264;
	setp.gt.u32 	%p177, %r124, 1;
	@%p177 bra 	$L__BB1_261;
	st.shared.u8 	[%r59], %r2141;
	mov.f32 	%f269, 0f3F000000;
	copysign.f32 	%f270, %f1219, %f269;
	add.rz.f32 	%f271, %f1219, %f270;
	cvt.rzi.f32.f32 	%f272, %f271;
	cvt.rzi.s32.f32 	%r893, %f272;
	cvt.u16.u32 	%rs1587, %r893;
	add.s16 	%rs1588, %rs1587, 4;
	st.shared.u8 	[%r59+1], %rs1588;
	st.shared.u32 	[%r77], %r2142;
	bra.uni 	$L__BB1_267;
$L__BB1_261:
	add.s32 	%r894, %r48, %r123;
	shl.b32 	%r895, %r894, 2;
	mov.u32 	%r896, extt;
	add.s32 	%r897, %r896, %r895;
	ld.shared.u32 	%r898, [%r897+39680];
	sub.s32 	%r899, %r898, %r2142;
	cvt.rn.f32.u32 	%f273, %r899;
	cvt.rn.f32.s32 	%f274, %r2142;
	div.rn.f32 	%f275, %f273, %f274;
	setp.lt.f32 	%p178, %f275, 0f3E19999A;
	@%p178 bra 	$L__BB1_263;
	st.shared.u8 	[%r59], %r2141;
	mov.f32 	%f276, 0f3F000000;
	copysign.f32 	%f277, %f1219, %f276;
	add.rz.f32 	%f278, %f1219, %f277;
	cvt.rzi.f32.f32 	%f279, %f278;
	cvt.rzi.s32.f32 	%r900, %f279;
	cvt.u16.u32 	%rs1589, %r900;
	add.s16 	%rs1590, %rs1589, 4;
	st.shared.u8 	[%r59+1], %rs1590;
	st.shared.u32 	[%r77], %r2142;
	bra.uni 	$L__BB1_267;
$L__BB1_263:
	mov.b16 	%rs1591, 0;
	st.shared.u8 	[%r59], %rs1591;
	mov.b16 	%rs1592, 4;
	st.shared.u8 	[%r59+1], %rs1592;
	bra.uni 	$L__BB1_267;
$L__BB1_264:
	add.s32 	%r901, %r48, %r123;
	shl.b32 	%r902, %r901, 2;
	mov.u32 	%r903, extt;
	add.s32 	%r904, %r903, %r902;
	ld.shared.u32 	%r905, [%r904+39680];
	sub.s32 	%r906, %r905, %r2142;
	cvt.rn.f32.u32 	%f280, %r906;
	cvt.rn.f32.s32 	%f281, %r2142;
	div.rn.f32 	%f282, %f280, %f281;
	setp.lt.f32 	%p179, %f282, 0f3F19999A;
	@%p179 bra 	$L__BB1_266;
	st.shared.u8 	[%r59], %r2141;
	mov.f32 	%f283, 0f3F000000;
	copysign.f32 	%f284, %f1219, %f283;
	add.rz.f32 	%f285, %f1219, %f284;
	cvt.rzi.f32.f32 	%f286, %f285;
	cvt.rzi.s32.f32 	%r907, %f286;
	cvt.u16.u32 	%rs1593, %r907;
	add.s16 	%rs1594, %rs1593, 4;
	st.shared.u8 	[%r59+1], %rs1594;
	st.shared.u32 	[%r77], %r2142;
	bra.uni 	$L__BB1_267;
$L__BB1_266:
	mov.b16 	%rs1595, 0;
	st.shared.u8 	[%r59], %rs1595;
	mov.b16 	%rs1596, 4;
	st.shared.u8 	[%r59+1], %rs1596;
$L__BB1_267:
	setp.ne.s32 	%p180, %r46, 4;
	bar.sync 	0;
	setp.eq.s32 	%p181, %r15, 0;
	setp.lt.u32 	%p182, %r8, 4;
	and.pred  	%p183, %p181, %p182;
	not.pred 	%p185, %p183;
	or.pred  	%p186, %p180, %p185;
	@%p186 bra 	$L__BB1_272;
	ld.shared.u32 	%r908, [%r50];
	setp.ge.u32 	%p187, %r908, %r403;
	@%p187 bra 	$L__BB1_271;
	ld.shared.u8 	%rs1597, [%r81+1];
	setp.eq.s16 	%p188, %rs1597, 255;
	@%p188 bra 	$L__BB1_271;
	ld.shared.v2.u8 	{%rs1598, %rs1599}, [%r82];
	shl.b16 	%rs1600, %rs1598, 2;
	add.s16 	%rs1601, %rs1599, %rs1600;
	add.s16 	%rs1602, %rs1601, -4;
	st.global.u8 	[%rd10], %rs1602;
	bra.uni 	$L__BB1_272;
$L__BB1_271:
	mov.b16 	%rs1603, 0;
	st.global.u8 	[%rd10], %rs1603;
$L__BB1_272:
	setp.eq.s32 	%p189, %r402, 0;
	bar.sync 	0;
	shr.u32 	%r909, %r8, 2;
	add.s32 	%r910, %r909, 4;
	cvt.rn.f32.u32 	%f287, %r910;
	mul.f32 	%f288, %f287, 0f3D800000;
	mov.f32 	%f289, 0f3F800000;
	sub.f32 	%f290, %f289, %f288;
	sub.f32 	%f291, %f289, %f15;
	mul.f32 	%f292, %f291, %f290;
	ld.shared.u32 	%r911, [%r53];
	cvt.rn.f32.u32 	%f293, %r911;
	mul.f32 	%f294, %f15, %f290;
	ld.shared.u32 	%r912, [%r53+512];
	cvt.rn.f32.u32 	%f295, %r912;
	mul.f32 	%f296, %f294, %f295;
	fma.rn.f32 	%f297, %f292, %f293, %f296;
	mul.f32 	%f298, %f291, %f288;
	ld.shared.u32 	%r913, [%r53+1536];
	cvt.rn.f32.u32 	%f299, %r913;
	fma.rn.f32 	%f300, %f298, %f299, %f297;
	mul.f32 	%f301, %f15, %f288;
	ld.shared.u32 	%r914, [%r53+2048];
	cvt.rn.f32.u32 	%f302, %r914;
	fma.rn.f32 	%f303, %f301, %f302, %f300;
	cvt.rzi.u32.f32 	%r915, %f303;
	ld.shared.u32 	%r916, [%r53+128];
	cvt.rn.f32.u32 	%f304, %r916;
	ld.shared.u32 	%r917, [%r53+640];
	cvt.rn.f32.u32 	%f305, %r917;
	mul.f32 	%f306, %f294, %f305;
	fma.rn.f32 	%f307, %f292, %f304, %f306;
	ld.shared.u32 	%r918, [%r53+1664];
	cvt.rn.f32.u32 	%f308, %r918;
	fma.rn.f32 	%f309, %f298, %f308, %f307;
	ld.shared.u32 	%r919, [%r53+2176];
	cvt.rn.f32.u32 	%f310, %r919;
	fma.rn.f32 	%f311, %f301, %f310, %f309;
	cvt.rzi.u32.f32 	%r920, %f311;
	sub.f32 	%f312, %f289, %f10;
	sub.f32 	%f313, %f289, %f16;
	mul.f32 	%f24, %f313, %f312;
	ld.shared.u32 	%r921, [%r53+768];
	cvt.rn.f32.u32 	%f314, %r921;
	mul.f32 	%f25, %f16, %f312;
	ld.shared.u32 	%r922, [%r53+256];
	cvt.rn.f32.u32 	%f315, %r922;
	mul.f32 	%f316, %f25, %f315;
	fma.rn.f32 	%f317, %f24, %f314, %f316;
	mul.f32 	%f26, %f313, %f10;
	ld.shared.u32 	%r923, [%r53+1792];
	cvt.rn.f32.u32 	%f318, %r923;
	fma.rn.f32 	%f319, %f26, %f318, %f317;
	mul.f32 	%f27, %f16, %f10;
	ld.shared.u32 	%r924, [%r53+1280];
	cvt.rn.f32.u32 	%f320, %r924;
	fma.rn.f32 	%f321, %f27, %f320, %f319;
	cvt.rn.f32.u32 	%f322, %r915;
	fma.rn.f32 	%f323, %f321, 0f40800000, %f322;
	cvt.rzi.u32.f32 	%r125, %f323;
	st.shared.u32 	[%r54], %r125;
	ld.shared.u32 	%r925, [%r53+896];
	cvt.rn.f32.u32 	%f324, %r925;
	ld.shared.u32 	%r926, [%r53+384];
	cvt.rn.f32.u32 	%f325, %r926;
	mul.f32 	%f326, %f25, %f325;
	fma.rn.f32 	%f327, %f24, %f324, %f326;
	ld.shared.u32 	%r927, [%r53+1920];
	cvt.rn.f32.u32 	%f328, %r927;
	fma.rn.f32 	%f329, %f26, %f328, %f327;
	ld.shared.u32 	%r928, [%r53+1408];
	cvt.rn.f32.u32 	%f330, %r928;
	fma.rn.f32 	%f331, %f27, %f330, %f329;
	cvt.rn.f32.u32 	%f332, %r920;
	fma.rn.f32 	%f333, %f331, 0f40800000, %f332;
	cvt.rzi.u32.f32 	%r126, %f333;
	st.shared.u32 	[%r54+128], %r126;
	@%p189 bra 	$L__BB1_274;
	shl.b32 	%r929, %r8, 8;
	and.b32  	%r930, %r929, 64512;
	shl.b32 	%r931, %r8, 6;
	and.b32  	%r932, %r931, 192;
	add.s32 	%r933, %r932, %r47;
	add.s32 	%r934, %r930, %r933;
	shl.b32 	%r935, %r934, 1;
	ld.shared.u8 	%rs1604, [%r58+76];
	mul.wide.u16 	%r936, %rs1604, 2;
	mov.u32 	%r937, _ZZ6brain3iiPhS_S_PtS0_S_iiE1w;
	add.s32 	%r938, %r937, %r936;
	ld.shared.u16 	%rs1605, [%r938];
	add.s32 	%r939, %r935, 8704;
	and.b32  	%r940, %r939, 131070;
	mov.u32 	%r941, extt;
	add.s32 	%r942, %r941, %r940;
	ld.shared.u16 	%rs1606, [%r942+6912];
	mul.wide.u16 	%r943, %rs1606, %rs1605;
	add.s32 	%r944, %r943, %r125;
	st.shared.u32 	[%r54], %r944;
	ld.shared.u16 	%rs1607, [%r942+6976];
	mul.wide.u16 	%r945, %rs1607, %rs1605;
	add.s32 	%r946, %r945, %r126;
	st.shared.u32 	[%r54+128], %r946;
$L__BB1_274:
	bar.sync 	0;
	ld.shared.u32 	%r127, [%r54+128];
	ld.shared.u32 	%r947, [%r54];
	setp.lt.u32 	%p190, %r127, %r947;
	@%p190 bra 	$L__BB1_276;
	st.shared.u8 	[%r59], %rs1;
	ld.shared.u32 	%r948, [%r54];
	st.shared.u32 	[%r60], %r948;
	bra.uni 	$L__BB1_277;
$L__BB1_276:
	st.shared.u32 	[%r60], %r127;
	st.shared.u8 	[%r59], %rs2;
$L__BB1_277:
	setp.gt.u32 	%p191, %r47, 15;
	bar.sync 	0;
	@%p191 bra 	$L__BB1_280;
	ld.shared.u32 	%r128, [%r60+64];
	ld.shared.u32 	%r949, [%r60];
	setp.ge.u32 	%p192, %r128, %r949;
	@%p192 bra 	$L__BB1_280;
	st.shared.u32 	[%r60], %r128;
	ld.shared.u8 	%rs1608, [%r59+16];
	st.shared.u8 	[%r59], %rs1608;
$L__BB1_280:
	setp.gt.u32 	%p193, %r47, 7;
	bar.sync 	0;
	@%p193 bra 	$L__BB1_283;
	ld.shared.u32 	%r129, [%r60+32];
	ld.shared.u32 	%r950, [%r60];
	setp.ge.u32 	%p194, %r129, %r950;
	@%p194 bra 	$L__BB1_283;
	st.shared.u32 	[%r60], %r129;
	ld.shared.u8 	%rs1609, [%r59+8];
	st.shared.u8 	[%r59], %rs1609;
$L__BB1_283:
	setp.gt.u32 	%p195, %r47, 3;
	bar.sync 	0;
	@%p195 bra 	$L__BB1_286;
	ld.shared.u32 	%r130, [%r60+16];
	ld.shared.u32 	%r951, [%r60];
	setp.ge.u32 	%p196, %r130, %r951;
	@%p196 bra 	$L__BB1_286;
	st.shared.u32 	[%r60], %r130;
	ld.shared.u8 	%rs1610, [%r59+4];
	st.shared.u8 	[%r59], %rs1610;
$L__BB1_286:
	setp.gt.u32 	%p197, %r47, 1;
	bar.sync 	0;
	@%p197 bra 	$L__BB1_289;
	ld.shared.u32 	%r131, [%r60+8];
	ld.shared.u32 	%r952, [%r60];
	setp.ge.u32 	%p198, %r131, %r952;
	@%p198 bra 	$L__BB1_289;
	st.shared.u32 	[%r60], %r131;
	ld.shared.u8 	%rs1611, [%r59+2];
	st.shared.u8 	[%r59], %rs1611;
$L__BB1_289:
	bar.sync 	0;
	mov.f32 	%f1221, 0f00000000;
	mov.b32 	%r2143, 0;
	mov.u32 	%r2144, %r2143;
	@%p174 bra 	$L__BB1_301;
	ld.shared.u32 	%r132, [%r60+4];
	ld.shared.u32 	%r954, [%r60];
	setp.lt.u32 	%p200, %r132, %r954;
	@%p200 bra 	$L__BB1_292;
	ld.shared.u8 	%rs2013, [%r59];
	bra.uni 	$L__BB1_293;
$L__BB1_292:
	st.shared.u32 	[%r60], %r132;
	ld.shared.u8 	%rs2013, [%r59+1];
	st.shared.u8 	[%r59], %rs2013;
$L__BB1_293:
	cvt.u32.u16 	%r955, %rs2013;
	and.b32  	%r2143, %r955, 255;
	add.s32 	%r956, %r48, %r2143;
	shl.b32 	%r957, %r956, 2;
	mov.u32 	%r958, extt;
	add.s32 	%r959, %r958, %r957;
	add.s32 	%r134, %r959, 39680;
	ld.shared.u32 	%r2144, [%r959+39680];
	mov.f32 	%f1221, 0f00000000;
	setp.eq.s16 	%p201, %rs2013, 0;
	@%p201 bra 	$L__BB1_296;
	setp.eq.s16 	%p202, %rs2013, 63;
	@%p202 bra 	$L__BB1_296;
	ld.shared.u32 	%r960, [%r134+-4];
	ld.shared.u32 	%r961, [%r134+4];
	sub.s32 	%r962, %r960, %r961;
	cvt.rn.f32.s32 	%f336, %r962;
	mul.f32 	%f337, %f336, 0f40800000;
	shl.b32 	%r963, %r2144, 1;
	sub.s32 	%r964, %r960, %r963;
	add.s32 	%r965, %r964, %r961;
	shl.b32 	%r966, %r965, 1;
	cvt.rn.f32.s32 	%f338, %r966;
	div.rn.f32 	%f1221, %f337, %f338;
$L__BB1_296:
	mov.b32 	%r967, 99999999;
	st.shared.u32 	[%r134], %r967;
	ld.shared.u8 	%rs1613, [%r59];
	setp.eq.s16 	%p203, %rs1613, 0;
	@%p203 bra 	$L__BB1_300;
	setp.eq.s16 	%p204, %rs1613, 63;
	@%p204 bra 	$L__BB1_299;
	mov.b32 	%r970, 99999999;
	st.shared.u32 	[%r134+-4], %r970;
	st.shared.u32 	[%r134+4], %r970;
	bra.uni 	$L__BB1_301;
$L__BB1_299:
	mov.b32 	%r968, 99999999;
	st.shared.u32 	[%r134+-4], %r968;
	bra.uni 	$L__BB1_301;
$L__BB1_300:
	mov.b32 	%r969, 99999999;
	st.shared.u32 	[%r134+4], %r969;
$L__BB1_301:
	bar.sync 	0;
	ld.shared.u32 	%r138, [%r54+128];
	ld.shared.u32 	%r971, [%r54];
	setp.lt.u32 	%p205, %r138, %r971;
	@%p205 bra 	$L__BB1_303;
	st.shared.u8 	[%r59], %rs1;
	ld.shared.u32 	%r972, [%r54];
	st.shared.u32 	[%r60], %r972;
	bra.uni 	$L__BB1_304;
$L__BB1_303:
	st.shared.u32 	[%r60], %r138;
	st.shared.u8 	[%r59], %rs2;
$L__BB1_304:
	bar.sync 	0;
	@%p191 bra 	$L__BB1_307;
	ld.shared.u32 	%r139, [%r60+64];
	ld.shared.u32 	%r973, [%r60];
	setp.ge.u32 	%p207, %r139, %r973;
	@%p207 bra 	$L__BB1_307;
	st.shared.u32 	[%r60], %r139;
	ld.shared.u8 	%rs1614, [%r59+16];
	st.shared.u8 	[%r59], %rs1614;
$L__BB1_307:
	bar.sync 	0;
	@%p193 bra 	$L__BB1_310;
	ld.shared.u32 	%r140, [%r60+32];
	ld.shared.u32 	%r974, [%r60];
	setp.ge.u32 	%p209, %r140, %r974;
	@%p209 bra 	$L__BB1_310;
	st.shared.u32 	[%r60], %r140;
	ld.shared.u8 	%rs1615, [%r59+8];
	st.shared.u8 	[%r59], %rs1615;
$L__BB1_310:
	bar.sync 	0;
	@%p195 bra 	$L__BB1_313;
	ld.shared.u32 	%r141, [%r60+16];
	ld.shared.u32 	%r975, [%r60];
	setp.ge.u32 	%p211, %r141, %r975;
	@%p211 bra 	$L__BB1_313;
	st.shared.u32 	[%r60], %r141;
	ld.shared.u8 	%rs1616, [%r59+4];
	st.shared.u8 	[%r59], %rs1616;
$L__BB1_313:
	setp.gt.u32 	%p212, %r47, 1;
	bar.sync 	0;
	@%p212 bra 	$L__BB1_316;
	ld.shared.u32 	%r142, [%r60+8];
	ld.shared.u32 	%r976, [%r60];
	setp.ge.u32 	%p213, %r142, %r976;
	@%p213 bra 	$L__BB1_316;
	st.shared.u32 	[%r60], %r142;
	ld.shared.u8 	%rs1617, [%r59+2];
	st.shared.u8 	[%r59], %rs1617;
$L__BB1_316:
	setp.ne.s32 	%p214, %r47, 0;
	bar.sync 	0;
	@%p214 bra 	$L__BB1_329;
	ld.shared.u32 	%r143, [%r60+4];
	ld.shared.u32 	%r977, [%r60];
	setp.lt.u32 	%p215, %r143, %r977;
	@%p215 bra 	$L__BB1_319;
	ld.shared.u8 	%rs2014, [%r59];
	bra.uni 	$L__BB1_320;
$L__BB1_319:
	st.shared.u32 	[%r60], %r143;
	ld.shared.u8 	%rs2014, [%r59+1];
	st.shared.u8 	[%r59], %rs2014;
$L__BB1_320:
	cvt.u32.u16 	%r978, %rs2014;
	and.b32  	%r144, %r978, 255;
	sub.s32 	%r979, %r2143, %r144;
	abs.s32 	%r145, %r979;
	setp.gt.u32 	%p216, %r145, 4;
	@%p216 bra 	$L__BB1_326;
	setp.gt.u32 	%p217, %r145, 1;
	@%p217 bra 	$L__BB1_323;
	st.shared.u8 	[%r59], %r2143;
	mov.f32 	%f339, 0f3F000000;
	copysign.f32 	%f340, %f1221, %f339;
	add.rz.f32 	%f341, %f1221, %f340;
	cvt.rzi.f32.f32 	%f342, %f341;
	cvt.rzi.s32.f32 	%r980, %f342;
	cvt.u16.u32 	%rs1618, %r980;
	add.s16 	%rs1619, %rs1618, 4;
	st.shared.u8 	[%r59+1], %rs1619;
	st.shared.u32 	[%r77], %r2144;
	bra.uni 	$L__BB1_329;
$L__BB1_323:
	add.s32 	%r981, %r48, %r144;
	shl.b32 	%r982, %r981, 2;
	mov.u32 	%r983, extt;
	add.s32 	%r984, %r983, %r982;
	ld.shared.u32 	%r985, [%r984+39680];
	sub.s32 	%r986, %r985, %r2144;
	cvt.rn.f32.u32 	%f343, %r986;
	cvt.rn.f32.s32 	%f344, %r2144;
	div.rn.f32 	%f345, %f343, %f344;
	setp.lt.f32 	%p218, %f345, 0f3E19999A;
	@%p218 bra 	$L__BB1_325;
	st.shared.u8 	[%r59], %r2143;
	mov.f32 	%f346, 0f3F000000;
	copysign.f32 	%f347, %f1221, %f346;
	add.rz.f32 	%f348, %f1221, %f347;
	cvt.rzi.f32.f32 	%f349, %f348;
	cvt.rzi.s32.f32 	%r987, %f349;
	cvt.u16.u32 	%rs1620, %r987;
	add.s16 	%rs1621, %rs1620, 4;
	st.shared.u8 	[%r59+1], %rs1621;
	st.shared.u32 	[%r77], %r2144;
	bra.uni 	$L__BB1_329;
$L__BB1_325:
	mov.b16 	%rs1622, 0;
	st.shared.u8 	[%r59], %rs1622;
	mov.b16 	%rs1623, 4;
	st.shared.u8 	[%r59+1], %rs1623;
	bra.uni 	$L__BB1_329;
$L__BB1_326:
	add.s32 	%r988, %r48, %r144;
	shl.b32 	%r989, %r988, 2;
	mov.u32 	%r990, extt;
	add.s32 	%r991, %r990, %r989;
	ld.shared.u32 	%r992, [%r991+39680];
	sub.s32 	%r993, %r992, %r2144;
	cvt.rn.f32.u32 	%f350, %r993;
	cvt.rn.f32.s32 	%f351, %r2144;
	div.rn.f32 	%f352, %f350, %f351;
	setp.lt.f32 	%p219, %f352, 0f3F19999A;
	@%p219 bra 	$L__BB1_328;
	st.shared.u8 	[%r59], %r2143;
	mov.f32 	%f353, 0f3F000000;
	copysign.f32 	%f354, %f1221, %f353;
	add.rz.f32 	%f355, %f1221, %f354;
	cvt.rzi.f32.f32 	%f356, %f355;
	cvt.rzi.s32.f32 	%r994, %f356;
	cvt.u16.u32 	%rs1624, %r994;
	add.s16 	%rs1625, %rs1624, 4;
	st.shared.u8 	[%r59+1], %rs1625;
	st.shared.u32 	[%r77], %r2144;
	bra.uni 	$L__BB1_329;
$L__BB1_328:
	mov.b16 	%rs1626, 0;
	st.shared.u8 	[%r59], %rs1626;
	mov.b16 	%rs1627, 4;
	st.shared.u8 	[%r59+1], %rs1627;
$L__BB1_329:
	setp.gt.u32 	%p220, %r8, 3;
	setp.eq.s32 	%p221, %r46, 4;
	bar.sync 	0;
	and.pred  	%p222, %p221, %p220;
	setp.eq.s32 	%p223, %r15, 0;
	setp.lt.u32 	%p224, %r8, 8;
	and.pred  	%p225, %p223, %p224;
	and.pred  	%p227, %p222, %p225;
	not.pred 	%p228, %p227;
	@%p228 bra 	$L__BB1_334;
	ld.shared.u32 	%r995, [%r50];
	setp.ge.u32 	%p229, %r995, %r403;
	@%p229 bra 	$L__BB1_333;
	ld.shared.u8 	%rs1628, [%r81+1];
	setp.eq.s16 	%p230, %rs1628, 255;
	@%p230 bra 	$L__BB1_333;
	ld.shared.v2.u8 	{%rs1629, %rs1630}, [%r82];
	shl.b16 	%rs1631, %rs1629, 2;
	add.s16 	%rs1632, %rs1630, %rs1631;
	add.s16 	%rs1633, %rs1632, -4;
	st.global.u8 	[%rd10], %rs1633;
	bra.uni 	$L__BB1_334;
$L__BB1_333:
	mov.b16 	%rs1634, 0;
	st.global.u8 	[%rd10], %rs1634;
$L__BB1_334:
	bar.sync 	0;
	setp.gt.u32 	%p231, %r4, 3;
	setp.gt.u32 	%p232, %r8, 7;
	or.pred  	%p233, %p231, %p232;
	@%p233 bra 	$L__BB1_336;
	ld.shared.u16 	%r997, [%r52+1792];
	ld.shared.u16 	%r998, [%r52+1920];
	add.s32 	%r999, %r997, %r998;
	ld.shared.u16 	%r1000, [%r52+2560];
	add.s32 	%r1001, %r999, %r1000;
	ld.shared.u16 	%r1002, [%r52+2688];
	add.s32 	%r1003, %r1001, %r1002;
	st.shared.u32 	[%r44+256], %r1003;
$L__BB1_336:
	@%p55 bra 	$L__BB1_338;
	ld.shared.u16 	%r1004, [%r52+1664];
	ld.shared.u16 	%r1005, [%r52+1792];
	add.s32 	%r1006, %r1004, %r1005;
	ld.shared.u16 	%r1007, [%r52+2432];
	add.s32 	%r1008, %r1006, %r1007;
	ld.shared.u16 	%r1009, [%r52+2560];
	add.s32 	%r1010, %r1008, %r1009;
	st.shared.u32 	[%r44+768], %r1010;
$L__BB1_338:
	@%p58 bra 	$L__BB1_340;
	ld.shared.u16 	%r1011, [%r52+2560];
	ld.shared.u16 	%r1012, [%r52+2688];
	add.s32 	%r1013, %r1011, %r1012;
	ld.shared.u16 	%r1014, [%r52+3328];
	add.s32 	%r1015, %r1013, %r1014;
	ld.shared.u16 	%r1016, [%r52+3456];
	add.s32 	%r1017, %r1015, %r1016;
	st.shared.u32 	[%r44+1280], %r1017;
$L__BB1_340:
	setp.ne.s32 	%p236, %r46, 4;
	and.b32  	%r1018, %r8, 1016;
	setp.ne.s32 	%p237, %r1018, 8;
	or.pred  	%p238, %p236, %p237;
	@%p238 bra 	$L__BB1_342;
	ld.shared.u16 	%r1019, [%r52+2432];
	ld.shared.u16 	%r1020, [%r52+2560];
	add.s32 	%r1021, %r1019, %r1020;
	ld.shared.u16 	%r1022, [%r52+3200];
	add.s32 	%r1023, %r1021, %r1022;
	ld.shared.u16 	%r1024, [%r52+3328];
	add.s32 	%r1025, %r1023, %r1024;
	st.shared.u32 	[%r44+1792], %r1025;
$L__BB1_342:
	setp.eq.s32 	%p239, %r402, 0;
	bar.sync 	0;
	shr.u32 	%r1026, %r8, 2;
	add.s32 	%r1027, %r1026, 8;
	cvt.rn.f32.u32 	%f357, %r1027;
	mul.f32 	%f358, %f357, 0f3D800000;
	mov.f32 	%f359, 0f3F800000;
	sub.f32 	%f360, %f359, %f358;
	sub.f32 	%f361, %f359, %f1;
	mul.f32 	%f362, %f361, %f360;
	ld.shared.u32 	%r1028, [%r53];
	cvt.rn.f32.u32 	%f363, %r1028;
	mul.f32 	%f364, %f1, %f360;
	ld.shared.u32 	%r1029, [%r53+512];
	cvt.rn.f32.u32 	%f365, %r1029;
	mul.f32 	%f366, %f364, %f365;
	fma.rn.f32 	%f367, %f362, %f363, %f366;
	mul.f32 	%f368, %f361, %f358;
	ld.shared.u32 	%r1030, [%r53+1536];
	cvt.rn.f32.u32 	%f369, %r1030;
	fma.rn.f32 	%f370, %f368, %f369, %f367;
	mul.f32 	%f371, %f1, %f358;
	ld.shared.u32 	%r1031, [%r53+2048];
	cvt.rn.f32.u32 	%f372, %r1031;
	fma.rn.f32 	%f373, %f371, %f372, %f370;
	cvt.rzi.u32.f32 	%r1032, %f373;
	ld.shared.u32 	%r1033, [%r53+128];
	cvt.rn.f32.u32 	%f374, %r1033;
	ld.shared.u32 	%r1034, [%r53+640];
	cvt.rn.f32.u32 	%f375, %r1034;
	mul.f32 	%f376, %f364, %f375;
	fma.rn.f32 	%f377, %f362, %f374, %f376;
	ld.shared.u32 	%r1035, [%r53+1664];
	cvt.rn.f32.u32 	%f378, %r1035;
	fma.rn.f32 	%f379, %f368, %f378, %f377;
	ld.shared.u32 	%r1036, [%r53+2176];
	cvt.rn.f32.u32 	%f380, %r1036;
	fma.rn.f32 	%f381, %f371, %f380, %f379;
	cvt.rzi.u32.f32 	%r1037, %f381;
	ld.shared.u32 	%r1038, [%r53+768];
	cvt.rn.f32.u32 	%f382, %r1038;
	ld.shared.u32 	%r1039, [%r53+256];
	cvt.rn.f32.u32 	%f383, %r1039;
	and.b32  	%r1040, %r8, 3;
	cvt.rn.f32.u32 	%f384, %r1040;
	mul.f32 	%f385, %f384, 0f3E000000;
	cvt.rn.f32.u32 	%f386, %r1026;
	mul.f32 	%f387, %f386, 0f3E000000;
	sub.f32 	%f388, %f359, %f387;
	mul.f32 	%f389, %f385, %f388;
	mul.f32 	%f390, %f389, %f383;
	fma.rn.f32 	%f391, %f6, %f382, %f390;
	ld.shared.u32 	%r1041, [%r53+1792];
	cvt.rn.f32.u32 	%f392, %r1041;
	sub.f32 	%f393, %f359, %f385;
	mul.f32 	%f394, %f393, %f387;
	fma.rn.f32 	%f395, %f394, %f392, %f391;
	ld.shared.u32 	%r1042, [%r53+1280];
	cvt.rn.f32.u32 	%f396, %r1042;
	mul.f32 	%f397, %f385, %f387;
	fma.rn.f32 	%f398, %f397, %f396, %f395;
	cvt.rn.f32.u32 	%f399, %r1032;
	fma.rn.f32 	%f400, %f398, 0f40800000, %f399;
	cvt.rzi.u32.f32 	%r146, %f400;
	st.shared.u32 	[%r54], %r146;
	ld.shared.u32 	%r1043, [%r53+896];
	cvt.rn.f32.u32 	%f401, %r1043;
	ld.shared.u32 	%r1044, [%r53+384];
	cvt.rn.f32.u32 	%f402, %r1044;
	mul.f32 	%f403, %f389, %f402;
	fma.rn.f32 	%f404, %f6, %f401, %f403;
	ld.shared.u32 	%r1045, [%r53+1920];
	cvt.rn.f32.u32 	%f405, %r1045;
	fma.rn.f32 	%f406, %f394, %f405, %f404;
	ld.shared.u32 	%r1046, [%r53+1408];
	cvt.rn.f32.u32 	%f407, %r1046;
	fma.rn.f32 	%f408, %f397, %f407, %f406;
	cvt.rn.f32.u32 	%f409, %r1037;
	fma.rn.f32 	%f410, %f408, 0f40800000, %f409;
	cvt.rzi.u32.f32 	%r147, %f410;
	st.shared.u32 	[%r54+128], %r147;
	@%p239 bra 	$L__BB1_344;
	shl.b32 	%r1047, %r8, 8;
	and.b32  	%r1048, %r1047, 64512;
	shl.b32 	%r1049, %r8, 6;
	and.b32  	%r1050, %r1049, 192;
	add.s32 	%r1051, %r1050, %r47;
	add.s32 	%r1052, %r1048, %r1051;
	shl.b32 	%r1053, %r1052, 1;
	ld.shared.u8 	%rs1635, [%r58+8];
	mul.wide.u16 	%r1054, %rs1635, 2;
	mov.u32 	%r1055, _ZZ6brain3iiPhS_S_PtS0_S_iiE1w;
	add.s32 	%r1056, %r1055, %r1054;
	ld.shared.u16 	%rs1636, [%r1056];
	add.s32 	%r1057, %r1053, 16384;
	and.b32  	%r1058, %r1057, 131070;
	mov.u32 	%r1059, extt;
	add.s32 	%r1060, %r1059, %r1058;
	ld.shared.u16 	%rs1637, [%r1060+6912];
	mul.wide.u16 	%r1061, %rs1637, %rs1636;
	add.s32 	%r1062, %r1061, %r146;
	st.shared.u32 	[%r54], %r1062;
	ld.shared.u16 	%rs1638, [%r1060+6976];
	mul.wide.u16 	%r1063, %rs1638, %rs1636;
	add.s32 	%r1064, %r1063, %r147;
	st.shared.u32 	[%r54+128], %r1064;
$L__BB1_344:
	bar.sync 	0;
	ld.shared.u32 	%r148, [%r54+128];
	ld.shared.u32 	%r1065, [%r54];
	setp.lt.u32 	%p240, %r148, %r1065;
	@%p240 bra 	$L__BB1_346;
	st.shared.u8 	[%r59], %rs1;
	ld.shared.u32 	%r1066, [%r54];
	st.shared.u32 	[%r60], %r1066;
	bra.uni 	$L__BB1_347;
$L__BB1_346:
	st.shared.u32 	[%r60], %r148;
	st.shared.u8 	[%r59], %rs2;
$L__BB1_347:
	setp.gt.u32 	%p241, %r47, 15;
	bar.sync 	0;
	@%p241 bra 	$L__BB1_350;
	ld.shared.u32 	%r149, [%r60+64];
	ld.shared.u32 	%r1067, [%r60];
	setp.ge.u32 	%p242, %r149, %r1067;
	@%p242 bra 	$L__BB1_350;
	st.shared.u32 	[%r60], %r149;
	ld.shared.u8 	%rs1639, [%r59+16];
	st.shared.u8 	[%r59], %rs1639;
$L__BB1_350:
	setp.gt.u32 	%p243, %r47, 7;
	bar.sync 	0;
	@%p243 bra 	$L__BB1_353;
	ld.shared.u32 	%r150, [%r60+32];
	ld.shared.u32 	%r1068, [%r60];
	setp.ge.u32 	%p244, %r150, %r1068;
	@%p244 bra 	$L__BB1_353;
	st.shared.u32 	[%r60], %r150;
	ld.shared.u8 	%rs1640, [%r59+8];
	st.shared.u8 	[%r59], %rs1640;
$L__BB1_353:
	setp.gt.u32 	%p245, %r47, 3;
	bar.sync 	0;
	@%p245 bra 	$L__BB1_356;
	ld.shared.u32 	%r151, [%r60+16];
	ld.shared.u32 	%r1069, [%r60];
	setp.ge.u32 	%p246, %r151, %r1069;
	@%p246 bra 	$L__BB1_356;
	st.shared.u32 	[%r60], %r151;
	ld.shared.u8 	%rs1641, [%r59+4];
	st.shared.u8 	[%r59], %rs1641;
$L__BB1_356:
	setp.gt.u32 	%p247, %r47, 1;
	bar.sync 	0;
	@%p247 bra 	$L__BB1_359;
	ld.shared.u32 	%r152, [%r60+8];
	ld.shared.u32 	%r1070, [%r60];
	setp.ge.u32 	%p248, %r152, %r1070;
	@%p248 bra 	$L__BB1_359;
	st.shared.u32 	[%r60], %r152;
	ld.shared.u8 	%rs1642, [%r59+2];
	st.shared.u8 	[%r59], %rs1642;
$L__BB1_359:
	setp.ne.s32 	%p249, %r47, 0;
	bar.sync 	0;
	mov.f32 	%f1223, 0f00000000;
	mov.b32 	%r2145, 0;
	mov.u32 	%r2146, %r2145;
	@%p249 bra 	$L__BB1_371;
	ld.shared.u32 	%r153, [%r60+4];
	ld.shared.u32 	%r1072, [%r60];
	setp.lt.u32 	%p250, %r153, %r1072;
	@%p250 bra 	$L__BB1_362;
	ld.shared.u8 	%rs2015, [%r59];
	bra.uni 	$L__BB1_363;
$L__BB1_362:
	st.shared.u32 	[%r60], %r153;
	ld.shared.u8 	%rs2015, [%r59+1];
	st.shared.u8 	[%r59], %rs2015;
$L__BB1_363:
	cvt.u32.u16 	%r1073, %rs2015;
	and.b32  	%r2145, %r1073, 255;
	add.s32 	%r1074, %r48, %r2145;
	shl.b32 	%r1075, %r1074, 2;
	mov.u32 	%r1076, extt;
	add.s32 	%r1077, %r1076, %r1075;
	add.s32 	%r155, %r1077, 39680;
	ld.shared.u32 	%r2146, [%r1077+39680];
	mov.f32 	%f1223, 0f00000000;
	setp.eq.s16 	%p251, %rs2015, 0;
	@%p251 bra 	$L__BB1_366;
	setp.eq.s16 	%p252, %rs2015, 63;
	@%p252 bra 	$L__BB1_366;
	ld.shared.u32 	%r1078, [%r155+-4];
	ld.shared.u32 	%r1079, [%r155+4];
	sub.s32 	%r1080, %r1078, %r1079;
	cvt.rn.f32.s32 	%f413, %r1080;
	mul.f32 	%f414, %f413, 0f40800000;
	shl.b32 	%r1081, %r2146, 1;
	sub.s32 	%r1082, %r1078, %r1081;
	add.s32 	%r1083, %r1082, %r1079;
	shl.b32 	%r1084, %r1083, 1;
	cvt.rn.f32.s32 	%f415, %r1084;
	div.rn.f32 	%f1223, %f414, %f415;
$L__BB1_366:
	mov.b32 	%r1085, 99999999;
	st.shared.u32 	[%r155], %r1085;
	ld.shared.u8 	%rs1644, [%r59];
	setp.eq.s16 	%p253, %rs1644, 0;
	@%p253 bra 	$L__BB1_370;
	setp.eq.s16 	%p254, %rs1644, 63;
	@%p254 bra 	$L__BB1_369;
	mov.b32 	%r1088, 99999999;
	st.shared.u32 	[%r155+-4], %r1088;
	st.shared.u32 	[%r155+4], %r1088;
	bra.uni 	$L__BB1_371;
$L__BB1_369:
	mov.b32 	%r1086, 99999999;
	st.shared.u32 	[%r155+-4], %r1086;
	bra.uni 	$L__BB1_371;
$L__BB1_370:
	mov.b32 	%r1087, 99999999;
	st.shared.u32 	[%r155+4], %r1087;
$L__BB1_371:
	bar.sync 	0;
	ld.shared.u32 	%r159, [%r54+128];
	ld.shared.u32 	%r1089, [%r54];
	setp.lt.u32 	%p255, %r159, %r1089;
	@%p255 bra 	$L__BB1_373;
	st.shared.u8 	[%r59], %rs1;
	ld.shared.u32 	%r1090, [%r54];
	st.shared.u32 	[%r60], %r1090;
	bra.uni 	$L__BB1_374;
$L__BB1_373:
	st.shared.u32 	[%r60], %r159;
	st.shared.u8 	[%r59], %rs2;
$L__BB1_374:
	bar.sync 	0;
	@%p241 bra 	$L__BB1_377;
	ld.shared.u32 	%r160, [%r60+64];
	ld.shared.u32 	%r1091, [%r60];
	setp.ge.u32 	%p257, %r160, %r1091;
	@%p257 bra 	$L__BB1_377;
	st.shared.u32 	[%r60], %r160;
	ld.shared.u8 	%rs1645, [%r59+16];
	st.shared.u8 	[%r59], %rs1645;
$L__BB1_377:
	bar.sync 	0;
	@%p243 bra 	$L__BB1_380;
	ld.shared.u32 	%r161, [%r60+32];
	ld.shared.u32 	%r1092, [%r60];
	setp.ge.u32 	%p259, %r161, %r1092;
	@%p259 bra 	$L__BB1_380;
	st.shared.u32 	[%r60], %r161;
	ld.shared.u8 	%rs1646, [%r59+8];
	st.shared.u8 	[%r59], %rs1646;
$L__BB1_380:
	bar.sync 	0;
	@%p245 bra 	$L__BB1_383;
	ld.shared.u32 	%r162, [%r60+16];
	ld.shared.u32 	%r1093, [%r60];
	setp.ge.u32 	%p261, %r162, %r1093;
	@%p261 bra 	$L__BB1_383;
	st.shared.u32 	[%r60], %r162;
	ld.shared.u8 	%rs1647, [%r59+4];
	st.shared.u8 	[%r59], %rs1647;
$L__BB1_383:
	bar.sync 	0;
	@%p247 bra 	$L__BB1_386;
	ld.shared.u32 	%r163, [%r60+8];
	ld.shared.u32 	%r1094, [%r60];
	setp.ge.u32 	%p263, %r163, %r1094;
	@%p263 bra 	$L__BB1_386;
	st.shared.u32 	[%r60], %r163;
	ld.shared.u8 	%rs1648, [%r59+2];
	st.shared.u8 	[%r59], %rs1648;
$L__BB1_386:
	setp.ne.s32 	%p264, %r47, 0;
	bar.sync 	0;
	@%p264 bra 	$L__BB1_399;
	ld.shared.u32 	%r164, [%r60+4];
	ld.shared.u32 	%r1095, [%r60];
	setp.lt.u32 	%p265, %r164, %r1095;
	@%p265 bra 	$L__BB1_389;
	ld.shared.u8 	%rs2016, [%r59];
	bra.uni 	$L__BB1_390;
$L__BB1_389:
	st.shared.u32 	[%r60], %r164;
	ld.shared.u8 	%rs2016, [%r59+1];
	st.shared.u8 	[%r59], %rs2016;
$L__BB1_390:
	cvt.u32.u16 	%r1096, %rs2016;
	and.b32  	%r165, %r1096, 255;
	sub.s32 	%r1097, %r2145, %r165;
	abs.s32 	%r166, %r1097;
	setp.gt.u32 	%p266, %r166, 4;
	@%p266 bra 	$L__BB1_396;
	setp.gt.u32 	%p267, %r166, 1;
	@%p267 bra 	$L__BB1_393;
	st.shared.u8 	[%r59], %r2145;
	mov.f32 	%f416, 0f3F000000;
	copysign.f32 	%f417, %f1223, %f416;
	add.rz.f32 	%f418, %f1223, %f417;
	cvt.rzi.f32.f32 	%f419, %f418;
	cvt.rzi.s32.f32 	%r1098, %f419;
	cvt.u16.u32 	%rs1649, %r1098;
	add.s16 	%rs1650, %rs1649, 4;
	st.shared.u8 	[%r59+1], %rs1650;
	st.shared.u32 	[%r77], %r2146;
	bra.uni 	$L__BB1_399;
$L__BB1_393:
	add.s32 	%r1099, %r48, %r165;
	shl.b32 	%r1100, %r1099, 2;
	mov.u32 	%r1101, extt;
	add.s32 	%r1102, %r1101, %r1100;
	ld.shared.u32 	%r1103, [%r1102+39680];
	sub.s32 	%r1104, %r1103, %r2146;
	cvt.rn.f32.u32 	%f420, %r1104;
	cvt.rn.f32.s32 	%f421, %r2146;
	div.rn.f32 	%f422, %f420, %f421;
	setp.lt.f32 	%p268, %f422, 0f3E19999A;
	@%p268 bra 	$L__BB1_395;
	st.shared.u8 	[%r59], %r2145;
	mov.f32 	%f423, 0f3F000000;
	copysign.f32 	%f424, %f1223, %f423;
	add.rz.f32 	%f425, %f1223, %f424;
	cvt.rzi.f32.f32 	%f426, %f425;
	cvt.rzi.s32.f32 	%r1105, %f426;
	cvt.u16.u32 	%rs1651, %r1105;
	add.s16 	%rs1652, %rs1651, 4;
	st.shared.u8 	[%r59+1], %rs1652;
	st.shared.u32 	[%r77], %r2146;
	bra.uni 	$L__BB1_399;
$L__BB1_395:
	mov.b16 	%rs1653, 0;
	st.shared.u8 	[%r59], %rs1653;
	mov.b16 	%rs1654, 4;
	st.shared.u8 	[%r59+1], %rs1654;
	bra.uni 	$L__BB1_399;
$L__BB1_396:
	add.s32 	%r1106, %r48, %r165;
	shl.b32 	%r1107, %r1106, 2;
	mov.u32 	%r1108, extt;
	add.s32 	%r1109, %r1108, %r1107;
	ld.shared.u32 	%r1110, [%r1109+39680];
	sub.s32 	%r1111, %r1110, %r2146;
	cvt.rn.f32.u32 	%f427, %r1111;
	cvt.rn.f32.s32 	%f428, %r2146;
	div.rn.f32 	%f429, %f427, %f428;
	setp.lt.f32 	%p269, %f429, 0f3F19999A;
	@%p269 bra 	$L__BB1_398;
	st.shared.u8 	[%r59], %r2145;
	mov.f32 	%f430, 0f3F000000;
	copysign.f32 	%f431, %f1223, %f430;
	add.rz.f32 	%f432, %f1223, %f431;
	cvt.rzi.f32.f32 	%f433, %f432;
	cvt.rzi.s32.f32 	%r1112, %f433;
	cvt.u16.u32 	%rs1655, %r1112;
	add.s16 	%rs1656, %rs1655, 4;
	st.shared.u8 	[%r59+1], %rs1656;
	st.shared.u32 	[%r77], %r2146;
	bra.uni 	$L__BB1_399;
$L__BB1_398:
	mov.b16 	%rs1657, 0;
	st.shared.u8 	[%r59], %rs1657;
	mov.b16 	%rs1658, 4;
	st.shared.u8 	[%r59+1], %rs1658;
$L__BB1_399:
	setp.lt.u32 	%p270, %r4, 4;
	setp.lt.u32 	%p271, %r8, 12;
	setp.eq.s32 	%p272, %r15, 0;
	bar.sync 	0;
	setp.gt.u32 	%p273, %r8, 7;
	and.pred  	%p274, %p270, %p273;
	and.pred  	%p6, %p272, %p271;
	and.pred  	%p276, %p274, %p6;
	not.pred 	%p277, %p276;
	@%p277 bra 	$L__BB1_404;
	ld.shared.u32 	%r1113, [%r50];
	setp.ge.u32 	%p278, %r1113, %r403;
	@%p278 bra 	$L__BB1_403;
	ld.shared.u8 	%rs1659, [%r81+1];
	setp.eq.s16 	%p279, %rs1659, 255;
	@%p279 bra 	$L__BB1_403;
	ld.shared.v2.u8 	{%rs1660, %rs1661}, [%r82];
	shl.b16 	%rs1662, %rs1660, 2;
	add.s16 	%rs1663, %rs1661, %rs1662;
	add.s16 	%rs1664, %rs1663, -4;
	st.global.u8 	[%rd10], %rs1664;
	bra.uni 	$L__BB1_404;
$L__BB1_403:
	mov.b16 	%rs1665, 0;
	st.global.u8 	[%rd10], %rs1665;
$L__BB1_404:
	setp.eq.s32 	%p280, %r402, 0;
	bar.sync 	0;
	shr.u32 	%r1114, %r8, 2;
	add.s32 	%r1115, %r1114, 12;
	cvt.rn.f32.u32 	%f434, %r1115;
	mul.f32 	%f435, %f434, 0f3D800000;
	mov.f32 	%f436, 0f3F800000;
	sub.f32 	%f437, %f436, %f435;
	sub.f32 	%f438, %f436, %f1;
	mul.f32 	%f439, %f438, %f437;
	ld.shared.u32 	%r1116, [%r53];
	cvt.rn.f32.u32 	%f440, %r1116;
	mul.f32 	%f441, %f1, %f437;
	ld.shared.u32 	%r1117, [%r53+512];
	cvt.rn.f32.u32 	%f442, %r1117;
	mul.f32 	%f443, %f441, %f442;
	fma.rn.f32 	%f444, %f439, %f440, %f443;
	mul.f32 	%f445, %f438, %f435;
	ld.shared.u32 	%r1118, [%r53+1536];
	cvt.rn.f32.u32 	%f446, %r1118;
	fma.rn.f32 	%f447, %f445, %f446, %f444;
	mul.f32 	%f448, %f1, %f435;
	ld.shared.u32 	%r1119, [%r53+2048];
	cvt.rn.f32.u32 	%f449, %r1119;
	fma.rn.f32 	%f450, %f448, %f449, %f447;
	cvt.rzi.u32.f32 	%r1120, %f450;
	ld.shared.u32 	%r1121, [%r53+128];
	cvt.rn.f32.u32 	%f451, %r1121;
	ld.shared.u32 	%r1122, [%r53+640];
	cvt.rn.f32.u32 	%f452, %r1122;
	mul.f32 	%f453, %f441, %f452;
	fma.rn.f32 	%f454, %f439, %f451, %f453;
	ld.shared.u32 	%r1123, [%r53+1664];
	cvt.rn.f32.u32 	%f455, %r1123;
	fma.rn.f32 	%f456, %f445, %f455, %f454;
	ld.shared.u32 	%r1124, [%r53+2176];
	cvt.rn.f32.u32 	%f457, %r1124;
	fma.rn.f32 	%f458, %f448, %f457, %f456;
	cvt.rzi.u32.f32 	%r1125, %f458;
	ld.shared.u32 	%r1126, [%r53+768];
	cvt.rn.f32.u32 	%f459, %r1126;
	ld.shared.u32 	%r1127, [%r53+256];
	cvt.rn.f32.u32 	%f460, %r1127;
	and.b32  	%r1128, %r8, 3;
	cvt.rn.f32.u32 	%f461, %r1128;
	mul.f32 	%f462, %f461, 0f3E000000;
	add.s32 	%r1129, %r1114, 4;
	cvt.rn.f32.u32 	%f463, %r1129;
	mul.f32 	%f464, %f463, 0f3E000000;
	sub.f32 	%f465, %f436, %f464;
	mul.f32 	%f466, %f462, %f465;
	mul.f32 	%f467, %f466, %f460;
	fma.rn.f32 	%f468, %f11, %f459, %f467;
	ld.shared.u32 	%r1130, [%r53+1792];
	cvt.rn.f32.u32 	%f469, %r1130;
	sub.f32 	%f470, %f436, %f462;
	mul.f32 	%f34, %f470, %f464;
	fma.rn.f32 	%f471, %f34, %f469, %f468;
	ld.shared.u32 	%r1131, [%r53+1280];
	cvt.rn.f32.u32 	%f472, %r1131;
	mul.f32 	%f473, %f462, %f464;
	fma.rn.f32 	%f474, %f473, %f472, %f471;
	cvt.rn.f32.u32 	%f475, %r1120;
	fma.rn.f32 	%f476, %f474, 0f40800000, %f475;
	cvt.rzi.u32.f32 	%r167, %f476;
	st.shared.u32 	[%r54], %r167;
	ld.shared.u32 	%r1132, [%r53+896];
	cvt.rn.f32.u32 	%f477, %r1132;
	ld.shared.u32 	%r1133, [%r53+384];
	cvt.rn.f32.u32 	%f478, %r1133;
	mul.f32 	%f479, %f466, %f478;
	fma.rn.f32 	%f480, %f11, %f477, %f479;
	ld.shared.u32 	%r1134, [%r53+1920];
	cvt.rn.f32.u32 	%f481, %r1134;
	fma.rn.f32 	%f482, %f34, %f481, %f480;
	ld.shared.u32 	%r1135, [%r53+1408];
	cvt.rn.f32.u32 	%f483, %r1135;
	fma.rn.f32 	%f484, %f473, %f483, %f482;
	cvt.rn.f32.u32 	%f485, %r1125;
	fma.rn.f32 	%f486, %f484, 0f40800000, %f485;
	cvt.rzi.u32.f32 	%r168, %f486;
	st.shared.u32 	[%r54+128], %r168;
	@%p280 bra 	$L__BB1_406;
	shl.b32 	%r1136, %r8, 8;
	and.b32  	%r1137, %r1136, 64512;
	shl.b32 	%r1138, %r8, 6;
	and.b32  	%r1139, %r1138, 192;
	add.s32 	%r1140, %r1139, %r47;
	add.s32 	%r1141, %r1137, %r1140;
	shl.b32 	%r1142, %r1141, 1;
	ld.shared.u8 	%rs1666, [%r58+12];
	mul.wide.u16 	%r1143, %rs1666, 2;
	mov.u32 	%r1144, _ZZ6brain3iiPhS_S_PtS0_S_iiE1w;
	add.s32 	%r1145, %r1144, %r1143;
	ld.shared.u16 	%rs1667, [%r1145];
	add.s32 	%r1146, %r1142, 24576;
	and.b32  	%r1147, %r1146, 131070;
	mov.u32 	%r1148, extt;
	add.s32 	%r1149, %r1148, %r1147;
	ld.shared.u16 	%rs1668, [%r1149+6912];
	mul.wide.u16 	%r1150, %rs1668, %rs1667;
	add.s32 	%r1151, %r1150, %r167;
	st.shared.u32 	[%r54], %r1151;
	ld.shared.u16 	%rs1669, [%r1149+6976];
	mul.wide.u16 	%r1152, %rs1669, %rs1667;
	add.s32 	%r1153, %r1152, %r168;
	st.shared.u32 	[%r54+128], %r1153;
$L__BB1_406:
	bar.sync 	0;
	ld.shared.u32 	%r169, [%r54+128];
	ld.shared.u32 	%r1154, [%r54];
	setp.lt.u32 	%p281, %r169, %r1154;
	@%p281 bra 	$L__BB1_408;
	st.shared.u8 	[%r59], %rs1;
	ld.shared.u32 	%r1155, [%r54];
	st.shared.u32 	[%r60], %r1155;
	bra.uni 	$L__BB1_409;
$L__BB1_408:
	st.shared.u32 	[%r60], %r169;
	st.shared.u8 	[%r59], %rs2;
$L__BB1_409:
	setp.gt.u32 	%p282, %r47, 15;
	bar.sync 	0;
	@%p282 bra 	$L__BB1_412;
	ld.shared.u32 	%r170, [%r60+64];
	ld.shared.u32 	%r1156, [%r60];
	setp.ge.u32 	%p283, %r170, %r1156;
	@%p283 bra 	$L__BB1_412;
	st.shared.u32 	[%r60], %r170;
	ld.shared.u8 	%rs1670, [%r59+16];
	st.shared.u8 	[%r59], %rs1670;
$L__BB1_412:
	setp.gt.u32 	%p284, %r47, 7;
	bar.sync 	0;
	@%p284 bra 	$L__BB1_415;
	ld.shared.u32 	%r171, [%r60+32];
	ld.shared.u32 	%r1157, [%r60];
	setp.ge.u32 	%p285, %r171, %r1157;
	@%p285 bra 	$L__BB1_415;
	st.shared.u32 	[%r60], %r171;
	ld.shared.u8 	%rs1671, [%r59+8];
	st.shared.u8 	[%r59], %rs1671;
$L__BB1_415:
	setp.gt.u32 	%p286, %r47, 3;
	bar.sync 	0;
	@%p286 bra 	$L__BB1_418;
	ld.shared.u32 	%r172, [%r60+16];
	ld.shared.u32 	%r1158, [%r60];
	setp.ge.u32 	%p287, %r172, %r1158;
	@%p287 bra 	$L__BB1_418;
	st.shared.u32 	[%r60], %r172;
	ld.shared.u8 	%rs1672, [%r59+4];
	st.shared.u8 	[%r59], %rs1672;
$L__BB1_418:
	setp.gt.u32 	%p288, %r47, 1;
	bar.sync 	0;
	@%p288 bra 	$L__BB1_421;
	ld.shared.u32 	%r173, [%r60+8];
	ld.shared.u32 	%r1159, [%r60];
	setp.ge.u32 	%p289, %r173, %r1159;
	@%p289 bra 	$L__BB1_421;
	st.shared.u32 	[%r60], %r173;
	ld.shared.u8 	%rs1673, [%r59+2];
	st.shared.u8 	[%r59], %rs1673;
$L__BB1_421:
	setp.ne.s32 	%p290, %r47, 0;
	bar.sync 	0;
	mov.f32 	%f1225, 0f00000000;
	mov.b32 	%r2147, 0;
	mov.u32 	%r2148, %r2147;
	@%p290 bra 	$L__BB1_433;
	ld.shared.u32 	%r174, [%r60+4];
	ld.shared.u32 	%r1161, [%r60];
	setp.lt.u32 	%p291, %r174, %r1161;
	@%p291 bra 	$L__BB1_424;
	ld.shared.u8 	%rs2017, [%r59];
	bra.uni 	$L__BB1_425;
$L__BB1_424:
	st.shared.u32 	[%r60], %r174;
	ld.shared.u8 	%rs2017, [%r59+1];
	st.shared.u8 	[%r59], %rs2017;
$L__BB1_425:
	cvt.u32.u16 	%r1162, %rs2017;
	and.b32  	%r2147, %r1162, 255;
	add.s32 	%r1163, %r48, %r2147;
	shl.b32 	%r1164, %r1163, 2;
	mov.u32 	%r1165, extt;
	add.s32 	%r1166, %r1165, %r1164;
	add.s32 	%r176, %r1166, 39680;
	ld.shared.u32 	%r2148, [%r1166+39680];
	mov.f32 	%f1225, 0f00000000;
	setp.eq.s16 	%p292, %rs2017, 0;
	@%p292 bra 	$L__BB1_428;
	setp.eq.s16 	%p293, %rs2017, 63;
	@%p293 bra 	$L__BB1_428;
	ld.shared.u32 	%r1167, [%r176+-4];
	ld.shared.u32 	%r1168, [%r176+4];
	sub.s32 	%r1169, %r1167, %r1168;
	cvt.rn.f32.s32 	%f489, %r1169;
	mul.f32 	%f490, %f489, 0f40800000;
	shl.b32 	%r1170, %r2148, 1;
	sub.s32 	%r1171, %r1167, %r1170;
	add.s32 	%r1172, %r1171, %r1168;
	shl.b32 	%r1173, %r1172, 1;
	cvt.rn.f32.s32 	%f491, %r1173;
	div.rn.f32 	%f1225, %f490, %f491;
$L__BB1_428:
	mov.b32 	%r1174, 99999999;
	st.shared.u32 	[%r176], %r1174;
	ld.shared.u8 	%rs1675, [%r59];
	setp.eq.s16 	%p294, %rs1675, 0;
	@%p294 bra 	$L__BB1_432;
	setp.eq.s16 	%p295, %rs1675, 63;
	@%p295 bra 	$L__BB1_431;
	mov.b32 	%r1177, 99999999;
	st.shared.u32 	[%r176+-4], %r1177;
	st.shared.u32 	[%r176+4], %r1177;
	bra.uni 	$L__BB1_433;
$L__BB1_431:
	mov.b32 	%r1175, 99999999;
	st.shared.u32 	[%r176+-4], %r1175;
	bra.uni 	$L__BB1_433;
$L__BB1_432:
	mov.b32 	%r1176, 99999999;
	st.shared.u32 	[%r176+4], %r1176;
$L__BB1_433:
	bar.sync 	0;
	ld.shared.u32 	%r180, [%r54+128];
	ld.shared.u32 	%r1178, [%r54];
	setp.lt.u32 	%p296, %r180, %r1178;
	@%p296 bra 	$L__BB1_435;
	st.shared.u8 	[%r59], %rs1;
	ld.shared.u32 	%r1179, [%r54];
	st.shared.u32 	[%r60], %r1179;
	bra.uni 	$L__BB1_436;
$L__BB1_435:
	st.shared.u32 	[%r60], %r180;
	st.shared.u8 	[%r59], %rs2;
$L__BB1_436:
	bar.sync 	0;
	@%p282 bra 	$L__BB1_439;
	ld.shared.u32 	%r181, [%r60+64];
	ld.shared.u32 	%r1180, [%r60];
	setp.ge.u32 	%p298, %r181, %r1180;
	@%p298 bra 	$L__BB1_439;
	st.shared.u32 	[%r60], %r181;
	ld.shared.u8 	%rs1676, [%r59+16];
	st.shared.u8 	[%r59], %rs1676;
$L__BB1_439:
	bar.sync 	0;
	@%p284 bra 	$L__BB1_442;
	ld.shared.u32 	%r182, [%r60+32];
	ld.shared.u32 	%r1181, [%r60];
	setp.ge.u32 	%p300, %r182, %r1181;
	@%p300 bra 	$L__BB1_442;
	st.shared.u32 	[%r60], %r182;
	ld.shared.u8 	%rs1677, [%r59+8];
	st.shared.u8 	[%r59], %rs1677;
$L__BB1_442:
	bar.sync 	0;
	@%p286 bra 	$L__BB1_445;
	ld.shared.u32 	%r183, [%r60+16];
	ld.shared.u32 	%r1182, [%r60];
	setp.ge.u32 	%p302, %r183, %r1182;
	@%p302 bra 	$L__BB1_445;
	st.shared.u32 	[%r60], %r183;
	ld.shared.u8 	%rs1678, [%r59+4];
	st.shared.u8 	[%r59], %rs1678;
$L__BB1_445:
	setp.gt.u32 	%p303, %r47, 1;
	bar.sync 	0;
	@%p303 bra 	$L__BB1_448;
	ld.shared.u32 	%r184, [%r60+8];
	ld.shared.u32 	%r1183, [%r60];
	setp.ge.u32 	%p304, %r184, %r1183;
	@%p304 bra 	$L__BB1_448;
	st.shared.u32 	[%r60], %r184;
	ld.shared.u8 	%rs1679, [%r59+2];
	st.shared.u8 	[%r59], %rs1679;
$L__BB1_448:
	setp.ne.s32 	%p305, %r47, 0;
	bar.sync 	0;
	@%p305 bra 	$L__BB1_461;
	ld.shared.u32 	%r185, [%r60+4];
	ld.shared.u32 	%r1184, [%r60];
	setp.lt.u32 	%p306, %r185, %r1184;
	@%p306 bra 	$L__BB1_451;
	ld.shared.u8 	%rs2018, [%r59];
	bra.uni 	$L__BB1_452;
$L__BB1_451:
	st.shared.u32 	[%r60], %r185;
	ld.shared.u8 	%rs2018, [%r59+1];
	st.shared.u8 	[%r59], %rs2018;
$L__BB1_452:
	cvt.u32.u16 	%r1185, %rs2018;
	and.b32  	%r186, %r1185, 255;
	sub.s32 	%r1186, %r2147, %r186;
	abs.s32 	%r187, %r1186;
	setp.gt.u32 	%p307, %r187, 4;
	@%p307 bra 	$L__BB1_458;
	setp.gt.u32 	%p308, %r187, 1;
	@%p308 bra 	$L__BB1_455;
	st.shared.u8 	[%r59], %r2147;
	mov.f32 	%f492, 0f3F000000;
	copysign.f32 	%f493, %f1225, %f492;
	add.rz.f32 	%f494, %f1225, %f493;
	cvt.rzi.f32.f32 	%f495, %f494;
	cvt.rzi.s32.f32 	%r1187, %f495;
	cvt.u16.u32 	%rs1680, %r1187;
	add.s16 	%rs1681, %rs1680, 4;
	st.shared.u8 	[%r59+1], %rs1681;
	st.shared.u32 	[%r77], %r2148;
	bra.uni 	$L__BB1_461;
$L__BB1_455:
	add.s32 	%r1188, %r48, %r186;
	shl.b32 	%r1189, %r1188, 2;
	mov.u32 	%r1190, extt;
	add.s32 	%r1191, %r1190, %r1189;
	ld.shared.u32 	%r1192, [%r1191+39680];
	sub.s32 	%r1193, %r1192, %r2148;
	cvt.rn.f32.u32 	%f496, %r1193;
	cvt.rn.f32.s32 	%f497, %r2148;
	div.rn.f32 	%f498, %f496, %f497;
	setp.lt.f32 	%p309, %f498, 0f3E19999A;
	@%p309 bra 	$L__BB1_457;
	st.shared.u8 	[%r59], %r2147;
	mov.f32 	%f499, 0f3F000000;
	copysign.f32 	%f500, %f1225, %f499;
	add.rz.f32 	%f501, %f1225, %f500;
	cvt.rzi.f32.f32 	%f502, %f501;
	cvt.rzi.s32.f32 	%r1194, %f502;
	cvt.u16.u32 	%rs1682, %r1194;
	add.s16 	%rs1683, %rs1682, 4;
	st.shared.u8 	[%r59+1], %rs1683;
	st.shared.u32 	[%r77], %r2148;
	bra.uni 	$L__BB1_461;
$L__BB1_457:
	mov.b16 	%rs1684, 0;
	st.shared.u8 	[%r59], %rs1684;
	mov.b16 	%rs1685, 4;
	st.shared.u8 	[%r59+1], %rs1685;
	bra.uni 	$L__BB1_461;
$L__BB1_458:
	add.s32 	%r1195, %r48, %r186;
	shl.b32 	%r1196, %r1195, 2;
	mov.u32 	%r1197, extt;
	add.s32 	%r1198, %r1197, %r1196;
	ld.shared.u32 	%r1199, [%r1198+39680];
	sub.s32 	%r1200, %r1199, %r2148;
	cvt.rn.f32.u32 	%f503, %r1200;
	cvt.rn.f32.s32 	%f504, %r2148;
	div.rn.f32 	%f505, %f503, %f504;
	setp.lt.f32 	%p310, %f505, 0f3F19999A;
	@%p310 bra 	$L__BB1_460;
	st.shared.u8 	[%r59], %r2147;
	mov.f32 	%f506, 0f3F000000;
	copysign.f32 	%f507, %f1225, %f506;
	add.rz.f32 	%f508, %f1225, %f507;
	cvt.rzi.f32.f32 	%f509, %f508;
	cvt.rzi.s32.f32 	%r1201, %f509;
	cvt.u16.u32 	%rs1686, %r1201;
	add.s16 	%rs1687, %rs1686, 4;
	st.shared.u8 	[%r59+1], %rs1687;
	st.shared.u32 	[%r77], %r2148;
	bra.uni 	$L__BB1_461;
$L__BB1_460:
	mov.b16 	%rs1688, 0;
	st.shared.u8 	[%r59], %rs1688;
	mov.b16 	%rs1689, 4;
	st.shared.u8 	[%r59+1], %rs1689;
$L__BB1_461:
	setp.lt.u32 	%p311, %r4, 4;
	setp.eq.s32 	%p312, %r15, 0;
	bar.sync 	0;
	setp.gt.u32 	%p313, %r8, 11;
	and.pred  	%p314, %p311, %p313;
	setp.lt.u32 	%p315, %r8, 16;
	and.pred  	%p7, %p312, %p315;
	and.pred  	%p317, %p314, %p7;
	not.pred 	%p318, %p317;
	@%p318 bra 	$L__BB1_466;
	ld.shared.u32 	%r1202, [%r50];
	setp.ge.u32 	%p319, %r1202, %r403;
	@%p319 bra 	$L__BB1_465;
	ld.shared.u8 	%rs1690, [%r81+1];
	setp.eq.s16 	%p320, %rs1690, 255;
	@%p320 bra 	$L__BB1_465;
	ld.shared.v2.u8 	{%rs1691, %rs1692}, [%r82];
	shl.b16 	%rs1693, %rs1691, 2;
	add.s16 	%rs1694, %rs1692, %rs1693;
	add.s16 	%rs1695, %rs1694, -4;
	st.global.u8 	[%rd10], %rs1695;
	bra.uni 	$L__BB1_466;
$L__BB1_465:
	mov.b16 	%rs1696, 0;
	st.global.u8 	[%rd10], %rs1696;
$L__BB1_466:
	setp.eq.s32 	%p321, %r402, 0;
	bar.sync 	0;
	shr.u32 	%r1203, %r8, 2;
	add.s32 	%r1204, %r1203, 8;
	cvt.rn.f32.u32 	%f510, %r1204;
	mul.f32 	%f511, %f510, 0f3D800000;
	mov.f32 	%f512, 0f3F800000;
	sub.f32 	%f513, %f512, %f511;
	sub.f32 	%f514, %f512, %f15;
	mul.f32 	%f515, %f514, %f513;
	ld.shared.u32 	%r1205, [%r53];
	cvt.rn.f32.u32 	%f516, %r1205;
	mul.f32 	%f517, %f15, %f513;
	ld.shared.u32 	%r1206, [%r53+512];
	cvt.rn.f32.u32 	%f518, %r1206;
	mul.f32 	%f519, %f517, %f518;
	fma.rn.f32 	%f520, %f515, %f516, %f519;
	mul.f32 	%f521, %f514, %f511;
	ld.shared.u32 	%r1207, [%r53+1536];
	cvt.rn.f32.u32 	%f522, %r1207;
	fma.rn.f32 	%f523, %f521, %f522, %f520;
	mul.f32 	%f524, %f15, %f511;
	ld.shared.u32 	%r1208, [%r53+2048];
	cvt.rn.f32.u32 	%f525, %r1208;
	fma.rn.f32 	%f526, %f524, %f525, %f523;
	cvt.rzi.u32.f32 	%r1209, %f526;
	ld.shared.u32 	%r1210, [%r53+128];
	cvt.rn.f32.u32 	%f527, %r1210;
	ld.shared.u32 	%r1211, [%r53+640];
	cvt.rn.f32.u32 	%f528, %r1211;
	mul.f32 	%f529, %f517, %f528;
	fma.rn.f32 	%f530, %f515, %f527, %f529;
	ld.shared.u32 	%r1212, [%r53+1664];
	cvt.rn.f32.u32 	%f531, %r1212;
	fma.rn.f32 	%f532, %f521, %f531, %f530;
	ld.shared.u32 	%r1213, [%r53+2176];
	cvt.rn.f32.u32 	%f533, %r1213;
	fma.rn.f32 	%f534, %f524, %f533, %f532;
	cvt.rzi.u32.f32 	%r1214, %f534;
	ld.shared.u32 	%r1215, [%r53+768];
	cvt.rn.f32.u32 	%f535, %r1215;
	ld.shared.u32 	%r1216, [%r53+256];
	cvt.rn.f32.u32 	%f536, %r1216;
	mul.f32 	%f537, %f18, %f536;
	fma.rn.f32 	%f538, %f17, %f535, %f537;
	ld.shared.u32 	%r1217, [%r53+1792];
	cvt.rn.f32.u32 	%f539, %r1217;
	fma.rn.f32 	%f540, %f19, %f539, %f538;
	ld.shared.u32 	%r1218, [%r53+1280];
	cvt.rn.f32.u32 	%f541, %r1218;
	fma.rn.f32 	%f542, %f20, %f541, %f540;
	cvt.rn.f32.u32 	%f543, %r1209;
	fma.rn.f32 	%f544, %f542, 0f40800000, %f543;
	cvt.rzi.u32.f32 	%r188, %f544;
	st.shared.u32 	[%r54], %r188;
	ld.shared.u32 	%r1219, [%r53+896];
	cvt.rn.f32.u32 	%f545, %r1219;
	ld.shared.u32 	%r1220, [%r53+384];
	cvt.rn.f32.u32 	%f546, %r1220;
	mul.f32 	%f547, %f18, %f546;
	fma.rn.f32 	%f548, %f17, %f545, %f547;
	ld.shared.u32 	%r1221, [%r53+1920];
	cvt.rn.f32.u32 	%f549, %r1221;
	fma.rn.f32 	%f550, %f19, %f549, %f548;
	ld.shared.u32 	%r1222, [%r53+1408];
	cvt.rn.f32.u32 	%f551, %r1222;
	fma.rn.f32 	%f552, %f20, %f551, %f550;
	cvt.rn.f32.u32 	%f553, %r1214;
	fma.rn.f32 	%f554, %f552, 0f40800000, %f553;
	cvt.rzi.u32.f32 	%r189, %f554;
	st.shared.u32 	[%r54+128], %r189;
	@%p321 bra 	$L__BB1_468;
	shl.b32 	%r1223, %r8, 8;
	and.b32  	%r1224, %r1223, 64512;
	shl.b32 	%r1225, %r8, 6;
	and.b32  	%r1226, %r1225, 192;
	add.s32 	%r1227, %r1226, %r47;
	add.s32 	%r1228, %r1224, %r1227;
	shl.b32 	%r1229, %r1228, 1;
	ld.shared.u8 	%rs1697, [%r58+80];
	mul.wide.u16 	%r1230, %rs1697, 2;
	mov.u32 	%r1231, _ZZ6brain3iiPhS_S_PtS0_S_iiE1w;
	add.s32 	%r1232, %r1231, %r1230;
	ld.shared.u16 	%rs1698, [%r1232];
	add.s32 	%r1233, %r1229, 16896;
	and.b32  	%r1234, %r1233, 131070;
	mov.u32 	%r1235, extt;
	add.s32 	%r1236, %r1235, %r1234;
	ld.shared.u16 	%rs1699, [%r1236+6912];
	mul.wide.u16 	%r1237, %rs1699, %rs1698;
	add.s32 	%r1238, %r1237, %r188;
	st.shared.u32 	[%r54], %r1238;
	ld.shared.u16 	%rs1700, [%r1236+6976];
	mul.wide.u16 	%r1239, %rs1700, %rs1698;
	add.s32 	%r1240, %r1239, %r189;
	st.shared.u32 	[%r54+128], %r1240;
$L__BB1_468:
	bar.sync 	0;
	ld.shared.u32 	%r190, [%r54+128];
	ld.shared.u32 	%r1241, [%r54];
	setp.lt.u32 	%p322, %r190, %r1241;
	@%p322 bra 	$L__BB1_470;
	st.shared.u8 	[%r59], %rs1;
	ld.shared.u32 	%r1242, [%r54];
	st.shared.u32 	[%r60], %r1242;
	bra.uni 	$L__BB1_471;
$L__BB1_470:
	st.shared.u32 	[%r60], %r190;
	st.shared.u8 	[%r59], %rs2;
$L__BB1_471:
	setp.gt.u32 	%p323, %r47, 15;
	bar.sync 	0;
	@%p323 bra 	$L__BB1_474;
	ld.shared.u32 	%r191, [%r60+64];
	ld.shared.u32 	%r1243, [%r60];
	setp.ge.u32 	%p324, %r191, %r1243;
	@%p324 bra 	$L__BB1_474;
	st.shared.u32 	[%r60], %r191;
	ld.shared.u8 	%rs1701, [%r59+16];
	st.shared.u8 	[%r59], %rs1701;
$L__BB1_474:
	setp.gt.u32 	%p325, %r47, 7;
	bar.sync 	0;
	@%p325 bra 	$L__BB1_477;
	ld.shared.u32 	%r192, [%r60+32];
	ld.shared.u32 	%r1244, [%r60];
	setp.ge.u32 	%p326, %r192, %r1244;
	@%p326 bra 	$L__BB1_477;
	st.shared.u32 	[%r60], %r192;
	ld.shared.u8 	%rs1702, [%r59+8];
	st.shared.u8 	[%r59], %rs1702;
$L__BB1_477:
	setp.gt.u32 	%p327, %r47, 3;
	bar.sync 	0;
	@%p327 bra 	$L__BB1_480;
	ld.shared.u32 	%r193, [%r60+16];
	ld.shared.u32 	%r1245, [%r60];
	setp.ge.u32 	%p328, %r193, %r1245;
	@%p328 bra 	$L__BB1_480;
	st.shared.u32 	[%r60], %r193;
	ld.shared.u8 	%rs1703, [%r59+4];
	st.shared.u8 	[%r59], %rs1703;
$L__BB1_480:
	setp.gt.u32 	%p329, %r47, 1;
	bar.sync 	0;
	@%p329 bra 	$L__BB1_483;
	ld.shared.u32 	%r194, [%r60+8];
	ld.shared.u32 	%r1246, [%r60];
	setp.ge.u32 	%p330, %r194, %r1246;
	@%p330 bra 	$L__BB1_483;
	st.shared.u32 	[%r60], %r194;
	ld.shared.u8 	%rs1704, [%r59+2];
	st.shared.u8 	[%r59], %rs1704;
$L__BB1_483:
	setp.ne.s32 	%p331, %r47, 0;
	bar.sync 	0;
	mov.f32 	%f1227, 0f00000000;
	mov.b32 	%r2149, 0;
	mov.u32 	%r2150, %r2149;
	@%p331 bra 	$L__BB1_495;
	ld.shared.u32 	%r195, [%r60+4];
	ld.shared.u32 	%r1248, [%r60];
	setp.lt.u32 	%p332, %r195, %r1248;
	@%p332 bra 	$L__BB1_486;
	ld.shared.u8 	%rs2019, [%r59];
	bra.uni 	$L__BB1_487;
$L__BB1_486:
	st.shared.u32 	[%r60], %r195;
	ld.shared.u8 	%rs2019, [%r59+1];
	st.shared.u8 	[%r59], %rs2019;
$L__BB1_487:
	cvt.u32.u16 	%r1249, %rs2019;
	and.b32  	%r2149, %r1249, 255;
	add.s32 	%r1250, %r48, %r2149;
	shl.b32 	%r1251, %r1250, 2;
	mov.u32 	%r1252, extt;
	add.s32 	%r1253, %r1252, %r1251;
	add.s32 	%r197, %r1253, 39680;
	ld.shared.u32 	%r2150, [%r1253+39680];
	mov.f32 	%f1227, 0f00000000;
	setp.eq.s16 	%p333, %rs2019, 0;
	@%p333 bra 	$L__BB1_490;
	setp.eq.s16 	%p334, %rs2019, 63;
	@%p334 bra 	$L__BB1_490;
	ld.shared.u32 	%r1254, [%r197+-4];
	ld.shared.u32 	%r1255, [%r197+4];
	sub.s32 	%r1256, %r1254, %r1255;
	cvt.rn.f32.s32 	%f557, %r1256;
	mul.f32 	%f558, %f557, 0f40800000;
	shl.b32 	%r1257, %r2150, 1;
	sub.s32 	%r1258, %r1254, %r1257;
	add.s32 	%r1259, %r1258, %r1255;
	shl.b32 	%r1260, %r1259, 1;
	cvt.rn.f32.s32 	%f559, %r1260;
	div.rn.f32 	%f1227, %f558, %f559;
$L__BB1_490:
	mov.b32 	%r1261, 99999999;
	st.shared.u32 	[%r197], %r1261;
	ld.shared.u8 	%rs1706, [%r59];
	setp.eq.s16 	%p335, %rs1706, 0;
	@%p335 bra 	$L__BB1_494;
	setp.eq.s16 	%p336, %rs1706, 63;
	@%p336 bra 	$L__BB1_493;
	mov.b32 	%r1264, 99999999;
	st.shared.u32 	[%r197+-4], %r1264;
	st.shared.u32 	[%r197+4], %r1264;
	bra.uni 	$L__BB1_495;
$L__BB1_493:
	mov.b32 	%r1262, 99999999;
	st.shared.u32 	[%r197+-4], %r1262;
	bra.uni 	$L__BB1_495;
$L__BB1_494:
	mov.b32 	%r1263, 99999999;
	st.shared.u32 	[%r197+4], %r1263;
$L__BB1_495:
	bar.sync 	0;
	ld.shared.u32 	%r201, [%r54+128];
	ld.shared.u32 	%r1265, [%r54];
	setp.lt.u32 	%p337, %r201, %r1265;
	@%p337 bra 	$L__BB1_497;
	st.shared.u8 	[%r59], %rs1;
	ld.shared.u32 	%r1266, [%r54];
	st.shared.u32 	[%r60], %r1266;
	bra.uni 	$L__BB1_498;
$L__BB1_497:
	st.shared.u32 	[%r60], %r201;
	st.shared.u8 	[%r59], %rs2;
$L__BB1_498:
	bar.sync 	0;
	@%p323 bra 	$L__BB1_501;
	ld.shared.u32 	%r202, [%r60+64];
	ld.shared.u32 	%r1267, [%r60];
	setp.ge.u32 	%p339, %r202, %r1267;
	@%p339 bra 	$L__BB1_501;
	st.shared.u32 	[%r60], %r202;
	ld.shared.u8 	%rs1707, [%r59+16];
	st.shared.u8 	[%r59], %rs1707;
$L__BB1_501:
	bar.sync 	0;
	@%p325 bra 	$L__BB1_504;
	ld.shared.u32 	%r203, [%r60+32];
	ld.shared.u32 	%r1268, [%r60];
	setp.ge.u32 	%p341, %r203, %r1268;
	@%p341 bra 	$L__BB1_504;
	st.shared.u32 	[%r60], %r203;
	ld.shared.u8 	%rs1708, [%r59+8];
	st.shared.u8 	[%r59], %rs1708;
$L__BB1_504:
	setp.gt.u32 	%p342, %r47, 3;
	bar.sync 	0;
	@%p342 bra 	$L__BB1_507;
	ld.shared.u32 	%r204, [%r60+16];
	ld.shared.u32 	%r1269, [%r60];
	setp.ge.u32 	%p343, %r204, %r1269;
	@%p343 bra 	$L__BB1_507;
	st.shared.u32 	[%r60], %r204;
	ld.shared.u8 	%rs1709, [%r59+4];
	st.shared.u8 	[%r59], %rs1709;
$L__BB1_507:
	setp.gt.u32 	%p344, %r47, 1;
	bar.sync 	0;
	@%p344 bra 	$L__BB1_510;
	ld.shared.u32 	%r205, [%r60+8];
	ld.shared.u32 	%r1270, [%r60];
	setp.ge.u32 	%p345, %r205, %r1270;
	@%p345 bra 	$L__BB1_510;
	st.shared.u32 	[%r60], %r205;
	ld.shared.u8 	%rs1710, [%r59+2];
	st.shared.u8 	[%r59], %rs1710;
$L__BB1_510:
	setp.ne.s32 	%p346, %r47, 0;
	bar.sync 	0;
	@%p346 bra 	$L__BB1_523;
	ld.shared.u32 	%r206, [%r60+4];
	ld.shared.u32 	%r1271, [%r60];
	setp.lt.u32 	%p347, %r206, %r1271;
	@%p347 bra 	$L__BB1_513;
	ld.shared.u8 	%rs2020, [%r59];
	bra.uni 	$L__BB1_514;
$L__BB1_513:
	st.shared.u32 	[%r60], %r206;
	ld.shared.u8 	%rs2020, [%r59+1];
	st.shared.u8 	[%r59], %rs2020;
$L__BB1_514:
	cvt.u32.u16 	%r1272, %rs2020;
	and.b32  	%r207, %r1272, 255;
	sub.s32 	%r1273, %r2149, %r207;
	abs.s32 	%r208, %r1273;
	setp.gt.u32 	%p348, %r208, 4;
	@%p348 bra 	$L__BB1_520;
	setp.gt.u32 	%p349, %r208, 1;
	@%p349 bra 	$L__BB1_517;
	st.shared.u8 	[%r59], %r2149;
	mov.f32 	%f560, 0f3F000000;
	copysign.f32 	%f561, %f1227, %f560;
	add.rz.f32 	%f562, %f1227, %f561;
	cvt.rzi.f32.f32 	%f563, %f562;
	cvt.rzi.s32.f32 	%r1274, %f563;
	cvt.u16.u32 	%rs1711, %r1274;
	add.s16 	%rs1712, %rs1711, 4;
	st.shared.u8 	[%r59+1], %rs1712;
	st.shared.u32 	[%r77], %r2150;
	bra.uni 	$L__BB1_523;
$L__BB1_517:
	add.s32 	%r1275, %r48, %r207;
	shl.b32 	%r1276, %r1275, 2;
	mov.u32 	%r1277, extt;
	add.s32 	%r1278, %r1277, %r1276;
	ld.shared.u32 	%r1279, [%r1278+39680];
	sub.s32 	%r1280, %r1279, %r2150;
	cvt.rn.f32.u32 	%f564, %r1280;
	cvt.rn.f32.s32 	%f565, %r2150;
	div.rn.f32 	%f566, %f564, %f565;
	setp.lt.f32 	%p350, %f566, 0f3E19999A;
	@%p350 bra 	$L__BB1_519;
	st.shared.u8 	[%r59], %r2149;
	mov.f32 	%f567, 0f3F000000;
	copysign.f32 	%f568, %f1227, %f567;
	add.rz.f32 	%f569, %f1227, %f568;
	cvt.rzi.f32.f32 	%f570, %f569;
	cvt.rzi.s32.f32 	%r1281, %f570;
	cvt.u16.u32 	%rs1713, %r1281;
	add.s16 	%rs1714, %rs1713, 4;
	st.shared.u8 	[%r59+1], %rs1714;
	st.shared.u32 	[%r77], %r2150;
	bra.uni 	$L__BB1_523;
$L__BB1_519:
	mov.b16 	%rs1715, 0;
	st.shared.u8 	[%r59], %rs1715;
	mov.b16 	%rs1716, 4;
	st.shared.u8 	[%r59+1], %rs1716;
	bra.uni 	$L__BB1_523;
$L__BB1_520:
	add.s32 	%r1282, %r48, %r207;
	shl.b32 	%r1283, %r1282, 2;
	mov.u32 	%r1284, extt;
	add.s32 	%r1285, %r1284, %r1283;
	ld.shared.u32 	%r1286, [%r1285+39680];
	sub.s32 	%r1287, %r1286, %r2150;
	cvt.rn.f32.u32 	%f571, %r1287;
	cvt.rn.f32.s32 	%f572, %r2150;
	div.rn.f32 	%f573, %f571, %f572;
	setp.lt.f32 	%p351, %f573, 0f3F19999A;
	@%p351 bra 	$L__BB1_522;
	st.shared.u8 	[%r59], %r2149;
	mov.f32 	%f574, 0f3F000000;
	copysign.f32 	%f575, %f1227, %f574;
	add.rz.f32 	%f576, %f1227, %f575;
	cvt.rzi.f32.f32 	%f577, %f576;
	cvt.rzi.s32.f32 	%r1288, %f577;
	cvt.u16.u32 	%rs1717, %r1288;
	add.s16 	%rs1718, %rs1717, 4;
	st.shared.u8 	[%r59+1], %rs1718;
	st.shared.u32 	[%r77], %r2150;
	bra.uni 	$L__BB1_523;
$L__BB1_522:
	mov.b16 	%rs1719, 0;
	st.shared.u8 	[%r59], %rs1719;
	mov.b16 	%rs1720, 4;
	st.shared.u8 	[%r59+1], %rs1720;
$L__BB1_523:
	setp.gt.u32 	%p352, %r8, 7;
	setp.eq.s32 	%p353, %r46, 4;
	bar.sync 	0;
	and.pred  	%p354, %p353, %p352;
	and.pred  	%p355, %p354, %p6;
	not.pred 	%p356, %p355;
	@%p356 bra 	$L__BB1_528;
	ld.shared.u32 	%r1289, [%r50];
	setp.ge.u32 	%p357, %r1289, %r403;
	@%p357 bra 	$L__BB1_527;
	ld.shared.u8 	%rs1721, [%r81+1];
	setp.eq.s16 	%p358, %rs1721, 255;
	@%p358 bra 	$L__BB1_527;
	ld.shared.v2.u8 	{%rs1722, %rs1723}, [%r82];
	shl.b16 	%rs1724, %rs1722, 2;
	add.s16 	%rs1725, %rs1723, %rs1724;
	add.s16 	%rs1726, %rs1725, -4;
	st.global.u8 	[%rd10], %rs1726;
	bra.uni 	$L__BB1_528;
$L__BB1_527:
	mov.b16 	%rs1727, 0;
	st.global.u8 	[%rd10], %rs1727;
$L__BB1_528:
	setp.eq.s32 	%p359, %r402, 0;
	bar.sync 	0;
	shr.u32 	%r1290, %r8, 2;
	add.s32 	%r1291, %r1290, 12;
	cvt.rn.f32.u32 	%f578, %r1291;
	mul.f32 	%f579, %f578, 0f3D800000;
	mov.f32 	%f580, 0f3F800000;
	sub.f32 	%f581, %f580, %f579;
	sub.f32 	%f582, %f580, %f15;
	mul.f32 	%f583, %f582, %f581;
	ld.shared.u32 	%r1292, [%r53];
	cvt.rn.f32.u32 	%f584, %r1292;
	mul.f32 	%f585, %f15, %f581;
	ld.shared.u32 	%r1293, [%r53+512];
	cvt.rn.f32.u32 	%f586, %r1293;
	mul.f32 	%f587, %f585, %f586;
	fma.rn.f32 	%f588, %f583, %f584, %f587;
	mul.f32 	%f589, %f582, %f579;
	ld.shared.u32 	%r1294, [%r53+1536];
	cvt.rn.f32.u32 	%f590, %r1294;
	fma.rn.f32 	%f591, %f589, %f590, %f588;
	mul.f32 	%f592, %f15, %f579;
	ld.shared.u32 	%r1295, [%r53+2048];
	cvt.rn.f32.u32 	%f593, %r1295;
	fma.rn.f32 	%f594, %f592, %f593, %f591;
	cvt.rzi.u32.f32 	%r1296, %f594;
	ld.shared.u32 	%r1297, [%r53+128];
	cvt.rn.f32.u32 	%f595, %r1297;
	ld.shared.u32 	%r1298, [%r53+640];
	cvt.rn.f32.u32 	%f596, %r1298;
	mul.f32 	%f597, %f585, %f596;
	fma.rn.f32 	%f598, %f583, %f595, %f597;
	ld.shared.u32 	%r1299, [%r53+1664];
	cvt.rn.f32.u32 	%f599, %r1299;
	fma.rn.f32 	%f600, %f589, %f599, %f598;
	ld.shared.u32 	%r1300, [%r53+2176];
	cvt.rn.f32.u32 	%f601, %r1300;
	fma.rn.f32 	%f602, %f592, %f601, %f600;
	cvt.rzi.u32.f32 	%r1301, %f602;
	ld.shared.u32 	%r1302, [%r53+768];
	cvt.rn.f32.u32 	%f603, %r1302;
	ld.shared.u32 	%r1303, [%r53+256];
	cvt.rn.f32.u32 	%f604, %r1303;
	mul.f32 	%f605, %f25, %f604;
	fma.rn.f32 	%f606, %f24, %f603, %f605;
	ld.shared.u32 	%r1304, [%r53+1792];
	cvt.rn.f32.u32 	%f607, %r1304;
	fma.rn.f32 	%f608, %f26, %f607, %f606;
	ld.shared.u32 	%r1305, [%r53+1280];
	cvt.rn.f32.u32 	%f609, %r1305;
	fma.rn.f32 	%f610, %f27, %f609, %f608;
	cvt.rn.f32.u32 	%f611, %r1296;
	fma.rn.f32 	%f612, %f610, 0f40800000, %f611;
	cvt.rzi.u32.f32 	%r209, %f612;
	st.shared.u32 	[%r54], %r209;
	ld.shared.u32 	%r1306, [%r53+896];
	cvt.rn.f32.u32 	%f613, %r1306;
	ld.shared.u32 	%r1307, [%r53+384];
	cvt.rn.f32.u32 	%f614, %r1307;
	mul.f32 	%f615, %f25, %f614;
	fma.rn.f32 	%f616, %f24, %f613, %f615;
	ld.shared.u32 	%r1308, [%r53+1920];
	cvt.rn.f32.u32 	%f617, %r1308;
	fma.rn.f32 	%f618, %f26, %f617, %f616;
	ld.shared.u32 	%r1309, [%r53+1408];
	cvt.rn.f32.u32 	%f619, %r1309;
	fma.rn.f32 	%f620, %f27, %f619, %f618;
	cvt.rn.f32.u32 	%f621, %r1301;
	fma.rn.f32 	%f622, %f620, 0f40800000, %f621;
	cvt.rzi.u32.f32 	%r210, %f622;
	st.shared.u32 	[%r54+128], %r210;
	@%p359 bra 	$L__BB1_530;
	shl.b32 	%r1310, %r8, 8;
	and.b32  	%r1311, %r1310, 64512;
	shl.b32 	%r1312, %r8, 6;
	and.b32  	%r1313, %r1312, 192;
	add.s32 	%r1314, %r1313, %r47;
	add.s32 	%r1315, %r1311, %r1314;
	shl.b32 	%r1316, %r1315, 1;
	ld.shared.u8 	%rs1728, [%r58+84];
	mul.wide.u16 	%r1317, %rs1728, 2;
	mov.u32 	%r1318, _ZZ6brain3iiPhS_S_PtS0_S_iiE1w;
	add.s32 	%r1319, %r1318, %r1317;
	ld.shared.u16 	%rs1729, [%r1319];
	add.s32 	%r1320, %r1316, 25088;
	and.b32  	%r1321, %r1320, 131070;
	mov.u32 	%r1322, extt;
	add.s32 	%r1323, %r1322, %r1321;
	ld.shared.u16 	%rs1730, [%r1323+6912];
	mul.wide.u16 	%r1324, %rs1730, %rs1729;
	add.s32 	%r1325, %r1324, %r209;
	st.shared.u32 	[%r54], %r1325;
	ld.shared.u16 	%rs1731, [%r1323+6976];
	mul.wide.u16 	%r1326, %rs1731, %rs1729;
	add.s32 	%r1327, %r1326, %r210;
	st.shared.u32 	[%r54+128], %r1327;
$L__BB1_530:
	bar.sync 	0;
	ld.shared.u32 	%r211, [%r54+128];
	ld.shared.u32 	%r1328, [%r54];
	setp.lt.u32 	%p360, %r211, %r1328;
	@%p360 bra 	$L__BB1_532;
	st.shared.u8 	[%r59], %rs1;
	ld.shared.u32 	%r1329, [%r54];
	st.shared.u32 	[%r60], %r1329;
	bra.uni 	$L__BB1_533;
$L__BB1_532:
	st.shared.u32 	[%r60], %r211;
	st.shared.u8 	[%r59], %rs2;
$L__BB1_533:
	setp.gt.u32 	%p361, %r47, 15;
	bar.sync 	0;
	@%p361 bra 	$L__BB1_536;
	ld.shared.u32 	%r212, [%r60+64];
	ld.shared.u32 	%r1330, [%r60];
	setp.ge.u32 	%p362, %r212, %r1330;
	@%p362 bra 	$L__BB1_536;
	st.shared.u32 	[%r60], %r212;
	ld.shared.u8 	%rs1732, [%r59+16];
	st.shared.u8 	[%r59], %rs1732;
$L__BB1_536:
	setp.gt.u32 	%p363, %r47, 7;
	bar.sync 	0;
	@%p363 bra 	$L__BB1_539;
	ld.shared.u32 	%r213, [%r60+32];
	ld.shared.u32 	%r1331, [%r60];
	setp.ge.u32 	%p364, %r213, %r1331;
	@%p364 bra 	$L__BB1_539;
	st.shared.u32 	[%r60], %r213;
	ld.shared.u8 	%rs1733, [%r59+8];
	st.shared.u8 	[%r59], %rs1733;
$L__BB1_539:
	setp.gt.u32 	%p365, %r47, 3;
	bar.sync 	0;
	@%p365 bra 	$L__BB1_542;
	ld.shared.u32 	%r214, [%r60+16];
	ld.shared.u32 	%r1332, [%r60];
	setp.ge.u32 	%p366, %r214, %r1332;
	@%p366 bra 	$L__BB1_542;
	st.shared.u32 	[%r60], %r214;
	ld.shared.u8 	%rs1734, [%r59+4];
	st.shared.u8 	[%r59], %rs1734;
$L__BB1_542:
	setp.gt.u32 	%p367, %r47, 1;
	bar.sync 	0;
	@%p367 bra 	$L__BB1_545;
	ld.shared.u32 	%r215, [%r60+8];
	ld.shared.u32 	%r1333, [%r60];
	setp.ge.u32 	%p368, %r215, %r1333;
	@%p368 bra 	$L__BB1_545;
	st.shared.u32 	[%r60], %r215;
	ld.shared.u8 	%rs1735, [%r59+2];
	st.shared.u8 	[%r59], %rs1735;
$L__BB1_545:
	setp.ne.s32 	%p369, %r47, 0;
	bar.sync 	0;
	mov.f32 	%f1229, 0f00000000;
	mov.b32 	%r2151, 0;
	mov.u32 	%r2152, %r2151;
	@%p369 bra 	$L__BB1_557;
	ld.shared.u32 	%r216, [%r60+4];
	ld.shared.u32 	%r1335, [%r60];
	setp.lt.u32 	%p370, %r216, %r1335;
	@%p370 bra 	$L__BB1_548;
	ld.shared.u8 	%rs2021, [%r59];
	bra.uni 	$L__BB1_549;
$L__BB1_548:
	st.shared.u32 	[%r60], %r216;
	ld.shared.u8 	%rs2021, [%r59+1];
	st.shared.u8 	[%r59], %rs2021;
$L__BB1_549:
	cvt.u32.u16 	%r1336, %rs2021;
	and.b32  	%r2151, %r1336, 255;
	add.s32 	%r1337, %r48, %r2151;
	shl.b32 	%r1338, %r1337, 2;
	mov.u32 	%r1339, extt;
	add.s32 	%r1340, %r1339, %r1338;
	add.s32 	%r218, %r1340, 39680;
	ld.shared.u32 	%r2152, [%r1340+39680];
	mov.f32 	%f1229, 0f00000000;
	setp.eq.s16 	%p371, %rs2021, 0;
	@%p371 bra 	$L__BB1_552;
	setp.eq.s16 	%p372, %rs2021, 63;
	@%p372 bra 	$L__BB1_552;
	ld.shared.u32 	%r1341, [%r218+-4];
	ld.shared.u32 	%r1342, [%r218+4];
	sub.s32 	%r1343, %r1341, %r1342;
	cvt.rn.f32.s32 	%f625, %r1343;
	mul.f32 	%f626, %f625, 0f40800000;
	shl.b32 	%r1344, %r2152, 1;
	sub.s32 	%r1345, %r1341, %r1344;
	add.s32 	%r1346, %r1345, %r1342;
	shl.b32 	%r1347, %r1346, 1;
	cvt.rn.f32.s32 	%f627, %r1347;
	div.rn.f32 	%f1229, %f626, %f627;
$L__BB1_552:
	mov.b32 	%r1348, 99999999;
	st.shared.u32 	[%r218], %r1348;
	ld.shared.u8 	%rs1737, [%r59];
	setp.eq.s16 	%p373, %rs1737, 0;
	@%p373 bra 	$L__BB1_556;
	setp.eq.s16 	%p374, %rs1737, 63;
	@%p374 bra 	$L__BB1_555;
	mov.b32 	%r1351, 99999999;
	st.shared.u32 	[%r218+-4], %r1351;
	st.shared.u32 	[%r218+4], %r1351;
	bra.uni 	$L__BB1_557;
$L__BB1_555:
	mov.b32 	%r1349, 99999999;
	st.shared.u32 	[%r218+-4], %r1349;
	bra.uni 	$L__BB1_557;
$L__BB1_556:
	mov.b32 	%r1350, 99999999;
	st.shared.u32 	[%r218+4], %r1350;
$L__BB1_557:
	bar.sync 	0;
	ld.shared.u32 	%r222, [%r54+128];
	ld.shared.u32 	%r1352, [%r54];
	setp.lt.u32 	%p375, %r222, %r1352;
	@%p375 bra 	$L__BB1_559;
	st.shared.u8 	[%r59], %rs1;
	ld.shared.u32 	%r1353, [%r54];
	st.shared.u32 	[%r60], %r1353;
	bra.uni 	$L__BB1_560;
$L__BB1_559:
	st.shared.u32 	[%r60], %r222;
	st.shared.u8 	[%r59], %rs2;
$L__BB1_560:
	bar.sync 	0;
	@%p361 bra 	$L__BB1_563;
	ld.shared.u32 	%r223, [%r60+64];
	ld.shared.u32 	%r1354, [%r60];
	setp.ge.u32 	%p377, %r223, %r1354;
	@%p377 bra 	$L__BB1_563;
	st.shared.u32 	[%r60], %r223;
	ld.shared.u8 	%rs1738, [%r59+16];
	st.shared.u8 	[%r59], %rs1738;
$L__BB1_563:
	bar.sync 	0;
	@%p363 bra 	$L__BB1_566;
	ld.shared.u32 	%r224, [%r60+32];
	ld.shared.u32 	%r1355, [%r60];
	setp.ge.u32 	%p379, %r224, %r1355;
	@%p379 bra 	$L__BB1_566;
	st.shared.u32 	[%r60], %r224;
	ld.shared.u8 	%rs1739, [%r59+8];
	st.shared.u8 	[%r59], %rs1739;
$L__BB1_566:
	setp.gt.u32 	%p380, %r47, 3;
	bar.sync 	0;
	@%p380 bra 	$L__BB1_569;
	ld.shared.u32 	%r225, [%r60+16];
	ld.shared.u32 	%r1356, [%r60];
	setp.ge.u32 	%p381, %r225, %r1356;
	@%p381 bra 	$L__BB1_569;
	st.shared.u32 	[%r60], %r225;
	ld.shared.u8 	%rs1740, [%r59+4];
	st.shared.u8 	[%r59], %rs1740;
$L__BB1_569:
	setp.gt.u32 	%p382, %r47, 1;
	bar.sync 	0;
	@%p382 bra 	$L__BB1_572;
	ld.shared.u32 	%r226, [%r60+8];
	ld.shared.u32 	%r1357, [%r60];
	setp.ge.u32 	%p383, %r226, %r1357;
	@%p383 bra 	$L__BB1_572;
	st.shared.u32 	[%r60], %r226;
	ld.shared.u8 	%rs1741, [%r59+2];
	st.shared.u8 	[%r59], %rs1741;
$L__BB1_572:
	setp.ne.s32 	%p384, %r47, 0;
	bar.sync 	0;
	@%p384 bra 	$L__BB1_585;
	ld.shared.u32 	%r227, [%r60+4];
	ld.shared.u32 	%r1358, [%r60];
	setp.lt.u32 	%p385, %r227, %r1358;
	@%p385 bra 	$L__BB1_575;
	ld.shared.u8 	%rs2022, [%r59];
	bra.uni 	$L__BB1_576;
$L__BB1_575:
	st.shared.u32 	[%r60], %r227;
	ld.shared.u8 	%rs2022, [%r59+1];
	st.shared.u8 	[%r59], %rs2022;
$L__BB1_576:
	cvt.u32.u16 	%r1359, %rs2022;
	and.b32  	%r228, %r1359, 255;
	sub.s32 	%r1360, %r2151, %r228;
	abs.s32 	%r229, %r1360;
	setp.gt.u32 	%p386, %r229, 4;
	@%p386 bra 	$L__BB1_582;
	setp.gt.u32 	%p387, %r229, 1;
	@%p387 bra 	$L__BB1_579;
	st.shared.u8 	[%r59], %r2151;
	mov.f32 	%f628, 0f3F000000;
	copysign.f32 	%f629, %f1229, %f628;
	add.rz.f32 	%f630, %f1229, %f629;
	cvt.rzi.f32.f32 	%f631, %f630;
	cvt.rzi.s32.f32 	%r1361, %f631;
	cvt.u16.u32 	%rs1742, %r1361;
	add.s16 	%rs1743, %rs1742, 4;
	st.shared.u8 	[%r59+1], %rs1743;
	st.shared.u32 	[%r77], %r2152;
	bra.uni 	$L__BB1_585;
$L__BB1_579:
	add.s32 	%r1362, %r48, %r228;
	shl.b32 	%r1363, %r1362, 2;
	mov.u32 	%r1364, extt;
	add.s32 	%r1365, %r1364, %r1363;
	ld.shared.u32 	%r1366, [%r1365+39680];
	sub.s32 	%r1367, %r1366, %r2152;
	cvt.rn.f32.u32 	%f632, %r1367;
	cvt.rn.f32.s32 	%f633, %r2152;
	div.rn.f32 	%f634, %f632, %f633;
	setp.lt.f32 	%p388, %f634, 0f3E19999A;
	@%p388 bra 	$L__BB1_581;
	st.shared.u8 	[%r59], %r2151;
	mov.f32 	%f635, 0f3F000000;
	copysign.f32 	%f636, %f1229, %f635;
	add.rz.f32 	%f637, %f1229, %f636;
	cvt.rzi.f32.f32 	%f638, %f637;
	cvt.rzi.s32.f32 	%r1368, %f638;
	cvt.u16.u32 	%rs1744, %r1368;
	add.s16 	%rs1745, %rs1744, 4;
	st.shared.u8 	[%r59+1], %rs1745;
	st.shared.u32 	[%r77], %r2152;
	bra.uni 	$L__BB1_585;
$L__BB1_581:
	mov.b16 	%rs1746, 0;
	st.shared.u8 	[%r59], %rs1746;
	mov.b16 	%rs1747, 4;
	st.shared.u8 	[%r59+1], %rs1747;
	bra.uni 	$L__BB1_585;
$L__BB1_582:
	add.s32 	%r1369, %r48, %r228;
	shl.b32 	%r1370, %r1369, 2;
	mov.u32 	%r1371, extt;
	add.s32 	%r1372, %r1371, %r1370;
	ld.shared.u32 	%r1373, [%r1372+39680];
	sub.s32 	%r1374, %r1373, %r2152;
	cvt.rn.f32.u32 	%f639, %r1374;
	cvt.rn.f32.s32 	%f640, %r2152;
	div.rn.f32 	%f641, %f639, %f640;
	setp.lt.f32 	%p389, %f641, 0f3F19999A;
	@%p389 bra 	$L__BB1_584;
	st.shared.u8 	[%r59], %r2151;
	mov.f32 	%f642, 0f3F000000;
	copysign.f32 	%f643, %f1229, %f642;
	add.rz.f32 	%f644, %f1229, %f643;
	cvt.rzi.f32.f32 	%f645, %f644;
	cvt.rzi.s32.f32 	%r1375, %f645;
	cvt.u16.u32 	%rs1748, %r1375;
	add.s16 	%rs1749, %rs1748, 4;
	st.shared.u8 	[%r59+1], %rs1749;
	st.shared.u32 	[%r77], %r2152;
	bra.uni 	$L__BB1_585;
$L__BB1_584:
	mov.b16 	%rs1750, 0;
	st.shared.u8 	[%r59], %rs1750;
	mov.b16 	%rs1751, 4;
	st.shared.u8 	[%r59+1], %rs1751;
$L__BB1_585:
	setp.gt.u32 	%p390, %r8, 11;
	setp.eq.s32 	%p391, %r46, 4;
	bar.sync 	0;
	and.pred  	%p392, %p391, %p390;
	and.pred  	%p393, %p392, %p7;
	not.pred 	%p394, %p393;
	@%p394 bra 	$L__BB1_590;
	ld.shared.u32 	%r1376, [%r50];
	setp.ge.u32 	%p395, %r1376, %r403;
	@%p395 bra 	$L__BB1_589;
	ld.shared.u8 	%rs1752, [%r81+1];
	setp.eq.s16 	%p396, %rs1752, 255;
	@%p396 bra 	$L__BB1_589;
	ld.shared.v2.u8 	{%rs1753, %rs1754}, [%r82];
	shl.b16 	%rs1755, %rs1753, 2;
	add.s16 	%rs1756, %rs1754, %rs1755;
	add.s16 	%rs1757, %rs1756, -4;
	st.global.u8 	[%rd10], %rs1757;
	bra.uni 	$L__BB1_590;
$L__BB1_589:
	mov.b16 	%rs1758, 0;
	st.global.u8 	[%rd10], %rs1758;
$L__BB1_590:
	bar.sync 	0;
	mov.u32 	%r1377, %tid.x;
	setp.gt.u32 	%p397, %r1377, 3;
	setp.gt.u32 	%p398, %r8, 7;
	or.pred  	%p399, %p397, %p398;
	@%p399 bra 	$L__BB1_592;
	ld.shared.u16 	%r1379, [%r52+1152];
	ld.shared.u16 	%r1380, [%r52+1280];
	add.s32 	%r1381, %r1379, %r1380;
	ld.shared.u16 	%r1382, [%r52+1920];
	add.s32 	%r1383, %r1381, %r1382;
	ld.shared.u16 	%r1384, [%r52+2048];
	add.s32 	%r1385, %r1383, %r1384;
	st.shared.u32 	[%r44+256], %r1385;
$L__BB1_592:
	@%p55 bra 	$L__BB1_594;
	ld.shared.u16 	%r1386, [%r52+1024];
	ld.shared.u16 	%r1387, [%r52+1152];
	add.s32 	%r1388, %r1386, %r1387;
	ld.shared.u16 	%r1389, [%r52+1792];
	add.s32 	%r1390, %r1388, %r1389;
	ld.shared.u16 	%r1391, [%r52+1920];
	add.s32 	%r1392, %r1390, %r1391;
	st.shared.u32 	[%r44+768], %r1392;
$L__BB1_594:
	@%p58 bra 	$L__BB1_596;
	ld.shared.u16 	%r1393, [%r52+1920];
	ld.shared.u16 	%r1394, [%r52+2048];
	add.s32 	%r1395, %r1393, %r1394;
	ld.shared.u16 	%r1396, [%r52+2688];
	add.s32 	%r1397, %r1395, %r1396;
	ld.shared.u16 	%r1398, [%r52+2816];
	add.s32 	%r1399, %r1397, %r1398;
	st.shared.u32 	[%r44+1280], %r1399;
$L__BB1_596:
	setp.ne.s32 	%p402, %r46, 4;
	and.b32  	%r1400, %r8, 1016;
	setp.ne.s32 	%p403, %r1400, 8;
	or.pred  	%p404, %p402, %p403;
	@%p404 bra 	$L__BB1_598;
	ld.shared.u16 	%r1401, [%r52+1792];
	ld.shared.u16 	%r1402, [%r52+1920];
	add.s32 	%r1403, %r1401, %r1402;
	ld.shared.u16 	%r1404, [%r52+2560];
	add.s32 	%r1405, %r1403, %r1404;
	ld.shared.u16 	%r1406, [%r52+2688];
	add.s32 	%r1407, %r1405, %r1406;
	st.shared.u32 	[%r44+1792], %r1407;
$L__BB1_598:
	setp.eq.s32 	%p405, %r402, 0;
	bar.sync 	0;
	and.b32  	%r1408, %r8, 3;
	or.b32  	%r1409, %r1408, 8;
	cvt.rn.f32.u32 	%f646, %r1409;
	mul.f32 	%f44, %f646, 0f3D800000;
	mov.f32 	%f647, 0f3F800000;
	sub.f32 	%f648, %f647, %f44;
	shr.u32 	%r1410, %r8, 2;
	cvt.rn.f32.u32 	%f649, %r1410;
	mul.f32 	%f650, %f649, 0f3D800000;
	sub.f32 	%f651, %f647, %f650;
	mul.f32 	%f652, %f648, %f651;
	ld.shared.u32 	%r1411, [%r53];
	cvt.rn.f32.u32 	%f653, %r1411;
	mul.f32 	%f654, %f44, %f651;
	ld.shared.u32 	%r1412, [%r53+512];
	cvt.rn.f32.u32 	%f655, %r1412;
	mul.f32 	%f656, %f654, %f655;
	fma.rn.f32 	%f657, %f652, %f653, %f656;
	mul.f32 	%f658, %f648, %f650;
	ld.shared.u32 	%r1413, [%r53+1536];
	cvt.rn.f32.u32 	%f659, %r1413;
	fma.rn.f32 	%f660, %f658, %f659, %f657;
	mul.f32 	%f661, %f44, %f650;
	ld.shared.u32 	%r1414, [%r53+2048];
	cvt.rn.f32.u32 	%f662, %r1414;
	fma.rn.f32 	%f663, %f661, %f662, %f660;
	cvt.rzi.u32.f32 	%r1415, %f663;
	ld.shared.u32 	%r1416, [%r53+128];
	cvt.rn.f32.u32 	%f664, %r1416;
	ld.shared.u32 	%r1417, [%r53+640];
	cvt.rn.f32.u32 	%f665, %r1417;
	mul.f32 	%f666, %f654, %f665;
	fma.rn.f32 	%f667, %f652, %f664, %f666;
	ld.shared.u32 	%r1418, [%r53+1664];
	cvt.rn.f32.u32 	%f668, %r1418;
	fma.rn.f32 	%f669, %f658, %f668, %f667;
	ld.shared.u32 	%r1419, [%r53+2176];
	cvt.rn.f32.u32 	%f670, %r1419;
	fma.rn.f32 	%f671, %f661, %f670, %f669;
	cvt.rzi.u32.f32 	%r1420, %f671;
	ld.shared.u32 	%r1421, [%r53+768];
	cvt.rn.f32.u32 	%f672, %r1421;
	ld.shared.u32 	%r1422, [%r53+256];
	cvt.rn.f32.u32 	%f673, %r1422;
	cvt.rn.f32.u32 	%f674, %r1408;
	mul.f32 	%f675, %f674, 0f3E000000;
	mul.f32 	%f676, %f649, 0f3E000000;
	sub.f32 	%f677, %f647, %f676;
	mul.f32 	%f678, %f675, %f677;
	mul.f32 	%f679, %f678, %f673;
	fma.rn.f32 	%f680, %f6, %f672, %f679;
	ld.shared.u32 	%r1423, [%r53+1792];
	cvt.rn.f32.u32 	%f681, %r1423;
	sub.f32 	%f682, %f647, %f675;
	mul.f32 	%f683, %f682, %f676;
	fma.rn.f32 	%f684, %f683, %f681, %f680;
	ld.shared.u32 	%r1424, [%r53+1280];
	cvt.rn.f32.u32 	%f685, %r1424;
	mul.f32 	%f686, %f675, %f676;
	fma.rn.f32 	%f687, %f686, %f685, %f684;
	cvt.rn.f32.u32 	%f688, %r1415;
	fma.rn.f32 	%f689, %f687, 0f40800000, %f688;
	cvt.rzi.u32.f32 	%r230, %f689;
	st.shared.u32 	[%r54], %r230;
	ld.shared.u32 	%r1425, [%r53+896];
	cvt.rn.f32.u32 	%f690, %r1425;
	ld.shared.u32 	%r1426, [%r53+384];
	cvt.rn.f32.u32 	%f691, %r1426;
	mul.f32 	%f692, %f678, %f691;
	fma.rn.f32 	%f693, %f6, %f690, %f692;
	ld.shared.u32 	%r1427, [%r53+1920];
	cvt.rn.f32.u32 	%f694, %r1427;
	fma.rn.f32 	%f695, %f683, %f694, %f693;
	ld.shared.u32 	%r1428, [%r53+1408];
	cvt.rn.f32.u32 	%f696, %r1428;
	fma.rn.f32 	%f697, %f686, %f696, %f695;
	cvt.rn.f32.u32 	%f698, %r1420;
	fma.rn.f32 	%f699, %f697, 0f40800000, %f698;
	cvt.rzi.u32.f32 	%r231, %f699;
	st.shared.u32 	[%r54+128], %r231;
	@%p405 bra 	$L__BB1_600;
	shl.b32 	%r1429, %r8, 8;
	and.b32  	%r1430, %r1429, 64512;
	shl.b32 	%r1431, %r8, 6;
	and.b32  	%r1432, %r1431, 192;
	add.s32 	%r1433, %r1432, %r47;
	add.s32 	%r1434, %r1433, %r1430;
	shl.b32 	%r1435, %r1434, 1;
	ld.shared.u8 	%rs1759, [%r58+144];
	mul.wide.u16 	%r1436, %rs1759, 2;
	mov.u32 	%r1437, _ZZ6brain3iiPhS_S_PtS0_S_iiE1w;
	add.s32 	%r1438, %r1437, %r1436;
	ld.shared.u16 	%rs1760, [%r1438];
	add.s32 	%r1439, %r1435, 1024;
	and.b32  	%r1440, %r1439, 131070;
	mov.u32 	%r1441, extt;
	add.s32 	%r1442, %r1441, %r1440;
	ld.shared.u16 	%rs1761, [%r1442+6912];
	mul.wide.u16 	%r1443, %rs1761, %rs1760;
	add.s32 	%r1444, %r1443, %r230;
	st.shared.u32 	[%r54], %r1444;
	ld.shared.u16 	%rs1762, [%r1442+6976];
	mul.wide.u16 	%r1445, %rs1762, %rs1760;
	add.s32 	%r1446, %r1445, %r231;
	st.shared.u32 	[%r54+128], %r1446;
$L__BB1_600:
	bar.sync 	0;
	ld.shared.u32 	%r232, [%r54+128];
	ld.shared.u32 	%r1447, [%r54];
	setp.lt.u32 	%p406, %r232, %r1447;
	@%p406 bra 	$L__BB1_602;
	st.shared.u8 	[%r59], %rs1;
	ld.shared.u32 	%r1448, [%r54];
	st.shared.u32 	[%r60], %r1448;
	bra.uni 	$L__BB1_603;
$L__BB1_602:
	st.shared.u32 	[%r60], %r232;
	st.shared.u8 	[%r59], %rs2;
$L__BB1_603:
	setp.gt.u32 	%p407, %r47, 15;
	bar.sync 	0;
	@%p407 bra 	$L__BB1_606;
	ld.shared.u32 	%r233, [%r60+64];
	ld.shared.u32 	%r1449, [%r60];
	setp.ge.u32 	%p408, %r233, %r1449;
	@%p408 bra 	$L__BB1_606;
	st.shared.u32 	[%r60], %r233;
	ld.shared.u8 	%rs1763, [%r59+16];
	st.shared.u8 	[%r59], %rs1763;
$L__BB1_606:
	setp.gt.u32 	%p409, %r47, 7;
	bar.sync 	0;
	@%p409 bra 	$L__BB1_609;
	ld.shared.u32 	%r234, [%r60+32];
	ld.shared.u32 	%r1450, [%r60];
	setp.ge.u32 	%p410, %r234, %r1450;
	@%p410 bra 	$L__BB1_609;
	st.shared.u32 	[%r60], %r234;
	ld.shared.u8 	%rs1764, [%r59+8];
	st.shared.u8 	[%r59], %rs1764;
$L__BB1_609:
	setp.gt.u32 	%p411, %r47, 3;
	bar.sync 	0;
	@%p411 bra 	$L__BB1_612;
	ld.shared.u32 	%r235, [%r60+16];
	ld.shared.u32 	%r1451, [%r60];
	setp.ge.u32 	%p412, %r235, %r1451;
	@%p412 bra 	$L__BB1_612;
	st.shared.u32 	[%r60], %r235;
	ld.shared.u8 	%rs1765, [%r59+4];
	st.shared.u8 	[%r59], %rs1765;
$L__BB1_612:
	setp.gt.u32 	%p413, %r47, 1;
	bar.sync 	0;
	@%p413 bra 	$L__BB1_615;
	ld.shared.u32 	%r236, [%r60+8];
	ld.shared.u32 	%r1452, [%r60];
	setp.ge.u32 	%p414, %r236, %r1452;
	@%p414 bra 	$L__BB1_615;
	st.shared.u32 	[%r60], %r236;
	ld.shared.u8 	%rs1766, [%r59+2];
	st.shared.u8 	[%r59], %rs1766;
$L__BB1_615:
	setp.ne.s32 	%p415, %r47, 0;
	bar.sync 	0;
	mov.f32 	%f1231, 0f00000000;
	mov.b32 	%r2153, 0;
	mov.u32 	%r2154, %r2153;
	@%p415 bra 	$L__BB1_627;
	ld.shared.u32 	%r237, [%r60+4];
	ld.shared.u32 	%r1454, [%r60];
	setp.lt.u32 	%p416, %r237, %r1454;
	@%p416 bra 	$L__BB1_618;
	ld.shared.u8 	%rs2023, [%r59];
	bra.uni 	$L__BB1_619;
$L__BB1_618:
	st.shared.u32 	[%r60], %r237;
	ld.shared.u8 	%rs2023, [%r59+1];
	st.shared.u8 	[%r59], %rs2023;
$L__BB1_619:
	cvt.u32.u16 	%r1455, %rs2023;
	and.b32  	%r2153, %r1455, 255;
	add.s32 	%r1456, %r48, %r2153;
	shl.b32 	%r1457, %r1456, 2;
	mov.u32 	%r1458, extt;
	add.s32 	%r1459, %r1458, %r1457;
	add.s32 	%r239, %r1459, 39680;
	ld.shared.u32 	%r2154, [%r1459+39680];
	mov.f32 	%f1231, 0f00000000;
	setp.eq.s16 	%p417, %rs2023, 0;
	@%p417 bra 	$L__BB1_622;
	setp.eq.s16 	%p418, %rs2023, 63;
	@%p418 bra 	$L__BB1_622;
	ld.shared.u32 	%r1460, [%r239+-4];
	ld.shared.u32 	%r1461, [%r239+4];
	sub.s32 	%r1462, %r1460, %r1461;
	cvt.rn.f32.s32 	%f702, %r1462;
	mul.f32 	%f703, %f702, 0f40800000;
	shl.b32 	%r1463, %r2154, 1;
	sub.s32 	%r1464, %r1460, %r1463;
	add.s32 	%r1465, %r1464, %r1461;
	shl.b32 	%r1466, %r1465, 1;
	cvt.rn.f32.s32 	%f704, %r1466;
	div.rn.f32 	%f1231, %f703, %f704;
$L__BB1_622:
	mov.b32 	%r1467, 99999999;
	st.shared.u32 	[%r239], %r1467;
	ld.shared.u8 	%rs1768, [%r59];
	setp.eq.s16 	%p419, %rs1768, 0;
	@%p419 bra 	$L__BB1_626;
	setp.eq.s16 	%p420, %rs1768, 63;
	@%p420 bra 	$L__BB1_625;
	mov.b32 	%r1470, 99999999;
	st.shared.u32 	[%r239+-4], %r1470;
	st.shared.u32 	[%r239+4], %r1470;
	bra.uni 	$L__BB1_627;
$L__BB1_625:
	mov.b32 	%r1468, 99999999;
	st.shared.u32 	[%r239+-4], %r1468;
	bra.uni 	$L__BB1_627;
$L__BB1_626:
	mov.b32 	%r1469, 99999999;
	st.shared.u32 	[%r239+4], %r1469;
$L__BB1_627:
	bar.sync 	0;
	ld.shared.u32 	%r243, [%r54+128];
	ld.shared.u32 	%r1471, [%r54];
	setp.lt.u32 	%p421, %r243, %r1471;
	@%p421 bra 	$L__BB1_629;
	st.shared.u8 	[%r59], %rs1;
	ld.shared.u32 	%r1472, [%r54];
	st.shared.u32 	[%r60], %r1472;
	bra.uni 	$L__BB1_630;
$L__BB1_629:
	st.shared.u32 	[%r60], %r243;
	st.shared.u8 	[%r59], %rs2;
$L__BB1_630:
	bar.sync 	0;
	@%p407 bra 	$L__BB1_633;
	ld.shared.u32 	%r244, [%r60+64];
	ld.shared.u32 	%r1473, [%r60];
	setp.ge.u32 	%p423, %r244, %r1473;
	@%p423 bra 	$L__BB1_633;
	st.shared.u32 	[%r60], %r244;
	ld.shared.u8 	%rs1769, [%r59+16];
	st.shared.u8 	[%r59], %rs1769;
$L__BB1_633:
	bar.sync 	0;
	@%p409 bra 	$L__BB1_636;
	ld.shared.u32 	%r245, [%r60+32];
	ld.shared.u32 	%r1474, [%r60];
	setp.ge.u32 	%p425, %r245, %r1474;
	@%p425 bra 	$L__BB1_636;
	st.shared.u32 	[%r60], %r245;
	ld.shared.u8 	%rs1770, [%r59+8];
	st.shared.u8 	[%r59], %rs1770;
$L__BB1_636:
	setp.gt.u32 	%p426, %r47, 3;
	bar.sync 	0;
	@%p426 bra 	$L__BB1_639;
	ld.shared.u32 	%r246, [%r60+16];
	ld.shared.u32 	%r1475, [%r60];
	setp.ge.u32 	%p427, %r246, %r1475;
	@%p427 bra 	$L__BB1_639;
	st.shared.u32 	[%r60], %r246;
	ld.shared.u8 	%rs1771, [%r59+4];
	st.shared.u8 	[%r59], %rs1771;
$L__BB1_639:
	setp.gt.u32 	%p428, %r47, 1;
	bar.sync 	0;
	@%p428 bra 	$L__BB1_642;
	ld.shared.u32 	%r247, [%r60+8];
	ld.shared.u32 	%r1476, [%r60];
	setp.ge.u32 	%p429, %r247, %r1476;
	@%p429 bra 	$L__BB1_642;
	st.shared.u32 	[%r60], %r247;
	ld.shared.u8 	%rs1772, [%r59+2];
	st.shared.u8 	[%r59], %rs1772;
$L__BB1_642:
	setp.ne.s32 	%p430, %r47, 0;
	bar.sync 	0;
	@%p430 bra 	$L__BB1_655;
	ld.shared.u32 	%r248, [%r60+4];
	ld.shared.u32 	%r1477, [%r60];
	setp.lt.u32 	%p431, %r248, %r1477;
	@%p431 bra 	$L__BB1_645;
	ld.shared.u8 	%rs2024, [%r59];
	bra.uni 	$L__BB1_646;
$L__BB1_645:
	st.shared.u32 	[%r60], %r248;
	ld.shared.u8 	%rs2024, [%r59+1];
	st.shared.u8 	[%r59], %rs2024;
$L__BB1_646:
	cvt.u32.u16 	%r1478, %rs2024;
	and.b32  	%r249, %r1478, 255;
	sub.s32 	%r1479, %r2153, %r249;
	abs.s32 	%r250, %r1479;
	setp.gt.u32 	%p432, %r250, 4;
	@%p432 bra 	$L__BB1_652;
	setp.gt.u32 	%p433, %r250, 1;
	@%p433 bra 	$L__BB1_649;
	st.shared.u8 	[%r59], %r2153;
	mov.f32 	%f705, 0f3F000000;
	copysign.f32 	%f706, %f1231, %f705;
	add.rz.f32 	%f707, %f1231, %f706;
	cvt.rzi.f32.f32 	%f708, %f707;
	cvt.rzi.s32.f32 	%r1480, %f708;
	cvt.u16.u32 	%rs1773, %r1480;
	add.s16 	%rs1774, %rs1773, 4;
	st.shared.u8 	[%r59+1], %rs1774;
	st.shared.u32 	[%r77], %r2154;
	bra.uni 	$L__BB1_655;
$L__BB1_649:
	add.s32 	%r1481, %r48, %r249;
	shl.b32 	%r1482, %r1481, 2;
	mov.u32 	%r1483, extt;
	add.s32 	%r1484, %r1483, %r1482;
	ld.shared.u32 	%r1485, [%r1484+39680];
	sub.s32 	%r1486, %r1485, %r2154;
	cvt.rn.f32.u32 	%f709, %r1486;
	cvt.rn.f32.s32 	%f710, %r2154;
	div.rn.f32 	%f711, %f709, %f710;
	setp.lt.f32 	%p434, %f711, 0f3E19999A;
	@%p434 bra 	$L__BB1_651;
	st.shared.u8 	[%r59], %r2153;
	mov.f32 	%f712, 0f3F000000;
	copysign.f32 	%f713, %f1231, %f712;
	add.rz.f32 	%f714, %f1231, %f713;
	cvt.rzi.f32.f32 	%f715, %f714;
	cvt.rzi.s32.f32 	%r1487, %f715;
	cvt.u16.u32 	%rs1775, %r1487;
	add.s16 	%rs1776, %rs1775, 4;
	st.shared.u8 	[%r59+1], %rs1776;
	st.shared.u32 	[%r77], %r2154;
	bra.uni 	$L__BB1_655;
$L__BB1_651:
	mov.b16 	%rs1777, 0;
	st.shared.u8 	[%r59], %rs1777;
	mov.b16 	%rs1778, 4;
	st.shared.u8 	[%r59+1], %rs1778;
	bra.uni 	$L__BB1_655;
$L__BB1_652:
	add.s32 	%r1488, %r48, %r249;
	shl.b32 	%r1489, %r1488, 2;
	mov.u32 	%r1490, extt;
	add.s32 	%r1491, %r1490, %r1489;
	ld.shared.u32 	%r1492, [%r1491+39680];
	sub.s32 	%r1493, %r1492, %r2154;
	cvt.rn.f32.u32 	%f716, %r1493;
	cvt.rn.f32.s32 	%f717, %r2154;
	div.rn.f32 	%f718, %f716, %f717;
	setp.lt.f32 	%p435, %f718, 0f3F19999A;
	@%p435 bra 	$L__BB1_654;
	st.shared.u8 	[%r59], %r2153;
	mov.f32 	%f719, 0f3F000000;
	copysign.f32 	%f720, %f1231, %f719;
	add.rz.f32 	%f721, %f1231, %f720;
	cvt.rzi.f32.f32 	%f722, %f721;
	cvt.rzi.s32.f32 	%r1494, %f722;
	cvt.u16.u32 	%rs1779, %r1494;
	add.s16 	%rs1780, %rs1779, 4;
	st.shared.u8 	[%r59+1], %rs1780;
	st.shared.u32 	[%r77], %r2154;
	bra.uni 	$L__BB1_655;
$L__BB1_654:
	mov.b16 	%rs1781, 0;
	st.shared.u8 	[%r59], %rs1781;
	mov.b16 	%rs1782, 4;
	st.shared.u8 	[%r59+1], %rs1782;
$L__BB1_655:
	setp.ne.s32 	%p436, %r46, 8;
	bar.sync 	0;
	mov.u32 	%r1495, %tid.z;
	setp.eq.s32 	%p437, %r1495, 0;
	setp.lt.u32 	%p438, %r8, 4;
	and.pred  	%p439, %p437, %p438;
	not.pred 	%p441, %p439;
	or.pred  	%p442, %p436, %p441;
	@%p442 bra 	$L__BB1_660;
	ld.shared.u32 	%r1496, [%r50];
	setp.ge.u32 	%p443, %r1496, %r403;
	@%p443 bra 	$L__BB1_659;
	ld.shared.u8 	%rs1783, [%r81+1];
	setp.eq.s16 	%p444, %rs1783, 255;
	@%p444 bra 	$L__BB1_659;
	ld.shared.v2.u8 	{%rs1784, %rs1785}, [%r82];
	shl.b16 	%rs1786, %rs1784, 2;
	add.s16 	%rs1787, %rs1785, %rs1786;
	add.s16 	%rs1788, %rs1787, -4;
	st.global.u8 	[%rd10], %rs1788;
	bra.uni 	$L__BB1_660;
$L__BB1_659:
	mov.b16 	%rs1789, 0;
	st.global.u8 	[%rd10], %rs1789;
$L__BB1_660:
	setp.eq.s32 	%p445, %r402, 0;
	bar.sync 	0;
	shr.u32 	%r1497, %r8, 2;
	add.s32 	%r1498, %r1497, 4;
	cvt.rn.f32.u32 	%f723, %r1498;
	mul.f32 	%f724, %f723, 0f3D800000;
	mov.f32 	%f725, 0f3F800000;
	sub.f32 	%f726, %f725, %f724;
	sub.f32 	%f727, %f725, %f44;
	mul.f32 	%f728, %f727, %f726;
	ld.shared.u32 	%r1499, [%r53];
	cvt.rn.f32.u32 	%f729, %r1499;
	mul.f32 	%f730, %f44, %f726;
	ld.shared.u32 	%r1500, [%r53+512];
	cvt.rn.f32.u32 	%f731, %r1500;
	mul.f32 	%f732, %f730, %f731;
	fma.rn.f32 	%f733, %f728, %f729, %f732;
	mul.f32 	%f734, %f727, %f724;
	ld.shared.u32 	%r1501, [%r53+1536];
	cvt.rn.f32.u32 	%f735, %r1501;
	fma.rn.f32 	%f736, %f734, %f735, %f733;
	mul.f32 	%f737, %f44, %f724;
	ld.shared.u32 	%r1502, [%r53+2048];
	cvt.rn.f32.u32 	%f738, %r1502;
	fma.rn.f32 	%f739, %f737, %f738, %f736;
	cvt.rzi.u32.f32 	%r1503, %f739;
	ld.shared.u32 	%r1504, [%r53+128];
	cvt.rn.f32.u32 	%f740, %r1504;
	ld.shared.u32 	%r1505, [%r53+640];
	cvt.rn.f32.u32 	%f741, %r1505;
	mul.f32 	%f742, %f730, %f741;
	fma.rn.f32 	%f743, %f728, %f740, %f742;
	ld.shared.u32 	%r1506, [%r53+1664];
	cvt.rn.f32.u32 	%f744, %r1506;
	fma.rn.f32 	%f745, %f734, %f744, %f743;
	ld.shared.u32 	%r1507, [%r53+2176];
	cvt.rn.f32.u32 	%f746, %r1507;
	fma.rn.f32 	%f747, %f737, %f746, %f745;
	cvt.rzi.u32.f32 	%r1508, %f747;
	ld.shared.u32 	%r1509, [%r53+768];
	cvt.rn.f32.u32 	%f748, %r1509;
	ld.shared.u32 	%r1510, [%r53+256];
	cvt.rn.f32.u32 	%f749, %r1510;
	and.b32  	%r1511, %r8, 3;
	cvt.rn.f32.u32 	%f750, %r1511;
	mul.f32 	%f751, %f750, 0f3E000000;
	mul.f32 	%f752, %f723, 0f3E000000;
	sub.f32 	%f753, %f725, %f752;
	mul.f32 	%f754, %f751, %f753;
	mul.f32 	%f755, %f754, %f749;
	fma.rn.f32 	%f756, %f11, %f748, %f755;
	ld.shared.u32 	%r1512, [%r53+1792];
	cvt.rn.f32.u32 	%f757, %r1512;
	fma.rn.f32 	%f758, %f34, %f757, %f756;
	ld.shared.u32 	%r1513, [%r53+1280];
	cvt.rn.f32.u32 	%f759, %r1513;
	mul.f32 	%f760, %f751, %f752;
	fma.rn.f32 	%f761, %f760, %f759, %f758;
	cvt.rn.f32.u32 	%f762, %r1503;
	fma.rn.f32 	%f763, %f761, 0f40800000, %f762;
	cvt.rzi.u32.f32 	%r251, %f763;
	st.shared.u32 	[%r54], %r251;
	ld.shared.u32 	%r1514, [%r53+896];
	cvt.rn.f32.u32 	%f764, %r1514;
	ld.shared.u32 	%r1515, [%r53+384];
	cvt.rn.f32.u32 	%f765, %r1515;
	mul.f32 	%f766, %f754, %f765;
	fma.rn.f32 	%f767, %f11, %f764, %f766;
	ld.shared.u32 	%r1516, [%r53+1920];
	cvt.rn.f32.u32 	%f768, %r1516;
	fma.rn.f32 	%f769, %f34, %f768, %f767;
	ld.shared.u32 	%r1517, [%r53+1408];
	cvt.rn.f32.u32 	%f770, %r1517;
	fma.rn.f32 	%f771, %f760, %f770, %f769;
	cvt.rn.f32.u32 	%f772, %r1508;
	fma.rn.f32 	%f773, %f771, 0f40800000, %f772;
	cvt.rzi.u32.f32 	%r252, %f773;
	st.shared.u32 	[%r54+128], %r252;
	@%p445 bra 	$L__BB1_662;
	shl.b32 	%r1518, %r8, 8;
	and.b32  	%r1519, %r1518, 64512;
	shl.b32 	%r1520, %r8, 6;
	and.b32  	%r1521, %r1520, 192;
	add.s32 	%r1522, %r1521, %r47;
	add.s32 	%r1523, %r1519, %r1522;
	shl.b32 	%r1524, %r1523, 1;
	ld.shared.u8 	%rs1790, [%r58+148];
	mul.wide.u16 	%r1525, %rs1790, 2;
	mov.u32 	%r1526, _ZZ6brain3iiPhS_S_PtS0_S_iiE1w;
	add.s32 	%r1527, %r1526, %r1525;
	ld.shared.u16 	%rs1791, [%r1527];
	add.s32 	%r1528, %r1524, 9216;
	and.b32  	%r1529, %r1528, 131070;
	mov.u32 	%r1530, extt;
	add.s32 	%r1531, %r1530, %r1529;
	ld.shared.u16 	%rs1792, [%r1531+6912];
	mul.wide.u16 	%r1532, %rs1792, %rs1791;
	add.s32 	%r1533, %r1532, %r251;
	st.shared.u32 	[%r54], %r1533;
	ld.shared.u16 	%rs1793, [%r1531+6976];
	mul.wide.u16 	%r1534, %rs1793, %rs1791;
	add.s32 	%r1535, %r1534, %r252;
	st.shared.u32 	[%r54+128], %r1535;
$L__BB1_662:
	bar.sync 	0;
	ld.shared.u32 	%r253, [%r54+128];
	ld.shared.u32 	%r1536, [%r54];
	setp.lt.u32 	%p446, %r253, %r1536;
	@%p446 bra 	$L__BB1_664;
	st.shared.u8 	[%r59], %rs1;
	ld.shared.u32 	%r1537, [%r54];
	st.shared.u32 	[%r60], %r1537;
	bra.uni 	$L__BB1_665;
$L__BB1_664:
	st.shared.u32 	[%r60], %r253;
	st.shared.u8 	[%r59], %rs2;
$L__BB1_665:
	setp.gt.u32 	%p447, %r47, 15;
	bar.sync 	0;
	@%p447 bra 	$L__BB1_668;
	ld.shared.u32 	%r254, [%r60+64];
	ld.shared.u32 	%r1538, [%r60];
	setp.ge.u32 	%p448, %r254, %r1538;
	@%p448 bra 	$L__BB1_668;
	st.shared.u32 	[%r60], %r254;
	ld.shared.u8 	%rs1794, [%r59+16];
	st.shared.u8 	[%r59], %rs1794;
$L__BB1_668:
	setp.gt.u32 	%p449, %r47, 7;
	bar.sync 	0;
	@%p449 bra 	$L__BB1_671;
	ld.shared.u32 	%r255, [%r60+32];
	ld.shared.u32 	%r1539, [%r60];
	setp.ge.u32 	%p450, %r255, %r1539;
	@%p450 bra 	$L__BB1_671;
	st.shared.u32 	[%r60], %r255;
	ld.shared.u8 	%rs1795, [%r59+8];
	st.shared.u8 	[%r59], %rs1795;
$L__BB1_671:
	setp.gt.u32 	%p451, %r47, 3;
	bar.sync 	0;
	@%p451 bra 	$L__BB1_674;
	ld.shared.u32 	%r256, [%r60+16];
	ld.shared.u32 	%r1540, [%r60];
	setp.ge.u32 	%p452, %r256, %r1540;
	@%p452 bra 	$L__BB1_674;
	st.shared.u32 	[%r60], %r256;
	ld.shared.u8 	%rs1796, [%r59+4];
	st.shared.u8 	[%r59], %rs1796;
$L__BB1_674:
	setp.gt.u32 	%p453, %r47, 1;
	bar.sync 	0;
	@%p453 bra 	$L__BB1_677;
	ld.shared.u32 	%r257, [%r60+8];
	ld.shared.u32 	%r1541, [%r60];
	setp.ge.u32 	%p454, %r257, %r1541;
	@%p454 bra 	$L__BB1_677;
	st.shared.u32 	[%r60], %r257;
	ld.shared.u8 	%rs1797, [%r59+2];
	st.shared.u8 	[%r59], %rs1797;
$L__BB1_677:
	setp.ne.s32 	%p455, %r47, 0;
	bar.sync 	0;
	mov.f32 	%f1233, 0f00000000;
	mov.b32 	%r2155, 0;
	mov.u32 	%r2156, %r2155;
	@%p455 bra 	$L__BB1_689;
	ld.shared.u32 	%r258, [%r60+4];
	ld.shared.u32 	%r1543, [%r60];
	setp.lt.u32 	%p456, %r258, %r1543;
	@%p456 bra 	$L__BB1_680;
	ld.shared.u8 	%rs2025, [%r59];
	bra.uni 	$L__BB1_681;
$L__BB1_680:
	st.shared.u32 	[%r60], %r258;
	ld.shared.u8 	%rs2025, [%r59+1];
	st.shared.u8 	[%r59], %rs2025;
$L__BB1_681:
	cvt.u32.u16 	%r1544, %rs2025;
	and.b32  	%r2155, %r1544, 255;
	add.s32 	%r1545, %r48, %r2155;
	shl.b32 	%r1546, %r1545, 2;
	mov.u32 	%r1547, extt;
	add.s32 	%r1548, %r1547, %r1546;
	add.s32 	%r260, %r1548, 39680;
	ld.shared.u32 	%r2156, [%r1548+39680];
	mov.f32 	%f1233, 0f00000000;
	setp.eq.s16 	%p457, %rs2025, 0;
	@%p457 bra 	$L__BB1_684;
	setp.eq.s16 	%p458, %rs2025, 63;
	@%p458 bra 	$L__BB1_684;
	ld.shared.u32 	%r1549, [%r260+-4];
	ld.shared.u32 	%r1550, [%r260+4];
	sub.s32 	%r1551, %r1549, %r1550;
	cvt.rn.f32.s32 	%f776, %r1551;
	mul.f32 	%f777, %f776, 0f40800000;
	shl.b32 	%r1552, %r2156, 1;
	sub.s32 	%r1553, %r1549, %r1552;
	add.s32 	%r1554, %r1553, %r1550;
	shl.b32 	%r1555, %r1554, 1;
	cvt.rn.f32.s32 	%f778, %r1555;
	div.rn.f32 	%f1233, %f777, %f778;
$L__BB1_684:
	mov.b32 	%r1556, 99999999;
	st.shared.u32 	[%r260], %r1556;
	ld.shared.u8 	%rs1799, [%r59];
	setp.eq.s16 	%p459, %rs1799, 0;
	@%p459 bra 	$L__BB1_688;
	setp.eq.s16 	%p460, %rs1799, 63;
	@%p460 bra 	$L__BB1_687;
	mov.b32 	%r1559, 99999999;
	st.shared.u32 	[%r260+-4], %r1559;
	st.shared.u32 	[%r260+4], %r1559;
	bra.uni 	$L__BB1_689;
$L__BB1_687:
	mov.b32 	%r1557, 99999999;
	st.shared.u32 	[%r260+-4], %r1557;
	bra.uni 	$L__BB1_689;
$L__BB1_688:
	mov.b32 	%r1558, 99999999;
	st.shared.u32 	[%r260+4], %r1558;
$L__BB1_689:
	bar.sync 	0;
	ld.shared.u32 	%r264, [%r54+128];
	ld.shared.u32 	%r1560, [%r54];
	setp.lt.u32 	%p461, %r264, %r1560;
	@%p461 bra 	$L__BB1_691;
	st.shared.u8 	[%r59], %rs1;
	ld.shared.u32 	%r1561, [%r54];
	st.shared.u32 	[%r60], %r1561;
	bra.uni 	$L__BB1_692;
$L__BB1_691:
	st.shared.u32 	[%r60], %r264;
	st.shared.u8 	[%r59], %rs2;
$L__BB1_692:
	bar.sync 	0;
	@%p447 bra 	$L__BB1_695;
	ld.shared.u32 	%r265, [%r60+64];
	ld.shared.u32 	%r1562, [%r60];
	setp.ge.u32 	%p463, %r265, %r1562;
	@%p463 bra 	$L__BB1_695;
	st.shared.u32 	[%r60], %r265;
	ld.shared.u8 	%rs1800, [%r59+16];
	st.shared.u8 	[%r59], %rs1800;
$L__BB1_695:
	bar.sync 	0;
	@%p449 bra 	$L__BB1_698;
	ld.shared.u32 	%r266, [%r60+32];
	ld.shared.u32 	%r1563, [%r60];
	setp.ge.u32 	%p465, %r266, %r1563;
	@%p465 bra 	$L__BB1_698;
	st.shared.u32 	[%r60], %r266;
	ld.shared.u8 	%rs1801, [%r59+8];
	st.shared.u8 	[%r59], %rs1801;
$L__BB1_698:
	setp.gt.u32 	%p466, %r47, 3;
	bar.sync 	0;
	@%p466 bra 	$L__BB1_701;
	ld.shared.u32 	%r267, [%r60+16];
	ld.shared.u32 	%r1564, [%r60];
	setp.ge.u32 	%p467, %r267, %r1564;
	@%p467 bra 	$L__BB1_701;
	st.shared.u32 	[%r60], %r267;
	ld.shared.u8 	%rs1802, [%r59+4];
	st.shared.u8 	[%r59], %rs1802;
$L__BB1_701:
	setp.gt.u32 	%p468, %r47, 1;
	bar.sync 	0;
	@%p468 bra 	$L__BB1_704;
	ld.shared.u32 	%r268, [%r60+8];
	ld.shared.u32 	%r1565, [%r60];
	setp.ge.u32 	%p469, %r268, %r1565;
	@%p469 bra 	$L__BB1_704;
	st.shared.u32 	[%r60], %r268;
	ld.shared.u8 	%rs1803, [%r59+2];
	st.shared.u8 	[%r59], %rs1803;
$L__BB1_704:
	setp.ne.s32 	%p470, %r47, 0;
	bar.sync 	0;
	@%p470 bra 	$L__BB1_717;
	ld.shared.u32 	%r269, [%r60+4];
	ld.shared.u32 	%r1566, [%r60];
	setp.lt.u32 	%p471, %r269, %r1566;
	@%p471 bra 	$L__BB1_707;
	ld.shared.u8 	%rs2026, [%r59];
	bra.uni 	$L__BB1_708;
$L__BB1_707:
	st.shared.u32 	[%r60], %r269;
	ld.shared.u8 	%rs2026, [%r59+1];
	st.shared.u8 	[%r59], %rs2026;
$L__BB1_708:
	cvt.u32.u16 	%r1567, %rs2026;
	and.b32  	%r270, %r1567, 255;
	sub.s32 	%r1568, %r2155, %r270;
	abs.s32 	%r271, %r1568;
	setp.gt.u32 	%p472, %r271, 4;
	@%p472 bra 	$L__BB1_714;
	setp.gt.u32 	%p473, %r271, 1;
	@%p473 bra 	$L__BB1_711;
	st.shared.u8 	[%r59], %r2155;
	mov.f32 	%f779, 0f3F000000;
	copysign.f32 	%f780, %f1233, %f779;
	add.rz.f32 	%f781, %f1233, %f780;
	cvt.rzi.f32.f32 	%f782, %f781;
	cvt.rzi.s32.f32 	%r1569, %f782;
	cvt.u16.u32 	%rs1804, %r1569;
	add.s16 	%rs1805, %rs1804, 4;
	st.shared.u8 	[%r59+1], %rs1805;
	st.shared.u32 	[%r77], %r2156;
	bra.uni 	$L__BB1_717;
$L__BB1_711:
	add.s32 	%r1570, %r48, %r270;
	shl.b32 	%r1571, %r1570, 2;
	mov.u32 	%r1572, extt;
	add.s32 	%r1573, %r1572, %r1571;
	ld.shared.u32 	%r1574, [%r1573+39680];
	sub.s32 	%r1575, %r1574, %r2156;
	cvt.rn.f32.u32 	%f783, %r1575;
	cvt.rn.f32.s32 	%f784, %r2156;
	div.rn.f32 	%f785, %f783, %f784;
	setp.lt.f32 	%p474, %f785, 0f3E19999A;
	@%p474 bra 	$L__BB1_713;
	st.shared.u8 	[%r59], %r2155;
	mov.f32 	%f786, 0f3F000000;
	copysign.f32 	%f787, %f1233, %f786;
	add.rz.f32 	%f788, %f1233, %f787;
	cvt.rzi.f32.f32 	%f789, %f788;
	cvt.rzi.s32.f32 	%r1576, %f789;
	cvt.u16.u32 	%rs1806, %r1576;
	add.s16 	%rs1807, %rs1806, 4;
	st.shared.u8 	[%r59+1], %rs1807;
	st.shared.u32 	[%r77], %r2156;
	bra.uni 	$L__BB1_717;
$L__BB1_713:
	mov.b16 	%rs1808, 0;
	st.shared.u8 	[%r59], %rs1808;
	mov.b16 	%rs1809, 4;
	st.shared.u8 	[%r59+1], %rs1809;
	bra.uni 	$L__BB1_717;
$L__BB1_714:
	add.s32 	%r1577, %r48, %r270;
	shl.b32 	%r1578, %r1577, 2;
	mov.u32 	%r1579, extt;
	add.s32 	%r1580, %r1579, %r1578;
	ld.shared.u32 	%r1581, [%r1580+39680];
	sub.s32 	%r1582, %r1581, %r2156;
	cvt.rn.f32.u32 	%f790, %r1582;
	cvt.rn.f32.s32 	%f791, %r2156;
	div.rn.f32 	%f792, %f790, %f791;
	setp.lt.f32 	%p475, %f792, 0f3F19999A;
	@%p475 bra 	$L__BB1_716;
	st.shared.u8 	[%r59], %r2155;
	mov.f32 	%f793, 0f3F000000;
	copysign.f32 	%f794, %f1233, %f793;
	add.rz.f32 	%f795, %f1233, %f794;
	cvt.rzi.f32.f32 	%f796, %f795;
	cvt.rzi.s32.f32 	%r1583, %f796;
	cvt.u16.u32 	%rs1810, %r1583;
	add.s16 	%rs1811, %rs1810, 4;
	st.shared.u8 	[%r59+1], %rs1811;
	st.shared.u32 	[%r77], %r2156;
	bra.uni 	$L__BB1_717;
$L__BB1_716:
	mov.b16 	%rs1812, 0;
	st.shared.u8 	[%r59], %rs1812;
	mov.b16 	%rs1813, 4;
	st.shared.u8 	[%r59+1], %rs1813;
$L__BB1_717:
	setp.eq.s32 	%p476, %r46, 8;
	setp.gt.u32 	%p477, %r8, 3;
	bar.sync 	0;
	and.pred  	%p478, %p476, %p477;
	mov.u32 	%r1584, %tid.z;
	setp.eq.s32 	%p479, %r1584, 0;
	setp.lt.u32 	%p480, %r8, 8;
	and.pred  	%p481, %p479, %p480;
	and.pred  	%p483, %p478, %p481;
	not.pred 	%p484, %p483;
	@%p484 bra 	$L__BB1_722;
	ld.shared.u32 	%r1585, [%r50];
	setp.ge.u32 	%p485, %r1585, %r403;
	@%p485 bra 	$L__BB1_721;
	ld.shared.u8 	%rs1814, [%r81+1];
	setp.eq.s16 	%p486, %rs1814, 255;
	@%p486 bra 	$L__BB1_721;
	ld.shared.v2.u8 	{%rs1815, %rs1816}, [%r82];
	shl.b16 	%rs1817, %rs1815, 2;
	add.s16 	%rs1818, %rs1816, %rs1817;
	add.s16 	%rs1819, %rs1818, -4;
	st.global.u8 	[%rd10], %rs1819;
	bra.uni 	$L__BB1_722;
$L__BB1_721:
	mov.b16 	%rs1820, 0;
	st.global.u8 	[%rd10], %rs1820;
$L__BB1_722:
	setp.eq.s32 	%p487, %r402, 0;
	bar.sync 	0;
	and.b32  	%r1586, %r8, 3;
	or.b32  	%r1587, %r1586, 12;
	cvt.rn.f32.u32 	%f797, %r1587;
	mul.f32 	%f51, %f797, 0f3D800000;
	mov.f32 	%f798, 0f3F800000;
	sub.f32 	%f799, %f798, %f51;
	shl.b32 	%r1588, %r8, 6;
	and.b32  	%r1589, %r1588, 192;
	add.s32 	%r1590, %r1589, %r47;
	add.s32 	%r272, %r1590, 768;
	shr.u32 	%r1591, %r8, 2;
	cvt.rn.f32.u32 	%f800, %r1591;
	mul.f32 	%f801, %f800, 0f3D800000;
	sub.f32 	%f802, %f798, %f801;
	mul.f32 	%f803, %f799, %f802;
	ld.shared.u32 	%r1592, [%r53];
	cvt.rn.f32.u32 	%f804, %r1592;
	mul.f32 	%f805, %f51, %f802;
	ld.shared.u32 	%r1593, [%r53+512];
	cvt.rn.f32.u32 	%f806, %r1593;
	mul.f32 	%f807, %f805, %f806;
	fma.rn.f32 	%f808, %f803, %f804, %f807;
	mul.f32 	%f809, %f799, %f801;
	ld.shared.u32 	%r1594, [%r53+1536];
	cvt.rn.f32.u32 	%f810, %r1594;
	fma.rn.f32 	%f811, %f809, %f810, %f808;
	mul.f32 	%f812, %f51, %f801;
	ld.shared.u32 	%r1595, [%r53+2048];
	cvt.rn.f32.u32 	%f813, %r1595;
	fma.rn.f32 	%f814, %f812, %f813, %f811;
	cvt.rzi.u32.f32 	%r1596, %f814;
	ld.shared.u32 	%r1597, [%r53+128];
	cvt.rn.f32.u32 	%f815, %r1597;
	ld.shared.u32 	%r1598, [%r53+640];
	cvt.rn.f32.u32 	%f816, %r1598;
	mul.f32 	%f817, %f805, %f816;
	fma.rn.f32 	%f818, %f803, %f815, %f817;
	ld.shared.u32 	%r1599, [%r53+1664];
	cvt.rn.f32.u32 	%f819, %r1599;
	fma.rn.f32 	%f820, %f809, %f819, %f818;
	ld.shared.u32 	%r1600, [%r53+2176];
	cvt.rn.f32.u32 	%f821, %r1600;
	fma.rn.f32 	%f822, %f812, %f821, %f820;
	cvt.rzi.u32.f32 	%r1601, %f822;
	ld.shared.u32 	%r1602, [%r53+768];
	cvt.rn.f32.u32 	%f823, %r1602;
	ld.shared.u32 	%r1603, [%r53+256];
	cvt.rn.f32.u32 	%f824, %r1603;
	mul.f32 	%f825, %f18, %f824;
	fma.rn.f32 	%f826, %f17, %f823, %f825;
	ld.shared.u32 	%r1604, [%r53+1792];
	cvt.rn.f32.u32 	%f827, %r1604;
	fma.rn.f32 	%f828, %f19, %f827, %f826;
	ld.shared.u32 	%r1605, [%r53+1280];
	cvt.rn.f32.u32 	%f829, %r1605;
	fma.rn.f32 	%f830, %f20, %f829, %f828;
	cvt.rn.f32.u32 	%f831, %r1596;
	fma.rn.f32 	%f832, %f830, 0f40800000, %f831;
	cvt.rzi.u32.f32 	%r273, %f832;
	st.shared.u32 	[%r54], %r273;
	ld.shared.u32 	%r1606, [%r53+896];
	cvt.rn.f32.u32 	%f833, %r1606;
	ld.shared.u32 	%r1607, [%r53+384];
	cvt.rn.f32.u32 	%f834, %r1607;
	mul.f32 	%f835, %f18, %f834;
	fma.rn.f32 	%f836, %f17, %f833, %f835;
	ld.shared.u32 	%r1608, [%r53+1920];
	cvt.rn.f32.u32 	%f837, %r1608;
	fma.rn.f32 	%f838, %f19, %f837, %f836;
	ld.shared.u32 	%r1609, [%r53+1408];
	cvt.rn.f32.u32 	%f839, %r1609;
	fma.rn.f32 	%f840, %f20, %f839, %f838;
	cvt.rn.f32.u32 	%f841, %r1601;
	fma.rn.f32 	%f842, %f840, 0f40800000, %f841;
	cvt.rzi.u32.f32 	%r274, %f842;
	st.shared.u32 	[%r54+128], %r274;
	@%p487 bra 	$L__BB1_724;
	shl.b32 	%r1610, %r8, 8;
	and.b32  	%r1611, %r1610, 64512;
	add.s32 	%r1612, %r272, %r1611;
	ld.shared.u8 	%rs1821, [%r58+216];
	mul.wide.u16 	%r1613, %rs1821, 2;
	mov.u32 	%r1614, _ZZ6brain3iiPhS_S_PtS0_S_iiE1w;
	add.s32 	%r1615, %r1614, %r1613;
	ld.shared.u16 	%rs1822, [%r1615];
	shl.b32 	%r1616, %r1612, 1;
	and.b32  	%r1617, %r1616, 131070;
	mov.u32 	%r1618, extt;
	add.s32 	%r1619, %r1618, %r1617;
	ld.shared.u16 	%rs1823, [%r1619+6912];
	mul.wide.u16 	%r1620, %rs1823, %rs1822;
	add.s32 	%r1621, %r1620, %r273;
	st.shared.u32 	[%r54], %r1621;
	ld.shared.u16 	%rs1824, [%r1619+6976];
	mul.wide.u16 	%r1622, %rs1824, %rs1822;
	add.s32 	%r1623, %r1622, %r274;
	st.shared.u32 	[%r54+128], %r1623;
$L__BB1_724:
	bar.sync 	0;
	ld.shared.u32 	%r275, [%r54+128];
	ld.shared.u32 	%r1624, [%r54];
	setp.lt.u32 	%p488, %r275, %r1624;
	@%p488 bra 	$L__BB1_726;
	st.shared.u8 	[%r59], %rs1;
	ld.shared.u32 	%r1625, [%r54];
	st.shared.u32 	[%r60], %r1625;
	bra.uni 	$L__BB1_727;
$L__BB1_726:
	st.shared.u32 	[%r60], %r275;
	st.shared.u8 	[%r59], %rs2;
$L__BB1_727:
	setp.gt.u32 	%p489, %r47, 15;
	bar.sync 	0;
	@%p489 bra 	$L__BB1_730;
	ld.shared.u32 	%r276, [%r60+64];
	ld.shared.u32 	%r1626, [%r60];
	setp.ge.u32 	%p490, %r276, %r1626;
	@%p490 bra 	$L__BB1_730;
	st.shared.u32 	[%r60], %r276;
	ld.shared.u8 	%rs1825, [%r59+16];
	st.shared.u8 	[%r59], %rs1825;
$L__BB1_730:
	setp.gt.u32 	%p491, %r47, 7;
	bar.sync 	0;
	@%p491 bra 	$L__BB1_733;
	ld.shared.u32 	%r277, [%r60+32];
	ld.shared.u32 	%r1627, [%r60];
	setp.ge.u32 	%p492, %r277, %r1627;
	@%p492 bra 	$L__BB1_733;
	st.shared.u32 	[%r60], %r277;
	ld.shared.u8 	%rs1826, [%r59+8];
	st.shared.u8 	[%r59], %rs1826;
$L__BB1_733:
	setp.gt.u32 	%p493, %r47, 3;
	bar.sync 	0;
	@%p493 bra 	$L__BB1_736;
	ld.shared.u32 	%r278, [%r60+16];
	ld.shared.u32 	%r1628, [%r60];
	setp.ge.u32 	%p494, %r278, %r1628;
	@%p494 bra 	$L__BB1_736;
	st.shared.u32 	[%r60], %r278;
	ld.shared.u8 	%rs1827, [%r59+4];
	st.shared.u8 	[%r59], %rs1827;
$L__BB1_736:
	setp.gt.u32 	%p495, %r47, 1;
	bar.sync 	0;
	@%p495 bra 	$L__BB1_739;
	ld.shared.u32 	%r279, [%r60+8];
	ld.shared.u32 	%r1629, [%r60];
	setp.ge.u32 	%p496, %r279, %r1629;
	@%p496 bra 	$L__BB1_739;
	st.shared.u32 	[%r60], %r279;
	ld.shared.u8 	%rs1828, [%r59+2];
	st.shared.u8 	[%r59], %rs1828;
$L__BB1_739:
	setp.ne.s32 	%p497, %r47, 0;
	bar.sync 	0;
	mov.f32 	%f1235, 0f00000000;
	mov.b32 	%r2157, 0;
	mov.u32 	%r2158, %r2157;
	@%p497 bra 	$L__BB1_751;
	ld.shared.u32 	%r280, [%r60+4];
	ld.shared.u32 	%r1631, [%r60];
	setp.lt.u32 	%p498, %r280, %r1631;
	@%p498 bra 	$L__BB1_742;
	ld.shared.u8 	%rs2027, [%r59];
	bra.uni 	$L__BB1_743;
$L__BB1_742:
	st.shared.u32 	[%r60], %r280;
	ld.shared.u8 	%rs2027, [%r59+1];
	st.shared.u8 	[%r59], %rs2027;
$L__BB1_743:
	cvt.u32.u16 	%r1632, %rs2027;
	and.b32  	%r2157, %r1632, 255;
	add.s32 	%r1633, %r48, %r2157;
	shl.b32 	%r1634, %r1633, 2;
	mov.u32 	%r1635, extt;
	add.s32 	%r1636, %r1635, %r1634;
	add.s32 	%r282, %r1636, 39680;
	ld.shared.u32 	%r2158, [%r1636+39680];
	mov.f32 	%f1235, 0f00000000;
	setp.eq.s16 	%p499, %rs2027, 0;
	@%p499 bra 	$L__BB1_746;
	setp.eq.s16 	%p500, %rs2027, 63;
	@%p500 bra 	$L__BB1_746;
	ld.shared.u32 	%r1637, [%r282+-4];
	ld.shared.u32 	%r1638, [%r282+4];
	sub.s32 	%r1639, %r1637, %r1638;
	cvt.rn.f32.s32 	%f845, %r1639;
	mul.f32 	%f846, %f845, 0f40800000;
	shl.b32 	%r1640, %r2158, 1;
	sub.s32 	%r1641, %r1637, %r1640;
	add.s32 	%r1642, %r1641, %r1638;
	shl.b32 	%r1643, %r1642, 1;
	cvt.rn.f32.s32 	%f847, %r1643;
	div.rn.f32 	%f1235, %f846, %f847;
$L__BB1_746:
	mov.b32 	%r1644, 99999999;
	st.shared.u32 	[%r282], %r1644;
	ld.shared.u8 	%rs1830, [%r59];
	setp.eq.s16 	%p501, %rs1830, 0;
	@%p501 bra 	$L__BB1_750;
	setp.eq.s16 	%p502, %rs1830, 63;
	@%p502 bra 	$L__BB1_749;
	mov.b32 	%r1647, 99999999;
	st.shared.u32 	[%r282+-4], %r1647;
	st.shared.u32 	[%r282+4], %r1647;
	bra.uni 	$L__BB1_751;
$L__BB1_749:
	mov.b32 	%r1645, 99999999;
	st.shared.u32 	[%r282+-4], %r1645;
	bra.uni 	$L__BB1_751;
$L__BB1_750:
	mov.b32 	%r1646, 99999999;
	st.shared.u32 	[%r282+4], %r1646;
$L__BB1_751:
	bar.sync 	0;
	ld.shared.u32 	%r286, [%r54+128];
	ld.shared.u32 	%r1648, [%r54];
	setp.lt.u32 	%p503, %r286, %r1648;
	@%p503 bra 	$L__BB1_753;
	st.shared.u8 	[%r59], %rs1;
	ld.shared.u32 	%r1649, [%r54];
	st.shared.u32 	[%r60], %r1649;
	bra.uni 	$L__BB1_754;
$L__BB1_753:
	st.shared.u32 	[%r60], %r286;
	st.shared.u8 	[%r59], %rs2;
$L__BB1_754:
	bar.sync 	0;
	@%p489 bra 	$L__BB1_757;
	ld.shared.u32 	%r287, [%r60+64];
	ld.shared.u32 	%r1650, [%r60];
	setp.ge.u32 	%p505, %r287, %r1650;
	@%p505 bra 	$L__BB1_757;
	st.shared.u32 	[%r60], %r287;
	ld.shared.u8 	%rs1831, [%r59+16];
	st.shared.u8 	[%r59], %rs1831;
$L__BB1_757:
	bar.sync 	0;
	@%p491 bra 	$L__BB1_760;
	ld.shared.u32 	%r288, [%r60+32];
	ld.shared.u32 	%r1651, [%r60];
	setp.ge.u32 	%p507, %r288, %r1651;
	@%p507 bra 	$L__BB1_760;
	st.shared.u32 	[%r60], %r288;
	ld.shared.u8 	%rs1832, [%r59+8];
	st.shared.u8 	[%r59], %rs1832;
$L__BB1_760:
	setp.gt.u32 	%p508, %r47, 3;
	bar.sync 	0;
	@%p508 bra 	$L__BB1_763;
	ld.shared.u32 	%r289, [%r60+16];
	ld.shared.u32 	%r1652, [%r60];
	setp.ge.u32 	%p509, %r289, %r1652;
	@%p509 bra 	$L__BB1_763;
	st.shared.u32 	[%r60], %r289;
	ld.shared.u8 	%rs1833, [%r59+4];
	st.shared.u8 	[%r59], %rs1833;
$L__BB1_763:
	setp.gt.u32 	%p510, %r47, 1;
	bar.sync 	0;
	@%p510 bra 	$L__BB1_766;
	ld.shared.u32 	%r290, [%r60+8];
	ld.shared.u32 	%r1653, [%r60];
	setp.ge.u32 	%p511, %r290, %r1653;
	@%p511 bra 	$L__BB1_766;
	st.shared.u32 	[%r60], %r290;
	ld.shared.u8 	%rs1834, [%r59+2];
	st.shared.u8 	[%r59], %rs1834;
$L__BB1_766:
	setp.ne.s32 	%p512, %r47, 0;
	bar.sync 	0;
	@%p512 bra 	$L__BB1_779;
	ld.shared.u32 	%r291, [%r60+4];
	ld.shared.u32 	%r1654, [%r60];
	setp.lt.u32 	%p513, %r291, %r1654;
	@%p513 bra 	$L__BB1_769;
	ld.shared.u8 	%rs2028, [%r59];
	bra.uni 	$L__BB1_770;
$L__BB1_769:
	st.shared.u32 	[%r60], %r291;
	ld.shared.u8 	%rs2028, [%r59+1];
	st.shared.u8 	[%r59], %rs2028;
$L__BB1_770:
	cvt.u32.u16 	%r1655, %rs2028;
	and.b32  	%r292, %r1655, 255;
	sub.s32 	%r1656, %r2157, %r292;
	abs.s32 	%r293, %r1656;
	setp.gt.u32 	%p514, %r293, 4;
	@%p514 bra 	$L__BB1_776;
	setp.gt.u32 	%p515, %r293, 1;
	@%p515 bra 	$L__BB1_773;
	st.shared.u8 	[%r59], %r2157;
	mov.f32 	%f848, 0f3F000000;
	copysign.f32 	%f849, %f1235, %f848;
	add.rz.f32 	%f850, %f1235, %f849;
	cvt.rzi.f32.f32 	%f851, %f850;
	cvt.rzi.s32.f32 	%r1657, %f851;
	cvt.u16.u32 	%rs1835, %r1657;
	add.s16 	%rs1836, %rs1835, 4;
	st.shared.u8 	[%r59+1], %rs1836;
	st.shared.u32 	[%r77], %r2158;
	bra.uni 	$L__BB1_779;
$L__BB1_773:
	add.s32 	%r1658, %r48, %r292;
	shl.b32 	%r1659, %r1658, 2;
	mov.u32 	%r1660, extt;
	add.s32 	%r1661, %r1660, %r1659;
	ld.shared.u32 	%r1662, [%r1661+39680];
	sub.s32 	%r1663, %r1662, %r2158;
	cvt.rn.f32.u32 	%f852, %r1663;
	cvt.rn.f32.s32 	%f853, %r2158;
	div.rn.f32 	%f854, %f852, %f853;
	setp.lt.f32 	%p516, %f854, 0f3E19999A;
	@%p516 bra 	$L__BB1_775;
	st.shared.u8 	[%r59], %r2157;
	mov.f32 	%f855, 0f3F000000;
	copysign.f32 	%f856, %f1235, %f855;
	add.rz.f32 	%f857, %f1235, %f856;
	cvt.rzi.f32.f32 	%f858, %f857;
	cvt.rzi.s32.f32 	%r1664, %f858;
	cvt.u16.u32 	%rs1837, %r1664;
	add.s16 	%rs1838, %rs1837, 4;
	st.shared.u8 	[%r59+1], %rs1838;
	st.shared.u32 	[%r77], %r2158;
	bra.uni 	$L__BB1_779;
$L__BB1_775:
	mov.b16 	%rs1839, 0;
	st.shared.u8 	[%r59], %rs1839;
	mov.b16 	%rs1840, 4;
	st.shared.u8 	[%r59+1], %rs1840;
	bra.uni 	$L__BB1_779;
$L__BB1_776:
	add.s32 	%r1665, %r48, %r292;
	shl.b32 	%r1666, %r1665, 2;
	mov.u32 	%r1667, extt;
	add.s32 	%r1668, %r1667, %r1666;
	ld.shared.u32 	%r1669, [%r1668+39680];
	sub.s32 	%r1670, %r1669, %r2158;
	cvt.rn.f32.u32 	%f859, %r1670;
	cvt.rn.f32.s32 	%f860, %r2158;
	div.rn.f32 	%f861, %f859, %f860;
	setp.lt.f32 	%p517, %f861, 0f3F19999A;
	@%p517 bra 	$L__BB1_778;
	st.shared.u8 	[%r59], %r2157;
	mov.f32 	%f862, 0f3F000000;
	copysign.f32 	%f863, %f1235, %f862;
	add.rz.f32 	%f864, %f1235, %f863;
	cvt.rzi.f32.f32 	%f865, %f864;
	cvt.rzi.s32.f32 	%r1671, %f865;
	cvt.u16.u32 	%rs1841, %r1671;
	add.s16 	%rs1842, %rs1841, 4;
	st.shared.u8 	[%r59+1], %rs1842;
	st.shared.u32 	[%r77], %r2158;
	bra.uni 	$L__BB1_779;
$L__BB1_778:
	mov.b16 	%rs1843, 0;
	st.shared.u8 	[%r59], %rs1843;
	mov.b16 	%rs1844, 4;
	st.shared.u8 	[%r59+1], %rs1844;
$L__BB1_779:
	setp.ne.s32 	%p518, %r46, 12;
	bar.sync 	0;
	mov.u32 	%r1672, %tid.z;
	setp.eq.s32 	%p519, %r1672, 0;
	setp.lt.u32 	%p520, %r8, 4;
	and.pred  	%p521, %p519, %p520;
	not.pred 	%p523, %p521;
	or.pred  	%p524, %p518, %p523;
	@%p524 bra 	$L__BB1_784;
	ld.shared.u32 	%r1673, [%r50];
	setp.ge.u32 	%p525, %r1673, %r403;
	@%p525 bra 	$L__BB1_783;
	ld.shared.u8 	%rs1845, [%r81+1];
	setp.eq.s16 	%p526, %rs1845, 255;
	@%p526 bra 	$L__BB1_783;
	ld.shared.v2.u8 	{%rs1846, %rs1847}, [%r82];
	shl.b16 	%rs1848, %rs1846, 2;
	add.s16 	%rs1849, %rs1847, %rs1848;
	add.s16 	%rs1850, %rs1849, -4;
	st.global.u8 	[%rd10], %rs1850;
	bra.uni 	$L__BB1_784;
$L__BB1_783:
	mov.b16 	%rs1851, 0;
	st.global.u8 	[%rd10], %rs1851;
$L__BB1_784:
	setp.eq.s32 	%p527, %r402, 0;
	bar.sync 	0;
	shr.u32 	%r1674, %r8, 2;
	add.s32 	%r1675, %r1674, 4;
	cvt.rn.f32.u32 	%f866, %r1675;
	mul.f32 	%f867, %f866, 0f3D800000;
	mov.f32 	%f868, 0f3F800000;
	sub.f32 	%f869, %f868, %f867;
	sub.f32 	%f870, %f868, %f51;
	mul.f32 	%f871, %f870, %f869;
	ld.shared.u32 	%r1676, [%r53];
	cvt.rn.f32.u32 	%f872, %r1676;
	mul.f32 	%f873, %f51, %f869;
	ld.shared.u32 	%r1677, [%r53+512];
	cvt.rn.f32.u32 	%f874, %r1677;
	mul.f32 	%f875, %f873, %f874;
	fma.rn.f32 	%f876, %f871, %f872, %f875;
	mul.f32 	%f877, %f870, %f867;
	ld.shared.u32 	%r1678, [%r53+1536];
	cvt.rn.f32.u32 	%f878, %r1678;
	fma.rn.f32 	%f879, %f877, %f878, %f876;
	mul.f32 	%f880, %f51, %f867;
	ld.shared.u32 	%r1679, [%r53+2048];
	cvt.rn.f32.u32 	%f881, %r1679;
	fma.rn.f32 	%f882, %f880, %f881, %f879;
	cvt.rzi.u32.f32 	%r1680, %f882;
	ld.shared.u32 	%r1681, [%r53+128];
	cvt.rn.f32.u32 	%f883, %r1681;
	ld.shared.u32 	%r1682, [%r53+640];
	cvt.rn.f32.u32 	%f884, %r1682;
	mul.f32 	%f885, %f873, %f884;
	fma.rn.f32 	%f886, %f871, %f883, %f885;
	ld.shared.u32 	%r1683, [%r53+1664];
	cvt.rn.f32.u32 	%f887, %r1683;
	fma.rn.f32 	%f888, %f877, %f887, %f886;
	ld.shared.u32 	%r1684, [%r53+2176];
	cvt.rn.f32.u32 	%f889, %r1684;
	fma.rn.f32 	%f890, %f880, %f889, %f888;
	cvt.rzi.u32.f32 	%r1685, %f890;
	ld.shared.u32 	%r1686, [%r53+768];
	cvt.rn.f32.u32 	%f891, %r1686;
	ld.shared.u32 	%r1687, [%r53+256];
	cvt.rn.f32.u32 	%f892, %r1687;
	mul.f32 	%f893, %f25, %f892;
	fma.rn.f32 	%f894, %f24, %f891, %f893;
	ld.shared.u32 	%r1688, [%r53+1792];
	cvt.rn.f32.u32 	%f895, %r1688;
	fma.rn.f32 	%f896, %f26, %f895, %f894;
	ld.shared.u32 	%r1689, [%r53+1280];
	cvt.rn.f32.u32 	%f897, %r1689;
	fma.rn.f32 	%f898, %f27, %f897, %f896;
	cvt.rn.f32.u32 	%f899, %r1680;
	fma.rn.f32 	%f900, %f898, 0f40800000, %f899;
	cvt.rzi.u32.f32 	%r294, %f900;
	st.shared.u32 	[%r54], %r294;
	ld.shared.u32 	%r1690, [%r53+896];
	cvt.rn.f32.u32 	%f901, %r1690;
	ld.shared.u32 	%r1691, [%r53+384];
	cvt.rn.f32.u32 	%f902, %r1691;
	mul.f32 	%f903, %f25, %f902;
	fma.rn.f32 	%f904, %f24, %f901, %f903;
	ld.shared.u32 	%r1692, [%r53+1920];
	cvt.rn.f32.u32 	%f905, %r1692;
	fma.rn.f32 	%f906, %f26, %f905, %f904;
	ld.shared.u32 	%r1693, [%r53+1408];
	cvt.rn.f32.u32 	%f907, %r1693;
	fma.rn.f32 	%f908, %f27, %f907, %f906;
	cvt.rn.f32.u32 	%f909, %r1685;
	fma.rn.f32 	%f910, %f908, 0f40800000, %f909;
	cvt.rzi.u32.f32 	%r295, %f910;
	st.shared.u32 	[%r54+128], %r295;
	@%p527 bra 	$L__BB1_786;
	shl.b32 	%r1694, %r8, 8;
	and.b32  	%r1695, %r1694, 64512;
	add.s32 	%r1696, %r1695, %r272;
	shl.b32 	%r1697, %r1696, 1;
	ld.shared.u8 	%rs1852, [%r58+220];
	mul.wide.u16 	%r1698, %rs1852, 2;
	mov.u32 	%r1699, _ZZ6brain3iiPhS_S_PtS0_S_iiE1w;
	add.s32 	%r1700, %r1699, %r1698;
	ld.shared.u16 	%rs1853, [%r1700];
	add.s32 	%r1701, %r1697, 8192;
	and.b32  	%r1702, %r1701, 131070;
	mov.u32 	%r1703, extt;
	add.s32 	%r1704, %r1703, %r1702;
	ld.shared.u16 	%rs1854, [%r1704+6912];
	mul.wide.u16 	%r1705, %rs1854, %rs1853;
	add.s32 	%r1706, %r1705, %r294;
	st.shared.u32 	[%r54], %r1706;
	ld.shared.u16 	%rs1855, [%r1704+6976];
	mul.wide.u16 	%r1707, %rs1855, %rs1853;
	add.s32 	%r1708, %r1707, %r295;
	st.shared.u32 	[%r54+128], %r1708;
$L__BB1_786:
	bar.sync 	0;
	ld.shared.u32 	%r296, [%r54+128];
	ld.shared.u32 	%r1709, [%r54];
	setp.lt.u32 	%p528, %r296, %r1709;
	@%p528 bra 	$L__BB1_788;
	st.shared.u8 	[%r59], %rs1;
	ld.shared.u32 	%r1710, [%r54];
	st.shared.u32 	[%r60], %r1710;
	bra.uni 	$L__BB1_789;
$L__BB1_788:
	st.shared.u32 	[%r60], %r296;
	st.shared.u8 	[%r59], %rs2;
$L__BB1_789:
	setp.gt.u32 	%p529, %r47, 15;
	bar.sync 	0;
	@%p529 bra 	$L__BB1_792;
	ld.shared.u32 	%r297, [%r60+64];
	ld.shared.u32 	%r1711, [%r60];
	setp.ge.u32 	%p530, %r297, %r1711;
	@%p530 bra 	$L__BB1_792;
	st.shared.u32 	[%r60], %r297;
	ld.shared.u8 	%rs1856, [%r59+16];
	st.shared.u8 	[%r59], %rs1856;
$L__BB1_792:
	setp.gt.u32 	%p531, %r47, 7;
	bar.sync 	0;
	@%p531 bra 	$L__BB1_795;
	ld.shared.u32 	%r298, [%r60+32];
	ld.shared.u32 	%r1712, [%r60];
	setp.ge.u32 	%p532, %r298, %r1712;
	@%p532 bra 	$L__BB1_795;
	st.shared.u32 	[%r60], %r298;
	ld.shared.u8 	%rs1857, [%r59+8];
	st.shared.u8 	[%r59], %rs1857;
$L__BB1_795:
	setp.gt.u32 	%p533, %r47, 3;
	bar.sync 	0;
	@%p533 bra 	$L__BB1_798;
	ld.shared.u32 	%r299, [%r60+16];
	ld.shared.u32 	%r1713, [%r60];
	setp.ge.u32 	%p534, %r299, %r1713;
	@%p534 bra 	$L__BB1_798;
	st.shared.u32 	[%r60], %r299;
	ld.shared.u8 	%rs1858, [%r59+4];
	st.shared.u8 	[%r59], %rs1858;
$L__BB1_798:
	setp.gt.u32 	%p535, %r47, 1;
	bar.sync 	0;
	@%p535 bra 	$L__BB1_801;
	ld.shared.u32 	%r300, [%r60+8];
	ld.shared.u32 	%r1714, [%r60];
	setp.ge.u32 	%p536, %r300, %r1714;
	@%p536 bra 	$L__BB1_801;
	st.shared.u32 	[%r60], %r300;
	ld.shared.u8 	%rs1859, [%r59+2];
	st.shared.u8 	[%r59], %rs1859;
$L__BB1_801:
	setp.ne.s32 	%p537, %r47, 0;
	bar.sync 	0;
	mov.f32 	%f1237, 0f00000000;
	mov.b32 	%r2159, 0;
	mov.u32 	%r2160, %r2159;
	@%p537 bra 	$L__BB1_813;
	ld.shared.u32 	%r301, [%r60+4];
	ld.shared.u32 	%r1716, [%r60];
	setp.lt.u32 	%p538, %r301, %r1716;
	@%p538 bra 	$L__BB1_804;
	ld.shared.u8 	%rs2029, [%r59];
	bra.uni 	$L__BB1_805;
$L__BB1_804:
	st.shared.u32 	[%r60], %r301;
	ld.shared.u8 	%rs2029, [%r59+1];
	st.shared.u8 	[%r59], %rs2029;
$L__BB1_805:
	cvt.u32.u16 	%r1717, %rs2029;
	and.b32  	%r2159, %r1717, 255;
	add.s32 	%r1718, %r48, %r2159;
	shl.b32 	%r1719, %r1718, 2;
	mov.u32 	%r1720, extt;
	add.s32 	%r1721, %r1720, %r1719;
	add.s32 	%r303, %r1721, 39680;
	ld.shared.u32 	%r2160, [%r1721+39680];
	mov.f32 	%f1237, 0f00000000;
	setp.eq.s16 	%p539, %rs2029, 0;
	@%p539 bra 	$L__BB1_808;
	setp.eq.s16 	%p540, %rs2029, 63;
	@%p540 bra 	$L__BB1_808;
	ld.shared.u32 	%r1722, [%r303+-4];
	ld.shared.u32 	%r1723, [%r303+4];
	sub.s32 	%r1724, %r1722, %r1723;
	cvt.rn.f32.s32 	%f913, %r1724;
	mul.f32 	%f914, %f913, 0f40800000;
	shl.b32 	%r1725, %r2160, 1;
	sub.s32 	%r1726, %r1722, %r1725;
	add.s32 	%r1727, %r1726, %r1723;
	shl.b32 	%r1728, %r1727, 1;
	cvt.rn.f32.s32 	%f915, %r1728;
	div.rn.f32 	%f1237, %f914, %f915;
$L__BB1_808:
	mov.b32 	%r1729, 99999999;
	st.shared.u32 	[%r303], %r1729;
	ld.shared.u8 	%rs1861, [%r59];
	setp.eq.s16 	%p541, %rs1861, 0;
	@%p541 bra 	$L__BB1_812;
	setp.eq.s16 	%p542, %rs1861, 63;
	@%p542 bra 	$L__BB1_811;
	mov.b32 	%r1732, 99999999;
	st.shared.u32 	[%r303+-4], %r1732;
	st.shared.u32 	[%r303+4], %r1732;
	bra.uni 	$L__BB1_813;
$L__BB1_811:
	mov.b32 	%r1730, 99999999;
	st.shared.u32 	[%r303+-4], %r1730;
	bra.uni 	$L__BB1_813;
$L__BB1_812:
	mov.b32 	%r1731, 99999999;
	st.shared.u32 	[%r303+4], %r1731;
$L__BB1_813:
	bar.sync 	0;
	ld.shared.u32 	%r307, [%r54+128];
	ld.shared.u32 	%r1733, [%r54];
	setp.lt.u32 	%p543, %r307, %r1733;
	@%p543 bra 	$L__BB1_815;
	st.shared.u8 	[%r59], %rs1;
	ld.shared.u32 	%r1734, [%r54];
	st.shared.u32 	[%r60], %r1734;
	bra.uni 	$L__BB1_816;
$L__BB1_815:
	st.shared.u32 	[%r60], %r307;
	st.shared.u8 	[%r59], %rs2;
$L__BB1_816:
	bar.sync 	0;
	@%p529 bra 	$L__BB1_819;
	ld.shared.u32 	%r308, [%r60+64];
	ld.shared.u32 	%r1735, [%r60];
	setp.ge.u32 	%p545, %r308, %r1735;
	@%p545 bra 	$L__BB1_819;
	st.shared.u32 	[%r60], %r308;
	ld.shared.u8 	%rs1862, [%r59+16];
	st.shared.u8 	[%r59], %rs1862;
$L__BB1_819:
	bar.sync 	0;
	@%p531 bra 	$L__BB1_822;
	ld.shared.u32 	%r309, [%r60+32];
	ld.shared.u32 	%r1736, [%r60];
	setp.ge.u32 	%p547, %r309, %r1736;
	@%p547 bra 	$L__BB1_822;
	st.shared.u32 	[%r60], %r309;
	ld.shared.u8 	%rs1863, [%r59+8];
	st.shared.u8 	[%r59], %rs1863;
$L__BB1_822:
	setp.gt.u32 	%p548, %r47, 3;
	bar.sync 	0;
	@%p548 bra 	$L__BB1_825;
	ld.shared.u32 	%r310, [%r60+16];
	ld.shared.u32 	%r1737, [%r60];
	setp.ge.u32 	%p549, %r310, %r1737;
	@%p549 bra 	$L__BB1_825;
	st.shared.u32 	[%r60], %r310;
	ld.shared.u8 	%rs1864, [%r59+4];
	st.shared.u8 	[%r59], %rs1864;
$L__BB1_825:
	setp.gt.u32 	%p550, %r47, 1;
	bar.sync 	0;
	@%p550 bra 	$L__BB1_828;
	ld.shared.u32 	%r311, [%r60+8];
	ld.shared.u32 	%r1738, [%r60];
	setp.ge.u32 	%p551, %r311, %r1738;
	@%p551 bra 	$L__BB1_828;
	st.shared.u32 	[%r60], %r311;
	ld.shared.u8 	%rs1865, [%r59+2];
	st.shared.u8 	[%r59], %rs1865;
$L__BB1_828:
	setp.ne.s32 	%p552, %r47, 0;
	bar.sync 	0;
	@%p552 bra 	$L__BB1_841;
	ld.shared.u32 	%r312, [%r60+4];
	ld.shared.u32 	%r1739, [%r60];
	setp.lt.u32 	%p553, %r312, %r1739;
	@%p553 bra 	$L__BB1_831;
	ld.shared.u8 	%rs2030, [%r59];
	bra.uni 	$L__BB1_832;
$L__BB1_831:
	st.shared.u32 	[%r60], %r312;
	ld.shared.u8 	%rs2030, [%r59+1];
	st.shared.u8 	[%r59], %rs2030;
$L__BB1_832:
	cvt.u32.u16 	%r1740, %rs2030;
	and.b32  	%r313, %r1740, 255;
	sub.s32 	%r1741, %r2159, %r313;
	abs.s32 	%r314, %r1741;
	setp.gt.u32 	%p554, %r314, 4;
	@%p554 bra 	$L__BB1_838;
	setp.gt.u32 	%p555, %r314, 1;
	@%p555 bra 	$L__BB1_835;
	st.shared.u8 	[%r59], %r2159;
	mov.f32 	%f916, 0f3F000000;
	copysign.f32 	%f917, %f1237, %f916;
	add.rz.f32 	%f918, %f1237, %f917;
	cvt.rzi.f32.f32 	%f919, %f918;
	cvt.rzi.s32.f32 	%r1742, %f919;
	cvt.u16.u32 	%rs1866, %r1742;
	add.s16 	%rs1867, %rs1866, 4;
	st.shared.u8 	[%r59+1], %rs1867;
	st.shared.u32 	[%r77], %r2160;
	bra.uni 	$L__BB1_841;
$L__BB1_835:
	add.s32 	%r1743, %r48, %r313;
	shl.b32 	%r1744, %r1743, 2;
	mov.u32 	%r1745, extt;
	add.s32 	%r1746, %r1745, %r1744;
	ld.shared.u32 	%r1747, [%r1746+39680];
	sub.s32 	%r1748, %r1747, %r2160;
	cvt.rn.f32.u32 	%f920, %r1748;
	cvt.rn.f32.s32 	%f921, %r2160;
	div.rn.f32 	%f922, %f920, %f921;
	setp.lt.f32 	%p556, %f922, 0f3E19999A;
	@%p556 bra 	$L__BB1_837;
	st.shared.u8 	[%r59], %r2159;
	mov.f32 	%f923, 0f3F000000;
	copysign.f32 	%f924, %f1237, %f923;
	add.rz.f32 	%f925, %f1237, %f924;
	cvt.rzi.f32.f32 	%f926, %f925;
	cvt.rzi.s32.f32 	%r1749, %f926;
	cvt.u16.u32 	%rs1868, %r1749;
	add.s16 	%rs1869, %rs1868, 4;
	st.shared.u8 	[%r59+1], %rs1869;
	st.shared.u32 	[%r77], %r2160;
	bra.uni 	$L__BB1_841;
$L__BB1_837:
	mov.b16 	%rs1870, 0;
	st.shared.u8 	[%r59], %rs1870;
	mov.b16 	%rs1871, 4;
	st.shared.u8 	[%r59+1], %rs1871;
	bra.uni 	$L__BB1_841;
$L__BB1_838:
	add.s32 	%r1750, %r48, %r313;
	shl.b32 	%r1751, %r1750, 2;
	mov.u32 	%r1752, extt;
	add.s32 	%r1753, %r1752, %r1751;
	ld.shared.u32 	%r1754, [%r1753+39680];
	sub.s32 	%r1755, %r1754, %r2160;
	cvt.rn.f32.u32 	%f927, %r1755;
	cvt.rn.f32.s32 	%f928, %r2160;
	div.rn.f32 	%f929, %f927, %f928;
	setp.lt.f32 	%p557, %f929, 0f3F19999A;
	@%p557 bra 	$L__BB1_840;
	st.shared.u8 	[%r59], %r2159;
	mov.f32 	%f930, 0f3F000000;
	copysign.f32 	%f931, %f1237, %f930;
	add.rz.f32 	%f932, %f1237, %f931;
	cvt.rzi.f32.f32 	%f933, %f932;
	cvt.rzi.s32.f32 	%r1756, %f933;
	cvt.u16.u32 	%rs1872, %r1756;
	add.s16 	%rs1873, %rs1872, 4;
	st.shared.u8 	[%r59+1], %rs1873;
	st.shared.u32 	[%r77], %r2160;
	bra.uni 	$L__BB1_841;
$L__BB1_840:
	mov.b16 	%rs1874, 0;
	st.shared.u8 	[%r59], %rs1874;
	mov.b16 	%rs1875, 4;
	st.shared.u8 	[%r59+1], %rs1875;
$L__BB1_841:
	setp.eq.s32 	%p558, %r46, 12;
	setp.gt.u32 	%p559, %r8, 3;
	bar.sync 	0;
	and.pred  	%p560, %p558, %p559;
	mov.u32 	%r1757, %tid.z;
	setp.eq.s32 	%p561, %r1757, 0;
	setp.lt.u32 	%p562, %r8, 8;
	and.pred  	%p563, %p561, %p562;
	and.pred  	%p565, %p560, %p563;
	not.pred 	%p566, %p565;
	@%p566 bra 	$L__BB1_846;
	ld.shared.u32 	%r1758, [%r50];
	setp.ge.u32 	%p567, %r1758, %r403;
	@%p567 bra 	$L__BB1_845;
	ld.shared.u8 	%rs1876, [%r81+1];
	setp.eq.s16 	%p568, %rs1876, 255;
	@%p568 bra 	$L__BB1_845;
	ld.shared.v2.u8 	{%rs1877, %rs1878}, [%r82];
	shl.b16 	%rs1879, %rs1877, 2;
	add.s16 	%rs1880, %rs1878, %rs1879;
	add.s16 	%rs1881, %rs1880, -4;
	st.global.u8 	[%rd10], %rs1881;
	bra.uni 	$L__BB1_846;
$L__BB1_845:
	mov.b16 	%rs1882, 0;
	st.global.u8 	[%rd10], %rs1882;
$L__BB1_846:
	bar.sync 	0;
	mov.u32 	%r1759, %tid.x;
	setp.gt.u32 	%p569, %r1759, 3;
	setp.gt.u32 	%p570, %r8, 7;
	or.pred  	%p571, %p569, %p570;
	@%p571 bra 	$L__BB1_848;
	ld.shared.u16 	%r1761, [%r52+1920];
	ld.shared.u16 	%r1762, [%r52+2048];
	add.s32 	%r1763, %r1761, %r1762;
	ld.shared.u16 	%r1764, [%r52+2688];
	add.s32 	%r1765, %r1763, %r1764;
	ld.shared.u16 	%r1766, [%r52+2816];
	add.s32 	%r1767, %r1765, %r1766;
	st.shared.u32 	[%r44+256], %r1767;
$L__BB1_848:
	@%p55 bra 	$L__BB1_850;
	ld.shared.u16 	%r1768, [%r52+1792];
	ld.shared.u16 	%r1769, [%r52+1920];
	add.s32 	%r1770, %r1768, %r1769;
	ld.shared.u16 	%r1771, [%r52+2560];
	add.s32 	%r1772, %r1770, %r1771;
	ld.shared.u16 	%r1773, [%r52+2688];
	add.s32 	%r1774, %r1772, %r1773;
	st.shared.u32 	[%r44+768], %r1774;
$L__BB1_850:
	@%p58 bra 	$L__BB1_852;
	ld.shared.u16 	%r1775, [%r52+2688];
	ld.shared.u16 	%r1776, [%r52+2816];
	add.s32 	%r1777, %r1775, %r1776;
	ld.shared.u16 	%r1778, [%r52+3456];
	add.s32 	%r1779, %r1777, %r1778;
	ld.shared.u16 	%r1780, [%r52+3584];
	add.s32 	%r1781, %r1779, %r1780;
	st.shared.u32 	[%r44+1280], %r1781;
$L__BB1_852:
	setp.ne.s32 	%p574, %r46, 4;
	and.b32  	%r1782, %r8, 1016;
	setp.ne.s32 	%p575, %r1782, 8;
	or.pred  	%p576, %p574, %p575;
	@%p576 bra 	$L__BB1_854;
	ld.shared.u16 	%r1783, [%r52+2560];
	ld.shared.u16 	%r1784, [%r52+2688];
	add.s32 	%r1785, %r1783, %r1784;
	ld.shared.u16 	%r1786, [%r52+3328];
	add.s32 	%r1787, %r1785, %r1786;
	ld.shared.u16 	%r1788, [%r52+3456];
	add.s32 	%r1789, %r1787, %r1788;
	st.shared.u32 	[%r44+1792], %r1789;
$L__BB1_854:
	setp.eq.s32 	%p577, %r402, 0;
	bar.sync 	0;
	shr.u32 	%r1790, %r8, 2;
	add.s32 	%r1791, %r1790, 8;
	cvt.rn.f32.u32 	%f934, %r1791;
	mul.f32 	%f935, %f934, 0f3D800000;
	mov.f32 	%f936, 0f3F800000;
	sub.f32 	%f937, %f936, %f935;
	sub.f32 	%f938, %f936, %f44;
	mul.f32 	%f939, %f938, %f937;
	ld.shared.u32 	%r1792, [%r53];
	cvt.rn.f32.u32 	%f940, %r1792;
	mul.f32 	%f941, %f44, %f937;
	ld.shared.u32 	%r1793, [%r53+512];
	cvt.rn.f32.u32 	%f942, %r1793;
	mul.f32 	%f943, %f941, %f942;
	fma.rn.f32 	%f944, %f939, %f940, %f943;
	mul.f32 	%f945, %f938, %f935;
	ld.shared.u32 	%r1794, [%r53+1536];
	cvt.rn.f32.u32 	%f946, %r1794;
	fma.rn.f32 	%f947, %f945, %f946, %f944;
	mul.f32 	%f948, %f44, %f935;
	ld.shared.u32 	%r1795, [%r53+2048];
	cvt.rn.f32.u32 	%f949, %r1795;
	fma.rn.f32 	%f950, %f948, %f949, %f947;
	cvt.rzi.u32.f32 	%r1796, %f950;
	ld.shared.u32 	%r1797, [%r53+128];
	cvt.rn.f32.u32 	%f951, %r1797;
	ld.shared.u32 	%r1798, [%r53+640];
	cvt.rn.f32.u32 	%f952, %r1798;
	mul.f32 	%f953, %f941, %f952;
	fma.rn.f32 	%f954, %f939, %f951, %f953;
	ld.shared.u32 	%r1799, [%r53+1664];
	cvt.rn.f32.u32 	%f955, %r1799;
	fma.rn.f32 	%f956, %f945, %f955, %f954;
	ld.shared.u32 	%r1800, [%r53+2176];
	cvt.rn.f32.u32 	%f957, %r1800;
	fma.rn.f32 	%f958, %f948, %f957, %f956;
	cvt.rzi.u32.f32 	%r1801, %f958;
	ld.shared.u32 	%r1802, [%r53+768];
	cvt.rn.f32.u32 	%f959, %r1802;
	ld.shared.u32 	%r1803, [%r53+256];
	cvt.rn.f32.u32 	%f960, %r1803;
	and.b32  	%r1804, %r8, 3;
	cvt.rn.f32.u32 	%f961, %r1804;
	mul.f32 	%f962, %f961, 0f3E000000;
	cvt.rn.f32.u32 	%f963, %r1790;
	mul.f32 	%f964, %f963, 0f3E000000;
	sub.f32 	%f965, %f936, %f964;
	mul.f32 	%f966, %f962, %f965;
	mul.f32 	%f967, %f966, %f960;
	fma.rn.f32 	%f968, %f6, %f959, %f967;
	ld.shared.u32 	%r1805, [%r53+1792];
	cvt.rn.f32.u32 	%f969, %r1805;
	sub.f32 	%f970, %f936, %f962;
	mul.f32 	%f971, %f970, %f964;
	fma.rn.f32 	%f972, %f971, %f969, %f968;
	ld.shared.u32 	%r1806, [%r53+1280];
	cvt.rn.f32.u32 	%f973, %r1806;
	mul.f32 	%f974, %f962, %f964;
	fma.rn.f32 	%f975, %f974, %f973, %f972;
	cvt.rn.f32.u32 	%f976, %r1796;
	fma.rn.f32 	%f977, %f975, 0f40800000, %f976;
	cvt.rzi.u32.f32 	%r315, %f977;
	st.shared.u32 	[%r54], %r315;
	ld.shared.u32 	%r1807, [%r53+896];
	cvt.rn.f32.u32 	%f978, %r1807;
	ld.shared.u32 	%r1808, [%r53+384];
	cvt.rn.f32.u32 	%f979, %r1808;
	mul.f32 	%f980, %f966, %f979;
	fma.rn.f32 	%f981, %f6, %f978, %f980;
	ld.shared.u32 	%r1809, [%r53+1920];
	cvt.rn.f32.u32 	%f982, %r1809;
	fma.rn.f32 	%f983, %f971, %f982, %f981;
	ld.shared.u32 	%r1810, [%r53+1408];
	cvt.rn.f32.u32 	%f984, %r1810;
	fma.rn.f32 	%f985, %f974, %f984, %f983;
	cvt.rn.f32.u32 	%f986, %r1801;
	fma.rn.f32 	%f987, %f985, 0f40800000, %f986;
	cvt.rzi.u32.f32 	%r316, %f987;
	st.shared.u32 	[%r54+128], %r316;
	@%p577 bra 	$L__BB1_856;
	shl.b32 	%r1811, %r8, 8;
	and.b32  	%r1812, %r1811, 64512;
	shl.b32 	%r1813, %r8, 6;
	and.b32  	%r1814, %r1813, 192;
	add.s32 	%r1815, %r1814, %r47;
	add.s32 	%r1816, %r1812, %r1815;
	shl.b32 	%r1817, %r1816, 1;
	ld.shared.u8 	%rs1883, [%r58+152];
	mul.wide.u16 	%r1818, %rs1883, 2;
	mov.u32 	%r1819, _ZZ6brain3iiPhS_S_PtS0_S_iiE1w;
	add.s32 	%r1820, %r1819, %r1818;
	ld.shared.u16 	%rs1884, [%r1820];
	add.s32 	%r1821, %r1817, 17408;
	and.b32  	%r1822, %r1821, 131070;
	mov.u32 	%r1823, extt;
	add.s32 	%r1824, %r1823, %r1822;
	ld.shared.u16 	%rs1885, [%r1824+6912];
	mul.wide.u16 	%r1825, %rs1885, %rs1884;
	add.s32 	%r1826, %r1825, %r315;
	st.shared.u32 	[%r54], %r1826;
	ld.shared.u16 	%rs1886, [%r1824+6976];
	mul.wide.u16 	%r1827, %rs1886, %rs1884;
	add.s32 	%r1828, %r1827, %r316;
	st.shared.u32 	[%r54+128], %r1828;
$L__BB1_856:
	bar.sync 	0;
	ld.shared.u32 	%r317, [%r54+128];
	ld.shared.u32 	%r1829, [%r54];
	setp.lt.u32 	%p578, %r317, %r1829;
	@%p578 bra 	$L__BB1_858;
	st.shared.u8 	[%r59], %rs1;
	ld.shared.u32 	%r1830, [%r54];
	st.shared.u32 	[%r60], %r1830;
	bra.uni 	$L__BB1_859;
$L__BB1_858:
	st.shared.u32 	[%r60], %r317;
	st.shared.u8 	[%r59], %rs2;
$L__BB1_859:
	setp.gt.u32 	%p579, %r47, 15;
	bar.sync 	0;
	@%p579 bra 	$L__BB1_862;
	ld.shared.u32 	%r318, [%r60+64];
	ld.shared.u32 	%r1831, [%r60];
	setp.ge.u32 	%p580, %r318, %r1831;
	@%p580 bra 	$L__BB1_862;
	st.shared.u32 	[%r60], %r318;
	ld.shared.u8 	%rs1887, [%r59+16];
	st.shared.u8 	[%r59], %rs1887;
$L__BB1_862:
	setp.gt.u32 	%p581, %r47, 7;
	bar.sync 	0;
	@%p581 bra 	$L__BB1_865;
	ld.shared.u32 	%r319, [%r60+32];
	ld.shared.u32 	%r1832, [%r60];
	setp.ge.u32 	%p582, %r319, %r1832;
	@%p582 bra 	$L__BB1_865;
	st.shared.u32 	[%r60], %r319;
	ld.shared.u8 	%rs1888, [%r59+8];
	st.shared.u8 	[%r59], %rs1888;
$L__BB1_865:
	setp.gt.u32 	%p583, %r47, 3;
	bar.sync 	0;
	@%p583 bra 	$L__BB1_868;
	ld.shared.u32 	%r320, [%r60+16];
	ld.shared.u32 	%r1833, [%r60];
	setp.ge.u32 	%p584, %r320, %r1833;
	@%p584 bra 	$L__BB1_868;
	st.shared.u32 	[%r60], %r320;
	ld.shared.u8 	%rs1889, [%r59+4];
	st.shared.u8 	[%r59], %rs1889;
$L__BB1_868:
	setp.gt.u32 	%p585, %r47, 1;
	bar.sync 	0;
	@%p585 bra 	$L__BB1_871;
	ld.shared.u32 	%r321, [%r60+8];
	ld.shared.u32 	%r1834, [%r60];
	setp.ge.u32 	%p586, %r321, %r1834;
	@%p586 bra 	$L__BB1_871;
	st.shared.u32 	[%r60], %r321;
	ld.shared.u8 	%rs1890, [%r59+2];
	st.shared.u8 	[%r59], %rs1890;
$L__BB1_871:
	setp.ne.s32 	%p587, %r47, 0;
	bar.sync 	0;
	mov.f32 	%f1239, 0f00000000;
	mov.b32 	%r2161, 0;
	mov.u32 	%r2162, %r2161;
	@%p587 bra 	$L__BB1_883;
	ld.shared.u32 	%r322, [%r60+4];
	ld.shared.u32 	%r1836, [%r60];
	setp.lt.u32 	%p588, %r322, %r1836;
	@%p588 bra 	$L__BB1_874;
	ld.shared.u8 	%rs2031, [%r59];
	bra.uni 	$L__BB1_875;
$L__BB1_874:
	st.shared.u32 	[%r60], %r322;
	ld.shared.u8 	%rs2031, [%r59+1];
	st.shared.u8 	[%r59], %rs2031;
$L__BB1_875:
	cvt.u32.u16 	%r1837, %rs2031;
	and.b32  	%r2161, %r1837, 255;
	add.s32 	%r1838, %r48, %r2161;
	shl.b32 	%r1839, %r1838, 2;
	mov.u32 	%r1840, extt;
	add.s32 	%r1841, %r1840, %r1839;
	add.s32 	%r324, %r1841, 39680;
	ld.shared.u32 	%r2162, [%r1841+39680];
	mov.f32 	%f1239, 0f00000000;
	setp.eq.s16 	%p589, %rs2031, 0;
	@%p589 bra 	$L__BB1_878;
	setp.eq.s16 	%p590, %rs2031, 63;
	@%p590 bra 	$L__BB1_878;
	ld.shared.u32 	%r1842, [%r324+-4];
	ld.shared.u32 	%r1843, [%r324+4];
	sub.s32 	%r1844, %r1842, %r1843;
	cvt.rn.f32.s32 	%f990, %r1844;
	mul.f32 	%f991, %f990, 0f40800000;
	shl.b32 	%r1845, %r2162, 1;
	sub.s32 	%r1846, %r1842, %r1845;
	add.s32 	%r1847, %r1846, %r1843;
	shl.b32 	%r1848, %r1847, 1;
	cvt.rn.f32.s32 	%f992, %r1848;
	div.rn.f32 	%f1239, %f991, %f992;
$L__BB1_878:
	mov.b32 	%r1849, 99999999;
	st.shared.u32 	[%r324], %r1849;
	ld.shared.u8 	%rs1892, [%r59];
	setp.eq.s16 	%p591, %rs1892, 0;
	@%p591 bra 	$L__BB1_882;
	setp.eq.s16 	%p592, %rs1892, 63;
	@%p592 bra 	$L__BB1_881;
	mov.b32 	%r1852, 99999999;
	st.shared.u32 	[%r324+-4], %r1852;
	st.shared.u32 	[%r324+4], %r1852;
	bra.uni 	$L__BB1_883;
$L__BB1_881:
	mov.b32 	%r1850, 99999999;
	st.shared.u32 	[%r324+-4], %r1850;
	bra.uni 	$L__BB1_883;
$L__BB1_882:
	mov.b32 	%r1851, 99999999;
	st.shared.u32 	[%r324+4], %r1851;
$L__BB1_883:
	bar.sync 	0;
	ld.shared.u32 	%r328, [%r54+128];
	ld.shared.u32 	%r1853, [%r54];
	setp.lt.u32 	%p593, %r328, %r1853;
	@%p593 bra 	$L__BB1_885;
	st.shared.u8 	[%r59], %rs1;
	ld.shared.u32 	%r1854, [%r54];
	st.shared.u32 	[%r60], %r1854;
	bra.uni 	$L__BB1_886;
$L__BB1_885:
	st.shared.u32 	[%r60], %r328;
	st.shared.u8 	[%r59], %rs2;
$L__BB1_886:
	bar.sync 	0;
	@%p579 bra 	$L__BB1_889;
	ld.shared.u32 	%r329, [%r60+64];
	ld.shared.u32 	%r1855, [%r60];
	setp.ge.u32 	%p595, %r329, %r1855;
	@%p595 bra 	$L__BB1_889;
	st.shared.u32 	[%r60], %r329;
	ld.shared.u8 	%rs1893, [%r59+16];
	st.shared.u8 	[%r59], %rs1893;
$L__BB1_889:
	bar.sync 	0;
	@%p581 bra 	$L__BB1_892;
	ld.shared.u32 	%r330, [%r60+32];
	ld.shared.u32 	%r1856, [%r60];
	setp.ge.u32 	%p597, %r330, %r1856;
	@%p597 bra 	$L__BB1_892;
	st.shared.u32 	[%r60], %r330;
	ld.shared.u8 	%rs1894, [%r59+8];
	st.shared.u8 	[%r59], %rs1894;
$L__BB1_892:
	bar.sync 	0;
	@%p583 bra 	$L__BB1_895;
	ld.shared.u32 	%r331, [%r60+16];
	ld.shared.u32 	%r1857, [%r60];
	setp.ge.u32 	%p599, %r331, %r1857;
	@%p599 bra 	$L__BB1_895;
	st.shared.u32 	[%r60], %r331;
	ld.shared.u8 	%rs1895, [%r59+4];
	st.shared.u8 	[%r59], %rs1895;
$L__BB1_895:
	bar.sync 	0;
	@%p585 bra 	$L__BB1_898;
	ld.shared.u32 	%r332, [%r60+8];
	ld.shared.u32 	%r1858, [%r60];
	setp.ge.u32 	%p601, %r332, %r1858;
	@%p601 bra 	$L__BB1_898;
	st.shared.u32 	[%r60], %r332;
	ld.shared.u8 	%rs1896, [%r59+2];
	st.shared.u8 	[%r59], %rs1896;
$L__BB1_898:
	setp.ne.s32 	%p602, %r47, 0;
	bar.sync 	0;
	@%p602 bra 	$L__BB1_911;
	ld.shared.u32 	%r333, [%r60+4];
	ld.shared.u32 	%r1859, [%r60];
	setp.lt.u32 	%p603, %r333, %r1859;
	@%p603 bra 	$L__BB1_901;
	ld.shared.u8 	%rs2032, [%r59];
	bra.uni 	$L__BB1_902;
$L__BB1_901:
	st.shared.u32 	[%r60], %r333;
	ld.shared.u8 	%rs2032, [%r59+1];
	st.shared.u8 	[%r59], %rs2032;
$L__BB1_902:
	cvt.u32.u16 	%r1860, %rs2032;
	and.b32  	%r334, %r1860, 255;
	sub.s32 	%r1861, %r2161, %r334;
	abs.s32 	%r335, %r1861;
	setp.gt.u32 	%p604, %r335, 4;
	@%p604 bra 	$L__BB1_908;
	setp.gt.u32 	%p605, %r335, 1;
	@%p605 bra 	$L__BB1_905;
	st.shared.u8 	[%r59], %r2161;
	mov.f32 	%f993, 0f3F000000;
	copysign.f32 	%f994, %f1239, %f993;
	add.rz.f32 	%f995, %f1239, %f994;
	cvt.rzi.f32.f32 	%f996, %f995;
	cvt.rzi.s32.f32 	%r1862, %f996;
	cvt.u16.u32 	%rs1897, %r1862;
	add.s16 	%rs1898, %rs1897, 4;
	st.shared.u8 	[%r59+1], %rs1898;
	st.shared.u32 	[%r77], %r2162;
	bra.uni 	$L__BB1_911;
$L__BB1_905:
	add.s32 	%r1863, %r48, %r334;
	shl.b32 	%r1864, %r1863, 2;
	mov.u32 	%r1865, extt;
	add.s32 	%r1866, %r1865, %r1864;
	ld.shared.u32 	%r1867, [%r1866+39680];
	sub.s32 	%r1868, %r1867, %r2162;
	cvt.rn.f32.u32 	%f997, %r1868;
	cvt.rn.f32.s32 	%f998, %r2162;
	div.rn.f32 	%f999, %f997, %f998;
	setp.lt.f32 	%p606, %f999, 0f3E19999A;
	@%p606 bra 	$L__BB1_907;
	st.shared.u8 	[%r59], %r2161;
	mov.f32 	%f1000, 0f3F000000;
	copysign.f32 	%f1001, %f1239, %f1000;
	add.rz.f32 	%f1002, %f1239, %f1001;
	cvt.rzi.f32.f32 	%f1003, %f1002;
	cvt.rzi.s32.f32 	%r1869, %f1003;
	cvt.u16.u32 	%rs1899, %r1869;
	add.s16 	%rs1900, %rs1899, 4;
	st.shared.u8 	[%r59+1], %rs1900;
	st.shared.u32 	[%r77], %r2162;
	bra.uni 	$L__BB1_911;
$L__BB1_907:
	mov.b16 	%rs1901, 0;
	st.shared.u8 	[%r59], %rs1901;
	mov.b16 	%rs1902, 4;
	st.shared.u8 	[%r59+1], %rs1902;
	bra.uni 	$L__BB1_911;
$L__BB1_908:
	add.s32 	%r1870, %r48, %r334;
	shl.b32 	%r1871, %r1870, 2;
	mov.u32 	%r1872, extt;
	add.s32 	%r1873, %r1872, %r1871;
	ld.shared.u32 	%r1874, [%r1873+39680];
	sub.s32 	%r1875, %r1874, %r2162;
	cvt.rn.f32.u32 	%f1004, %r1875;
	cvt.rn.f32.s32 	%f1005, %r2162;
	div.rn.f32 	%f1006, %f1004, %f1005;
	setp.lt.f32 	%p607, %f1006, 0f3F19999A;
	@%p607 bra 	$L__BB1_910;
	st.shared.u8 	[%r59], %r2161;
	mov.f32 	%f1007, 0f3F000000;
	copysign.f32 	%f1008, %f1239, %f1007;
	add.rz.f32 	%f1009, %f1239, %f1008;
	cvt.rzi.f32.f32 	%f1010, %f1009;
	cvt.rzi.s32.f32 	%r1876, %f1010;
	cvt.u16.u32 	%rs1903, %r1876;
	add.s16 	%rs1904, %rs1903, 4;
	st.shared.u8 	[%r59+1], %rs1904;
	st.shared.u32 	[%r77], %r2162;
	bra.uni 	$L__BB1_911;
$L__BB1_910:
	mov.b16 	%rs1905, 0;
	st.shared.u8 	[%r59], %rs1905;
	mov.b16 	%rs1906, 4;
	st.shared.u8 	[%r59+1], %rs1906;
$L__BB1_911:
	setp.eq.s32 	%p608, %r46, 8;
	setp.gt.u32 	%p609, %r8, 7;
	bar.sync 	0;
	and.pred  	%p610, %p608, %p609;
	and.pred  	%p611, %p610, %p6;
	not.pred 	%p612, %p611;
	@%p612 bra 	$L__BB1_916;
	ld.shared.u32 	%r1877, [%r50];
	setp.ge.u32 	%p613, %r1877, %r403;
	@%p613 bra 	$L__BB1_915;
	ld.shared.u8 	%rs1907, [%r81+1];
	setp.eq.s16 	%p614, %rs1907, 255;
	@%p614 bra 	$L__BB1_915;
	ld.shared.v2.u8 	{%rs1908, %rs1909}, [%r82];
	shl.b16 	%rs1910, %rs1908, 2;
	add.s16 	%rs1911, %rs1909, %rs1910;
	add.s16 	%rs1912, %rs1911, -4;
	st.global.u8 	[%rd10], %rs1912;
	bra.uni 	$L__BB1_916;
$L__BB1_915:
	mov.b16 	%rs1913, 0;
	st.global.u8 	[%rd10], %rs1913;
$L__BB1_916:
	shr.u32 	%r1878, %r8, 2;
	add.s32 	%r336, %r1878, 12;
	setp.eq.s32 	%p615, %r402, 0;
	bar.sync 	0;
	cvt.rn.f32.u32 	%f1011, %r336;
	mul.f32 	%f61, %f1011, 0f3D800000;
	mov.f32 	%f1012, 0f3F800000;
	sub.f32 	%f62, %f1012, %f61;
	sub.f32 	%f1013, %f1012, %f44;
	mul.f32 	%f1014, %f1013, %f62;
	ld.shared.u32 	%r1879, [%r53];
	cvt.rn.f32.u32 	%f1015, %r1879;
	mul.f32 	%f1016, %f44, %f62;
	ld.shared.u32 	%r1880, [%r53+512];
	cvt.rn.f32.u32 	%f1017, %r1880;
	mul.f32 	%f1018, %f1016, %f1017;
	fma.rn.f32 	%f1019, %f1014, %f1015, %f1018;
	mul.f32 	%f1020, %f1013, %f61;
	ld.shared.u32 	%r1881, [%r53+1536];
	cvt.rn.f32.u32 	%f1021, %r1881;
	fma.rn.f32 	%f1022, %f1020, %f1021, %f1019;
	mul.f32 	%f1023, %f44, %f61;
	ld.shared.u32 	%r1882, [%r53+2048];
	cvt.rn.f32.u32 	%f1024, %r1882;
	fma.rn.f32 	%f1025, %f1023, %f1024, %f1022;
	cvt.rzi.u32.f32 	%r1883, %f1025;
	ld.shared.u32 	%r1884, [%r53+128];
	cvt.rn.f32.u32 	%f1026, %r1884;
	ld.shared.u32 	%r1885, [%r53+640];
	cvt.rn.f32.u32 	%f1027, %r1885;
	mul.f32 	%f1028, %f1016, %f1027;
	fma.rn.f32 	%f1029, %f1014, %f1026, %f1028;
	ld.shared.u32 	%r1886, [%r53+1664];
	cvt.rn.f32.u32 	%f1030, %r1886;
	fma.rn.f32 	%f1031, %f1020, %f1030, %f1029;
	ld.shared.u32 	%r1887, [%r53+2176];
	cvt.rn.f32.u32 	%f1032, %r1887;
	fma.rn.f32 	%f1033, %f1023, %f1032, %f1031;
	cvt.rzi.u32.f32 	%r1888, %f1033;
	ld.shared.u32 	%r1889, [%r53+768];
	cvt.rn.f32.u32 	%f1034, %r1889;
	ld.shared.u32 	%r1890, [%r53+256];
	cvt.rn.f32.u32 	%f1035, %r1890;
	and.b32  	%r1891, %r8, 3;
	cvt.rn.f32.u32 	%f1036, %r1891;
	mul.f32 	%f1037, %f1036, 0f3E000000;
	add.s32 	%r1892, %r1878, 4;
	cvt.rn.f32.u32 	%f1038, %r1892;
	mul.f32 	%f1039, %f1038, 0f3E000000;
	sub.f32 	%f1040, %f1012, %f1039;
	mul.f32 	%f1041, %f1037, %f1040;
	mul.f32 	%f1042, %f1041, %f1035;
	fma.rn.f32 	%f1043, %f11, %f1034, %f1042;
	ld.shared.u32 	%r1893, [%r53+1792];
	cvt.rn.f32.u32 	%f1044, %r1893;
	fma.rn.f32 	%f1045, %f34, %f1044, %f1043;
	ld.shared.u32 	%r1894, [%r53+1280];
	cvt.rn.f32.u32 	%f1046, %r1894;
	mul.f32 	%f1047, %f1037, %f1039;
	fma.rn.f32 	%f1048, %f1047, %f1046, %f1045;
	cvt.rn.f32.u32 	%f1049, %r1883;
	fma.rn.f32 	%f1050, %f1048, 0f40800000, %f1049;
	cvt.rzi.u32.f32 	%r337, %f1050;
	st.shared.u32 	[%r54], %r337;
	ld.shared.u32 	%r1895, [%r53+896];
	cvt.rn.f32.u32 	%f1051, %r1895;
	ld.shared.u32 	%r1896, [%r53+384];
	cvt.rn.f32.u32 	%f1052, %r1896;
	mul.f32 	%f1053, %f1041, %f1052;
	fma.rn.f32 	%f1054, %f11, %f1051, %f1053;
	ld.shared.u32 	%r1897, [%r53+1920];
	cvt.rn.f32.u32 	%f1055, %r1897;
	fma.rn.f32 	%f1056, %f34, %f1055, %f1054;
	ld.shared.u32 	%r1898, [%r53+1408];
	cvt.rn.f32.u32 	%f1057, %r1898;
	fma.rn.f32 	%f1058, %f1047, %f1057, %f1056;
	cvt.rn.f32.u32 	%f1059, %r1888;
	fma.rn.f32 	%f1060, %f1058, 0f40800000, %f1059;
	cvt.rzi.u32.f32 	%r338, %f1060;
	st.shared.u32 	[%r54+128], %r338;
	@%p615 bra 	$L__BB1_918;
	shl.b32 	%r1899, %r336, 10;
	shl.b32 	%r1900, %r8, 6;
	and.b32  	%r1901, %r1900, 192;
	add.s32 	%r1902, %r1901, %r47;
	add.s32 	%r1903, %r1902, %r1899;
	shl.b32 	%r1904, %r1903, 1;
	ld.shared.u8 	%rs1914, [%r58+156];
	mul.wide.u16 	%r1905, %rs1914, 2;
	mov.u32 	%r1906, _ZZ6brain3iiPhS_S_PtS0_S_iiE1w;
	add.s32 	%r1907, %r1906, %r1905;
	ld.shared.u16 	%rs1915, [%r1907];
	add.s32 	%r1908, %r1904, 1024;
	and.b32  	%r1909, %r1908, 131070;
	mov.u32 	%r1910, extt;
	add.s32 	%r1911, %r1910, %r1909;
	ld.shared.u16 	%rs1916, [%r1911+6912];
	mul.wide.u16 	%r1912, %rs1916, %rs1915;
	add.s32 	%r1913, %r1912, %r337;
	st.shared.u32 	[%r54], %r1913;
	ld.shared.u16 	%rs1917, [%r1911+6976];
	mul.wide.u16 	%r1914, %rs1917, %rs1915;
	add.s32 	%r1915, %r1914, %r338;
	st.shared.u32 	[%r54+128], %r1915;
$L__BB1_918:
	bar.sync 	0;
	ld.shared.u32 	%r339, [%r54+128];
	ld.shared.u32 	%r1916, [%r54];
	setp.lt.u32 	%p616, %r339, %r1916;
	@%p616 bra 	$L__BB1_920;
	st.shared.u8 	[%r59], %rs1;
	ld.shared.u32 	%r1917, [%r54];
	st.shared.u32 	[%r60], %r1917;
	bra.uni 	$L__BB1_921;
$L__BB1_920:
	st.shared.u32 	[%r60], %r339;
	st.shared.u8 	[%r59], %rs2;
$L__BB1_921:
	setp.gt.u32 	%p617, %r47, 15;
	bar.sync 	0;
	@%p617 bra 	$L__BB1_924;
	ld.shared.u32 	%r340, [%r60+64];
	ld.shared.u32 	%r1918, [%r60];
	setp.ge.u32 	%p618, %r340, %r1918;
	@%p618 bra 	$L__BB1_924;
	st.shared.u32 	[%r60], %r340;
	ld.shared.u8 	%rs1918, [%r59+16];
	st.shared.u8 	[%r59], %rs1918;
$L__BB1_924:
	setp.gt.u32 	%p619, %r47, 7;
	bar.sync 	0;
	@%p619 bra 	$L__BB1_927;
	ld.shared.u32 	%r341, [%r60+32];
	ld.shared.u32 	%r1919, [%r60];
	setp.ge.u32 	%p620, %r341, %r1919;
	@%p620 bra 	$L__BB1_927;
	st.shared.u32 	[%r60], %r341;
	ld.shared.u8 	%rs1919, [%r59+8];
	st.shared.u8 	[%r59], %rs1919;
$L__BB1_927:
	setp.gt.u32 	%p621, %r47, 3;
	bar.sync 	0;
	@%p621 bra 	$L__BB1_930;
	ld.shared.u32 	%r342, [%r60+16];
	ld.shared.u32 	%r1920, [%r60];
	setp.ge.u32 	%p622, %r342, %r1920;
	@%p622 bra 	$L__BB1_930;
	st.shared.u32 	[%r60], %r342;
	ld.shared.u8 	%rs1920, [%r59+4];
	st.shared.u8 	[%r59], %rs1920;
$L__BB1_930:
	setp.gt.u32 	%p623, %r47, 1;
	bar.sync 	0;
	@%p623 bra 	$L__BB1_933;
	ld.shared.u32 	%r343, [%r60+8];
	ld.shared.u32 	%r1921, [%r60];
	setp.ge.u32 	%p624, %r343, %r1921;
	@%p624 bra 	$L__BB1_933;
	st.shared.u32 	[%r60], %r343;
	ld.shared.u8 	%rs1921, [%r59+2];
	st.shared.u8 	[%r59], %rs1921;
$L__BB1_933:
	bar.sync 	0;
	mov.f32 	%f1241, 0f00000000;
	mov.b32 	%r2163, 0;
	mov.u32 	%r2164, %r2163;
	@%p602 bra 	$L__BB1_945;
	ld.shared.u32 	%r344, [%r60+4];
	ld.shared.u32 	%r1923, [%r60];
	setp.lt.u32 	%p626, %r344, %r1923;
	@%p626 bra 	$L__BB1_936;
	ld.shared.u8 	%rs2033, [%r59];
	bra.uni 	$L__BB1_937;
$L__BB1_936:
	st.shared.u32 	[%r60], %r344;
	ld.shared.u8 	%rs2033, [%r59+1];
	st.shared.u8 	[%r59], %rs2033;
$L__BB1_937:
	cvt.u32.u16 	%r1924, %rs2033;
	and.b32  	%r2163, %r1924, 255;
	add.s32 	%r1925, %r48, %r2163;
	shl.b32 	%r1926, %r1925, 2;
	mov.u32 	%r1927, extt;
	add.s32 	%r1928, %r1927, %r1926;
	add.s32 	%r346, %r1928, 39680;
	ld.shared.u32 	%r2164, [%r1928+39680];
	mov.f32 	%f1241, 0f00000000;
	setp.eq.s16 	%p627, %rs2033, 0;
	@%p627 bra 	$L__BB1_940;
	setp.eq.s16 	%p628, %rs2033, 63;
	@%p628 bra 	$L__BB1_940;
	ld.shared.u32 	%r1929, [%r346+-4];
	ld.shared.u32 	%r1930, [%r346+4];
	sub.s32 	%r1931, %r1929, %r1930;
	cvt.rn.f32.s32 	%f1063, %r1931;
	mul.f32 	%f1064, %f1063, 0f40800000;
	shl.b32 	%r1932, %r2164, 1;
	sub.s32 	%r1933, %r1929, %r1932;
	add.s32 	%r1934, %r1933, %r1930;
	shl.b32 	%r1935, %r1934, 1;
	cvt.rn.f32.s32 	%f1065, %r1935;
	div.rn.f32 	%f1241, %f1064, %f1065;
$L__BB1_940:
	mov.b32 	%r1936, 99999999;
	st.shared.u32 	[%r346], %r1936;
	ld.shared.u8 	%rs1923, [%r59];
	setp.eq.s16 	%p629, %rs1923, 0;
	@%p629 bra 	$L__BB1_944;
	setp.eq.s16 	%p630, %rs1923, 63;
	@%p630 bra 	$L__BB1_943;
	mov.b32 	%r1939, 99999999;
	st.shared.u32 	[%r346+-4], %r1939;
	st.shared.u32 	[%r346+4], %r1939;
	bra.uni 	$L__BB1_945;
$L__BB1_943:
	mov.b32 	%r1937, 99999999;
	st.shared.u32 	[%r346+-4], %r1937;
	bra.uni 	$L__BB1_945;
$L__BB1_944:
	mov.b32 	%r1938, 99999999;
	st.shared.u32 	[%r346+4], %r1938;
$L__BB1_945:
	bar.sync 	0;
	ld.shared.u32 	%r350, [%r54+128];
	ld.shared.u32 	%r1940, [%r54];
	setp.lt.u32 	%p631, %r350, %r1940;
	@%p631 bra 	$L__BB1_947;
	st.shared.u8 	[%r59], %rs1;
	ld.shared.u32 	%r1941, [%r54];
	st.shared.u32 	[%r60], %r1941;
	bra.uni 	$L__BB1_948;
$L__BB1_947:
	st.shared.u32 	[%r60], %r350;
	st.shared.u8 	[%r59], %rs2;
$L__BB1_948:
	bar.sync 	0;
	@%p617 bra 	$L__BB1_951;
	ld.shared.u32 	%r351, [%r60+64];
	ld.shared.u32 	%r1942, [%r60];
	setp.ge.u32 	%p633, %r351, %r1942;
	@%p633 bra 	$L__BB1_951;
	st.shared.u32 	[%r60], %r351;
	ld.shared.u8 	%rs1924, [%r59+16];
	st.shared.u8 	[%r59], %rs1924;
$L__BB1_951:
	bar.sync 	0;
	@%p619 bra 	$L__BB1_954;
	ld.shared.u32 	%r352, [%r60+32];
	ld.shared.u32 	%r1943, [%r60];
	setp.ge.u32 	%p635, %r352, %r1943;
	@%p635 bra 	$L__BB1_954;
	st.shared.u32 	[%r60], %r352;
	ld.shared.u8 	%rs1925, [%r59+8];
	st.shared.u8 	[%r59], %rs1925;
$L__BB1_954:
	bar.sync 	0;
	@%p621 bra 	$L__BB1_957;
	ld.shared.u32 	%r353, [%r60+16];
	ld.shared.u32 	%r1944, [%r60];
	setp.ge.u32 	%p637, %r353, %r1944;
	@%p637 bra 	$L__BB1_957;
	st.shared.u32 	[%r60], %r353;
	ld.shared.u8 	%rs1926, [%r59+4];
	st.shared.u8 	[%r59], %rs1926;
$L__BB1_957:
	setp.gt.u32 	%p638, %r47, 1;
	bar.sync 	0;
	@%p638 bra 	$L__BB1_960;
	ld.shared.u32 	%r354, [%r60+8];
	ld.shared.u32 	%r1945, [%r60];
	setp.ge.u32 	%p639, %r354, %r1945;
	@%p639 bra 	$L__BB1_960;
	st.shared.u32 	[%r60], %r354;
	ld.shared.u8 	%rs1927, [%r59+2];
	st.shared.u8 	[%r59], %rs1927;
$L__BB1_960:
	setp.ne.s32 	%p640, %r47, 0;
	bar.sync 	0;
	@%p640 bra 	$L__BB1_973;
	ld.shared.u32 	%r355, [%r60+4];
	ld.shared.u32 	%r1946, [%r60];
	setp.lt.u32 	%p641, %r355, %r1946;
	@%p641 bra 	$L__BB1_963;
	ld.shared.u8 	%rs2034, [%r59];
	bra.uni 	$L__BB1_964;
$L__BB1_963:
	st.shared.u32 	[%r60], %r355;
	ld.shared.u8 	%rs2034, [%r59+1];
	st.shared.u8 	[%r59], %rs2034;
$L__BB1_964:
	cvt.u32.u16 	%r1947, %rs2034;
	and.b32  	%r356, %r1947, 255;
	sub.s32 	%r1948, %r2163, %r356;
	abs.s32 	%r357, %r1948;
	setp.gt.u32 	%p642, %r357, 4;
	@%p642 bra 	$L__BB1_970;
	setp.gt.u32 	%p643, %r357, 1;
	@%p643 bra 	$L__BB1_967;
	st.shared.u8 	[%r59], %r2163;
	mov.f32 	%f1066, 0f3F000000;
	copysign.f32 	%f1067, %f1241, %f1066;
	add.rz.f32 	%f1068, %f1241, %f1067;
	cvt.rzi.f32.f32 	%f1069, %f1068;
	cvt.rzi.s32.f32 	%r1949, %f1069;
	cvt.u16.u32 	%rs1928, %r1949;
	add.s16 	%rs1929, %rs1928, 4;
	st.shared.u8 	[%r59+1], %rs1929;
	st.shared.u32 	[%r77], %r2164;
	bra.uni 	$L__BB1_973;
$L__BB1_967:
	add.s32 	%r1950, %r48, %r356;
	shl.b32 	%r1951, %r1950, 2;
	mov.u32 	%r1952, extt;
	add.s32 	%r1953, %r1952, %r1951;
	ld.shared.u32 	%r1954, [%r1953+39680];
	sub.s32 	%r1955, %r1954, %r2164;
	cvt.rn.f32.u32 	%f1070, %r1955;
	cvt.rn.f32.s32 	%f1071, %r2164;
	div.rn.f32 	%f1072, %f1070, %f1071;
	setp.lt.f32 	%p644, %f1072, 0f3E19999A;
	@%p644 bra 	$L__BB1_969;
	st.shared.u8 	[%r59], %r2163;
	mov.f32 	%f1073, 0f3F000000;
	copysign.f32 	%f1074, %f1241, %f1073;
	add.rz.f32 	%f1075, %f1241, %f1074;
	cvt.rzi.f32.f32 	%f1076, %f1075;
	cvt.rzi.s32.f32 	%r1956, %f1076;
	cvt.u16.u32 	%rs1930, %r1956;
	add.s16 	%rs1931, %rs1930, 4;
	st.shared.u8 	[%r59+1], %rs1931;
	st.shared.u32 	[%r77], %r2164;
	bra.uni 	$L__BB1_973;
$L__BB1_969:
	mov.b16 	%rs1932, 0;
	st.shared.u8 	[%r59], %rs1932;
	mov.b16 	%rs1933, 4;
	st.shared.u8 	[%r59+1], %rs1933;
	bra.uni 	$L__BB1_973;
$L__BB1_970:
	add.s32 	%r1957, %r48, %r356;
	shl.b32 	%r1958, %r1957, 2;
	mov.u32 	%r1959, extt;
	add.s32 	%r1960, %r1959, %r1958;
	ld.shared.u32 	%r1961, [%r1960+39680];
	sub.s32 	%r1962, %r1961, %r2164;
	cvt.rn.f32.u32 	%f1077, %r1962;
	cvt.rn.f32.s32 	%f1078, %r2164;
	div.rn.f32 	%f1079, %f1077, %f1078;
	setp.lt.f32 	%p645, %f1079, 0f3F19999A;
	@%p645 bra 	$L__BB1_972;
	st.shared.u8 	[%r59], %r2163;
	mov.f32 	%f1080, 0f3F000000;
	copysign.f32 	%f1081, %f1241, %f1080;
	add.rz.f32 	%f1082, %f1241, %f1081;
	cvt.rzi.f32.f32 	%f1083, %f1082;
	cvt.rzi.s32.f32 	%r1963, %f1083;
	cvt.u16.u32 	%rs1934, %r1963;
	add.s16 	%rs1935, %rs1934, 4;
	st.shared.u8 	[%r59+1], %rs1935;
	st.shared.u32 	[%r77], %r2164;
	bra.uni 	$L__BB1_973;
$L__BB1_972:
	mov.b16 	%rs1936, 0;
	st.shared.u8 	[%r59], %rs1936;
	mov.b16 	%rs1937, 4;
	st.shared.u8 	[%r59+1], %rs1937;
$L__BB1_973:
	setp.eq.s32 	%p646, %r46, 8;
	setp.gt.u32 	%p647, %r8, 11;
	bar.sync 	0;
	and.pred  	%p648, %p646, %p647;
	and.pred  	%p649, %p648, %p7;
	not.pred 	%p650, %p649;
	@%p650 bra 	$L__BB1_978;
	ld.shared.u32 	%r1964, [%r50];
	setp.ge.u32 	%p651, %r1964, %r403;
	@%p651 bra 	$L__BB1_977;
	ld.shared.u8 	%rs1938, [%r81+1];
	setp.eq.s16 	%p652, %rs1938, 255;
	@%p652 bra 	$L__BB1_977;
	ld.shared.v2.u8 	{%rs1939, %rs1940}, [%r82];
	shl.b16 	%rs1941, %rs1939, 2;
	add.s16 	%rs1942, %rs1940, %rs1941;
	add.s16 	%rs1943, %rs1942, -4;
	st.global.u8 	[%rd10], %rs1943;
	bra.uni 	$L__BB1_978;
$L__BB1_977:
	mov.b16 	%rs1944, 0;
	st.global.u8 	[%rd10], %rs1944;
$L__BB1_978:
	setp.eq.s32 	%p653, %r402, 0;
	bar.sync 	0;
	shr.u32 	%r1965, %r8, 2;
	add.s32 	%r1966, %r1965, 8;
	cvt.rn.f32.u32 	%f1084, %r1966;
	mul.f32 	%f1085, %f1084, 0f3D800000;
	mov.f32 	%f1086, 0f3F800000;
	sub.f32 	%f1087, %f1086, %f1085;
	sub.f32 	%f66, %f1086, %f51;
	mul.f32 	%f1088, %f66, %f1087;
	ld.shared.u32 	%r1967, [%r53];
	cvt.rn.f32.u32 	%f1089, %r1967;
	mul.f32 	%f1090, %f51, %f1087;
	ld.shared.u32 	%r1968, [%r53+512];
	cvt.rn.f32.u32 	%f1091, %r1968;
	mul.f32 	%f1092, %f1090, %f1091;
	fma.rn.f32 	%f1093, %f1088, %f1089, %f1092;
	mul.f32 	%f1094, %f66, %f1085;
	ld.shared.u32 	%r1969, [%r53+1536];
	cvt.rn.f32.u32 	%f1095, %r1969;
	fma.rn.f32 	%f1096, %f1094, %f1095, %f1093;
	mul.f32 	%f1097, %f51, %f1085;
	ld.shared.u32 	%r1970, [%r53+2048];
	cvt.rn.f32.u32 	%f1098, %r1970;
	fma.rn.f32 	%f1099, %f1097, %f1098, %f1096;
	cvt.rzi.u32.f32 	%r1971, %f1099;
	ld.shared.u32 	%r1972, [%r53+128];
	cvt.rn.f32.u32 	%f1100, %r1972;
	ld.shared.u32 	%r1973, [%r53+640];
	cvt.rn.f32.u32 	%f1101, %r1973;
	mul.f32 	%f1102, %f1090, %f1101;
	fma.rn.f32 	%f1103, %f1088, %f1100, %f1102;
	ld.shared.u32 	%r1974, [%r53+1664];
	cvt.rn.f32.u32 	%f1104, %r1974;
	fma.rn.f32 	%f1105, %f1094, %f1104, %f1103;
	ld.shared.u32 	%r1975, [%r53+2176];
	cvt.rn.f32.u32 	%f1106, %r1975;
	fma.rn.f32 	%f1107, %f1097, %f1106, %f1105;
	cvt.rzi.u32.f32 	%r1976, %f1107;
	ld.shared.u32 	%r1977, [%r53+768];
	cvt.rn.f32.u32 	%f1108, %r1977;
	ld.shared.u32 	%r1978, [%r53+256];
	cvt.rn.f32.u32 	%f1109, %r1978;
	mul.f32 	%f1110, %f18, %f1109;
	fma.rn.f32 	%f1111, %f17, %f1108, %f1110;
	ld.shared.u32 	%r1979, [%r53+1792];
	cvt.rn.f32.u32 	%f1112, %r1979;
	fma.rn.f32 	%f1113, %f19, %f1112, %f1111;
	ld.shared.u32 	%r1980, [%r53+1280];
	cvt.rn.f32.u32 	%f1114, %r1980;
	fma.rn.f32 	%f1115, %f20, %f1114, %f1113;
	cvt.rn.f32.u32 	%f1116, %r1971;
	fma.rn.f32 	%f1117, %f1115, 0f40800000, %f1116;
	cvt.rzi.u32.f32 	%r358, %f1117;
	st.shared.u32 	[%r54], %r358;
	ld.shared.u32 	%r1981, [%r53+896];
	cvt.rn.f32.u32 	%f1118, %r1981;
	ld.shared.u32 	%r1982, [%r53+384];
	cvt.rn.f32.u32 	%f1119, %r1982;
	mul.f32 	%f1120, %f18, %f1119;
	fma.rn.f32 	%f1121, %f17, %f1118, %f1120;
	ld.shared.u32 	%r1983, [%r53+1920];
	cvt.rn.f32.u32 	%f1122, %r1983;
	fma.rn.f32 	%f1123, %f19, %f1122, %f1121;
	ld.shared.u32 	%r1984, [%r53+1408];
	cvt.rn.f32.u32 	%f1124, %r1984;
	fma.rn.f32 	%f1125, %f20, %f1124, %f1123;
	cvt.rn.f32.u32 	%f1126, %r1976;
	fma.rn.f32 	%f1127, %f1125, 0f40800000, %f1126;
	cvt.rzi.u32.f32 	%r359, %f1127;
	st.shared.u32 	[%r54+128], %r359;
	@%p653 bra 	$L__BB1_980;
	shl.b32 	%r1985, %r8, 8;
	and.b32  	%r1986, %r1985, 64512;
	add.s32 	%r1987, %r1986, %r272;
	shl.b32 	%r1988, %r1987, 1;
	ld.shared.u8 	%rs1945, [%r58+224];
	mul.wide.u16 	%r1989, %rs1945, 2;
	mov.u32 	%r1990, _ZZ6brain3iiPhS_S_PtS0_S_iiE1w;
	add.s32 	%r1991, %r1990, %r1989;
	ld.shared.u16 	%rs1946, [%r1991];
	add.s32 	%r1992, %r1988, 16384;
	and.b32  	%r1993, %r1992, 131070;
	mov.u32 	%r1994, extt;
	add.s32 	%r1995, %r1994, %r1993;
	ld.shared.u16 	%rs1947, [%r1995+6912];
	mul.wide.u16 	%r1996, %rs1947, %rs1946;
	add.s32 	%r1997, %r1996, %r358;
	st.shared.u32 	[%r54], %r1997;
	ld.shared.u16 	%rs1948, [%r1995+6976];
	mul.wide.u16 	%r1998, %rs1948, %rs1946;
	add.s32 	%r1999, %r1998, %r359;
	st.shared.u32 	[%r54+128], %r1999;
$L__BB1_980:
	bar.sync 	0;
	ld.shared.u32 	%r360, [%r54+128];
	ld.shared.u32 	%r2000, [%r54];
	setp.lt.u32 	%p654, %r360, %r2000;
	@%p654 bra 	$L__BB1_982;
	st.shared.u8 	[%r59], %rs1;
	ld.shared.u32 	%r2001, [%r54];
	st.shared.u32 	[%r60], %r2001;
	bra.uni 	$L__BB1_983;
$L__BB1_982:
	st.shared.u32 	[%r60], %r360;
	st.shared.u8 	[%r59], %rs2;
$L__BB1_983:
	setp.gt.u32 	%p655, %r47, 15;
	bar.sync 	0;
	@%p655 bra 	$L__BB1_986;
	ld.shared.u32 	%r361, [%r60+64];
	ld.shared.u32 	%r2002, [%r60];
	setp.ge.u32 	%p656, %r361, %r2002;
	@%p656 bra 	$L__BB1_986;
	st.shared.u32 	[%r60], %r361;
	ld.shared.u8 	%rs1949, [%r59+16];
	st.shared.u8 	[%r59], %rs1949;
$L__BB1_986:
	setp.gt.u32 	%p657, %r47, 7;
	bar.sync 	0;
	@%p657 bra 	$L__BB1_989;
	ld.shared.u32 	%r362, [%r60+32];
	ld.shared.u32 	%r2003, [%r60];
	setp.ge.u32 	%p658, %r362, %r2003;
	@%p658 bra 	$L__BB1_989;
	st.shared.u32 	[%r60], %r362;
	ld.shared.u8 	%rs1950, [%r59+8];
	st.shared.u8 	[%r59], %rs1950;
$L__BB1_989:
	setp.gt.u32 	%p659, %r47, 3;
	bar.sync 	0;
	@%p659 bra 	$L__BB1_992;
	ld.shared.u32 	%r363, [%r60+16];
	ld.shared.u32 	%r2004, [%r60];
	setp.ge.u32 	%p660, %r363, %r2004;
	@%p660 bra 	$L__BB1_992;
	st.shared.u32 	[%r60], %r363;
	ld.shared.u8 	%rs1951, [%r59+4];
	st.shared.u8 	[%r59], %rs1951;
$L__BB1_992:
	setp.gt.u32 	%p661, %r47, 1;
	bar.sync 	0;
	@%p661 bra 	$L__BB1_995;
	ld.shared.u32 	%r364, [%r60+8];
	ld.shared.u32 	%r2005, [%r60];
	setp.ge.u32 	%p662, %r364, %r2005;
	@%p662 bra 	$L__BB1_995;
	st.shared.u32 	[%r60], %r364;
	ld.shared.u8 	%rs1952, [%r59+2];
	st.shared.u8 	[%r59], %rs1952;
$L__BB1_995:
	setp.ne.s32 	%p663, %r47, 0;
	bar.sync 	0;
	mov.f32 	%f1243, 0f00000000;
	mov.b32 	%r2165, 0;
	mov.u32 	%r2166, %r2165;
	@%p663 bra 	$L__BB1_1007;
	ld.shared.u32 	%r365, [%r60+4];
	ld.shared.u32 	%r2007, [%r60];
	setp.lt.u32 	%p664, %r365, %r2007;
	@%p664 bra 	$L__BB1_998;
	ld.shared.u8 	%rs2035, [%r59];
	bra.uni 	$L__BB1_999;
$L__BB1_998:
	st.shared.u32 	[%r60], %r365;
	ld.shared.u8 	%rs2035, [%r59+1];
	st.shared.u8 	[%r59], %rs2035;
$L__BB1_999:
	cvt.u32.u16 	%r2008, %rs2035;
	and.b32  	%r2165, %r2008, 255;
	add.s32 	%r2009, %r48, %r2165;
	shl.b32 	%r2010, %r2009, 2;
	mov.u32 	%r2011, extt;
	add.s32 	%r2012, %r2011, %r2010;
	add.s32 	%r367, %r2012, 39680;
	ld.shared.u32 	%r2166, [%r2012+39680];
	mov.f32 	%f1243, 0f00000000;
	setp.eq.s16 	%p665, %rs2035, 0;
	@%p665 bra 	$L__BB1_1002;
	setp.eq.s16 	%p666, %rs2035, 63;
	@%p666 bra 	$L__BB1_1002;
	ld.shared.u32 	%r2013, [%r367+-4];
	ld.shared.u32 	%r2014, [%r367+4];
	sub.s32 	%r2015, %r2013, %r2014;
	cvt.rn.f32.s32 	%f1130, %r2015;
	mul.f32 	%f1131, %f1130, 0f40800000;
	shl.b32 	%r2016, %r2166, 1;
	sub.s32 	%r2017, %r2013, %r2016;
	add.s32 	%r2018, %r2017, %r2014;
	shl.b32 	%r2019, %r2018, 1;
	cvt.rn.f32.s32 	%f1132, %r2019;
	div.rn.f32 	%f1243, %f1131, %f1132;
$L__BB1_1002:
	mov.b32 	%r2020, 99999999;
	st.shared.u32 	[%r367], %r2020;
	ld.shared.u8 	%rs1954, [%r59];
	setp.eq.s16 	%p667, %rs1954, 0;
	@%p667 bra 	$L__BB1_1006;
	setp.eq.s16 	%p668, %rs1954, 63;
	@%p668 bra 	$L__BB1_1005;
	mov.b32 	%r2023, 99999999;
	st.shared.u32 	[%r367+-4], %r2023;
	st.shared.u32 	[%r367+4], %r2023;
	bra.uni 	$L__BB1_1007;
$L__BB1_1005:
	mov.b32 	%r2021, 99999999;
	st.shared.u32 	[%r367+-4], %r2021;
	bra.uni 	$L__BB1_1007;
$L__BB1_1006:
	mov.b32 	%r2022, 99999999;
	st.shared.u32 	[%r367+4], %r2022;
$L__BB1_1007:
	bar.sync 	0;
	ld.shared.u32 	%r371, [%r54+128];
	ld.shared.u32 	%r2024, [%r54];
	setp.lt.u32 	%p669, %r371, %r2024;
	@%p669 bra 	$L__BB1_1009;
	st.shared.u8 	[%r59], %rs1;
	ld.shared.u32 	%r2025, [%r54];
	st.shared.u32 	[%r60], %r2025;
	bra.uni 	$L__BB1_1010;
$L__BB1_1009:
	st.shared.u32 	[%r60], %r371;
	st.shared.u8 	[%r59], %rs2;
$L__BB1_1010:
	setp.gt.u32 	%p670, %r47, 15;
	bar.sync 	0;
	@%p670 bra 	$L__BB1_1013;
	ld.shared.u32 	%r372, [%r60+64];
	ld.shared.u32 	%r2026, [%r60];
	setp.ge.u32 	%p671, %r372, %r2026;
	@%p671 bra 	$L__BB1_1013;
	st.shared.u32 	[%r60], %r372;
	ld.shared.u8 	%rs1955, [%r59+16];
	st.shared.u8 	[%r59], %rs1955;
$L__BB1_1013:
	setp.gt.u32 	%p672, %r47, 7;
	bar.sync 	0;
	@%p672 bra 	$L__BB1_1016;
	ld.shared.u32 	%r373, [%r60+32];
	ld.shared.u32 	%r2027, [%r60];
	setp.ge.u32 	%p673, %r373, %r2027;
	@%p673 bra 	$L__BB1_1016;
	st.shared.u32 	[%r60], %r373;
	ld.shared.u8 	%rs1956, [%r59+8];
	st.shared.u8 	[%r59], %rs1956;
$L__BB1_1016:
	setp.gt.u32 	%p674, %r47, 3;
	bar.sync 	0;
	@%p674 bra 	$L__BB1_1019;
	ld.shared.u32 	%r374, [%r60+16];
	ld.shared.u32 	%r2028, [%r60];
	setp.ge.u32 	%p675, %r374, %r2028;
	@%p675 bra 	$L__BB1_1019;
	st.shared.u32 	[%r60], %r374;
	ld.shared.u8 	%rs1957, [%r59+4];
	st.shared.u8 	[%r59], %rs1957;
$L__BB1_1019:
	setp.gt.u32 	%p676, %r47, 1;
	bar.sync 	0;
	@%p676 bra 	$L__BB1_1022;
	ld.shared.u32 	%r375, [%r60+8];
	ld.shared.u32 	%r2029, [%r60];
	setp.ge.u32 	%p677, %r375, %r2029;
	@%p677 bra 	$L__BB1_1022;
	st.shared.u32 	[%r60], %r375;
	ld.shared.u8 	%rs1958, [%r59+2];
	st.shared.u8 	[%r59], %rs1958;
$L__BB1_1022:
	setp.ne.s32 	%p678, %r47, 0;
	bar.sync 	0;
	@%p678 bra 	$L__BB1_1035;
	ld.shared.u32 	%r376, [%r60+4];
	ld.shared.u32 	%r2030, [%r60];
	setp.lt.u32 	%p679, %r376, %r2030;
	@%p679 bra 	$L__BB1_1025;
	ld.shared.u8 	%rs2036, [%r59];
	bra.uni 	$L__BB1_1026;
$L__BB1_1025:
	st.shared.u32 	[%r60], %r376;
	ld.shared.u8 	%rs2036, [%r59+1];
	st.shared.u8 	[%r59], %rs2036;
$L__BB1_1026:
	cvt.u32.u16 	%r2031, %rs2036;
	and.b32  	%r377, %r2031, 255;
	sub.s32 	%r2032, %r2165, %r377;
	abs.s32 	%r378, %r2032;
	setp.gt.u32 	%p680, %r378, 4;
	@%p680 bra 	$L__BB1_1032;
	setp.gt.u32 	%p681, %r378, 1;
	@%p681 bra 	$L__BB1_1029;
	st.shared.u8 	[%r59], %r2165;
	mov.f32 	%f1133, 0f3F000000;
	copysign.f32 	%f1134, %f1243, %f1133;
	add.rz.f32 	%f1135, %f1243, %f1134;
	cvt.rzi.f32.f32 	%f1136, %f1135;
	cvt.rzi.s32.f32 	%r2033, %f1136;
	cvt.u16.u32 	%rs1959, %r2033;
	add.s16 	%rs1960, %rs1959, 4;
	st.shared.u8 	[%r59+1], %rs1960;
	st.shared.u32 	[%r77], %r2166;
	bra.uni 	$L__BB1_1035;
$L__BB1_1029:
	add.s32 	%r2034, %r48, %r377;
	shl.b32 	%r2035, %r2034, 2;
	mov.u32 	%r2036, extt;
	add.s32 	%r2037, %r2036, %r2035;
	ld.shared.u32 	%r2038, [%r2037+39680];
	sub.s32 	%r2039, %r2038, %r2166;
	cvt.rn.f32.u32 	%f1137, %r2039;
	cvt.rn.f32.s32 	%f1138, %r2166;
	div.rn.f32 	%f1139, %f1137, %f1138;
	setp.lt.f32 	%p682, %f1139, 0f3E19999A;
	@%p682 bra 	$L__BB1_1031;
	st.shared.u8 	[%r59], %r2165;
	mov.f32 	%f1140, 0f3F000000;
	copysign.f32 	%f1141, %f1243, %f1140;
	add.rz.f32 	%f1142, %f1243, %f1141;
	cvt.rzi.f32.f32 	%f1143, %f1142;
	cvt.rzi.s32.f32 	%r2040, %f1143;
	cvt.u16.u32 	%rs1961, %r2040;
	add.s16 	%rs1962, %rs1961, 4;
	st.shared.u8 	[%r59+1], %rs1962;
	st.shared.u32 	[%r77], %r2166;
	bra.uni 	$L__BB1_1035;
$L__BB1_1031:
	mov.b16 	%rs1963, 0;
	st.shared.u8 	[%r59], %rs1963;
	mov.b16 	%rs1964, 4;
	st.shared.u8 	[%r59+1], %rs1964;
	bra.uni 	$L__BB1_1035;
$L__BB1_1032:
	add.s32 	%r2041, %r48, %r377;
	shl.b32 	%r2042, %r2041, 2;
	mov.u32 	%r2043, extt;
	add.s32 	%r2044, %r2043, %r2042;
	ld.shared.u32 	%r2045, [%r2044+39680];
	sub.s32 	%r2046, %r2045, %r2166;
	cvt.rn.f32.u32 	%f1144, %r2046;
	cvt.rn.f32.s32 	%f1145, %r2166;
	div.rn.f32 	%f1146, %f1144, %f1145;
	setp.lt.f32 	%p683, %f1146, 0f3F19999A;
	@%p683 bra 	$L__BB1_1034;
	st.shared.u8 	[%r59], %r2165;
	mov.f32 	%f1147, 0f3F000000;
	copysign.f32 	%f1148, %f1243, %f1147;
	add.rz.f32 	%f1149, %f1243, %f1148;
	cvt.rzi.f32.f32 	%f1150, %f1149;
	cvt.rzi.s32.f32 	%r2047, %f1150;
	cvt.u16.u32 	%rs1965, %r2047;
	add.s16 	%rs1966, %rs1965, 4;
	st.shared.u8 	[%r59+1], %rs1966;
	st.shared.u32 	[%r77], %r2166;
	bra.uni 	$L__BB1_1035;
$L__BB1_1034:
	mov.b16 	%rs1967, 0;
	st.shared.u8 	[%r59], %rs1967;
	mov.b16 	%rs1968, 4;
	st.shared.u8 	[%r59+1], %rs1968;
$L__BB1_1035:
	setp.eq.s32 	%p684, %r46, 12;
	setp.gt.u32 	%p685, %r8, 7;
	bar.sync 	0;
	and.pred  	%p686, %p684, %p685;
	and.pred  	%p687, %p686, %p6;
	not.pred 	%p688, %p687;
	@%p688 bra 	$L__BB1_1040;
	ld.shared.u32 	%r2048, [%r50];
	setp.ge.u32 	%p689, %r2048, %r403;
	@%p689 bra 	$L__BB1_1039;
	ld.shared.u8 	%rs1969, [%r81+1];
	setp.eq.s16 	%p690, %rs1969, 255;
	@%p690 bra 	$L__BB1_1039;
	ld.shared.v2.u8 	{%rs1970, %rs1971}, [%r82];
	shl.b16 	%rs1972, %rs1970, 2;
	add.s16 	%rs1973, %rs1971, %rs1972;
	add.s16 	%rs1974, %rs1973, -4;
	st.global.u8 	[%rd10], %rs1974;
	bra.uni 	$L__BB1_1040;
$L__BB1_1039:
	mov.b16 	%rs1975, 0;
	st.global.u8 	[%rd10], %rs1975;
$L__BB1_1040:
	setp.eq.s32 	%p691, %r402, 0;
	bar.sync 	0;
	mul.f32 	%f1151, %f66, %f62;
	ld.shared.u32 	%r2049, [%r53];
	cvt.rn.f32.u32 	%f1152, %r2049;
	mul.f32 	%f1153, %f51, %f62;
	ld.shared.u32 	%r2050, [%r53+512];
	cvt.rn.f32.u32 	%f1154, %r2050;
	mul.f32 	%f1155, %f1153, %f1154;
	fma.rn.f32 	%f1156, %f1151, %f1152, %f1155;
	mul.f32 	%f1157, %f66, %f61;
	ld.shared.u32 	%r2051, [%r53+1536];
	cvt.rn.f32.u32 	%f1158, %r2051;
	fma.rn.f32 	%f1159, %f1157, %f1158, %f1156;
	mul.f32 	%f1160, %f51, %f61;
	ld.shared.u32 	%r2052, [%r53+2048];
	cvt.rn.f32.u32 	%f1161, %r2052;
	fma.rn.f32 	%f1162, %f1160, %f1161, %f1159;
	cvt.rzi.u32.f32 	%r2053, %f1162;
	ld.shared.u32 	%r2054, [%r53+128];
	cvt.rn.f32.u32 	%f1163, %r2054;
	ld.shared.u32 	%r2055, [%r53+640];
	cvt.rn.f32.u32 	%f1164, %r2055;
	mul.f32 	%f1165, %f1153, %f1164;
	fma.rn.f32 	%f1166, %f1151, %f1163, %f1165;
	ld.shared.u32 	%r2056, [%r53+1664];
	cvt.rn.f32.u32 	%f1167, %r2056;
	fma.rn.f32 	%f1168, %f1157, %f1167, %f1166;
	ld.shared.u32 	%r2057, [%r53+2176];
	cvt.rn.f32.u32 	%f1169, %r2057;
	fma.rn.f32 	%f1170, %f1160, %f1169, %f1168;
	cvt.rzi.u32.f32 	%r2058, %f1170;
	ld.shared.u32 	%r2059, [%r53+768];
	cvt.rn.f32.u32 	%f1171, %r2059;
	ld.shared.u32 	%r2060, [%r53+256];
	cvt.rn.f32.u32 	%f1172, %r2060;
	mul.f32 	%f1173, %f25, %f1172;
	fma.rn.f32 	%f1174, %f24, %f1171, %f1173;
	ld.shared.u32 	%r2061, [%r53+1792];
	cvt.rn.f32.u32 	%f1175, %r2061;
	fma.rn.f32 	%f1176, %f26, %f1175, %f1174;
	ld.shared.u32 	%r2062, [%r53+1280];
	cvt.rn.f32.u32 	%f1177, %r2062;
	fma.rn.f32 	%f1178, %f27, %f1177, %f1176;
	cvt.rn.f32.u32 	%f1179, %r2053;
	fma.rn.f32 	%f1180, %f1178, 0f40800000, %f1179;
	cvt.rzi.u32.f32 	%r379, %f1180;
	st.shared.u32 	[%r54], %r379;
	ld.shared.u32 	%r2063, [%r53+896];
	cvt.rn.f32.u32 	%f1181, %r2063;
	ld.shared.u32 	%r2064, [%r53+384];
	cvt.rn.f32.u32 	%f1182, %r2064;
	mul.f32 	%f1183, %f25, %f1182;
	fma.rn.f32 	%f1184, %f24, %f1181, %f1183;
	ld.shared.u32 	%r2065, [%r53+1920];
	cvt.rn.f32.u32 	%f1185, %r2065;
	fma.rn.f32 	%f1186, %f26, %f1185, %f1184;
	ld.shared.u32 	%r2066, [%r53+1408];
	cvt.rn.f32.u32 	%f1187, %r2066;
	fma.rn.f32 	%f1188, %f27, %f1187, %f1186;
	cvt.rn.f32.u32 	%f1189, %r2058;
	fma.rn.f32 	%f1190, %f1188, 0f40800000, %f1189;
	cvt.rzi.u32.f32 	%r380, %f1190;
	st.shared.u32 	[%r54+128], %r380;
	@%p691 bra 	$L__BB1_1042;
	shl.b32 	%r2067, %r336, 10;
	add.s32 	%r2068, %r272, %r2067;
	ld.shared.u8 	%rs1976, [%r58+228];
	mul.wide.u16 	%r2069, %rs1976, 2;
	mov.u32 	%r2070, _ZZ6brain3iiPhS_S_PtS0_S_iiE1w;
	add.s32 	%r2071, %r2070, %r2069;
	ld.shared.u16 	%rs1977, [%r2071];
	shl.b32 	%r2072, %r2068, 1;
	and.b32  	%r2073, %r2072, 131070;
	mov.u32 	%r2074, extt;
	add.s32 	%r2075, %r2074, %r2073;
	ld.shared.u16 	%rs1978, [%r2075+6912];
	mul.wide.u16 	%r2076, %rs1978, %rs1977;
	add.s32 	%r2077, %r2076, %r379;
	st.shared.u32 	[%r54], %r2077;
	ld.shared.u16 	%rs1979, [%r2075+6976];
	mul.wide.u16 	%r2078, %rs1979, %rs1977;
	add.s32 	%r2079, %r2078, %r380;
	st.shared.u32 	[%r54+128], %r2079;
$L__BB1_1042:
	bar.sync 	0;
	ld.shared.u32 	%r381, [%r54+128];
	ld.shared.u32 	%r2080, [%r54];
	setp.lt.u32 	%p692, %r381, %r2080;
	@%p692 bra 	$L__BB1_1044;
	st.shared.u8 	[%r59], %rs1;
	ld.shared.u32 	%r2081, [%r54];
	st.shared.u32 	[%r60], %r2081;
	bra.uni 	$L__BB1_1045;
$L__BB1_1044:
	st.shared.u32 	[%r60], %r381;
	st.shared.u8 	[%r59], %rs2;
$L__BB1_1045:
	setp.gt.u32 	%p693, %r47, 15;
	bar.sync 	0;
	@%p693 bra 	$L__BB1_1048;
	ld.shared.u32 	%r382, [%r60+64];
	ld.shared.u32 	%r2082, [%r60];
	setp.ge.u32 	%p694, %r382, %r2082;
	@%p694 bra 	$L__BB1_1048;
	st.shared.u32 	[%r60], %r382;
	ld.shared.u8 	%rs1980, [%r59+16];
	st.shared.u8 	[%r59], %rs1980;
$L__BB1_1048:
	setp.gt.u32 	%p695, %r47, 7;
	bar.sync 	0;
	@%p695 bra 	$L__BB1_1051;
	ld.shared.u32 	%r383, [%r60+32];
	ld.shared.u32 	%r2083, [%r60];
	setp.ge.u32 	%p696, %r383, %r2083;
	@%p696 bra 	$L__BB1_1051;
	st.shared.u32 	[%r60], %r383;
	ld.shared.u8 	%rs1981, [%r59+8];
	st.shared.u8 	[%r59], %rs1981;
$L__BB1_1051:
	setp.gt.u32 	%p697, %r47, 3;
	bar.sync 	0;
	@%p697 bra 	$L__BB1_1054;
	ld.shared.u32 	%r384, [%r60+16];
	ld.shared.u32 	%r2084, [%r60];
	setp.ge.u32 	%p698, %r384, %r2084;
	@%p698 bra 	$L__BB1_1054;
	st.shared.u32 	[%r60], %r384;
	ld.shared.u8 	%rs1982, [%r59+4];
	st.shared.u8 	[%r59], %rs1982;
$L__BB1_1054:
	setp.gt.u32 	%p699, %r47, 1;
	bar.sync 	0;
	@%p699 bra 	$L__BB1_1057;
	ld.shared.u32 	%r385, [%r60+8];
	ld.shared.u32 	%r2085, [%r60];
	setp.ge.u32 	%p700, %r385, %r2085;
	@%p700 bra 	$L__BB1_1057;
	st.shared.u32 	[%r60], %r385;
	ld.shared.u8 	%rs1983, [%r59+2];
	st.shared.u8 	[%r59], %rs1983;
$L__BB1_1057:
	setp.ne.s32 	%p701, %r47, 0;
	bar.sync 	0;
	mov.f32 	%f1245, 0f00000000;
	mov.b32 	%r2167, 0;
	mov.u32 	%r2168, %r2167;
	@%p701 bra 	$L__BB1_1069;
	ld.shared.u32 	%r386, [%r60+4];
	ld.shared.u32 	%r2087, [%r60];
	setp.lt.u32 	%p702, %r386, %r2087;
	@%p702 bra 	$L__BB1_1060;
	ld.shared.u8 	%rs2037, [%r59];
	bra.uni 	$L__BB1_1061;
$L__BB1_1060:
	st.shared.u32 	[%r60], %r386;
	ld.shared.u8 	%rs2037, [%r59+1];
	st.shared.u8 	[%r59], %rs2037;
$L__BB1_1061:
	cvt.u32.u16 	%r2088, %rs2037;
	and.b32  	%r2167, %r2088, 255;
	add.s32 	%r2089, %r48, %r2167;
	shl.b32 	%r2090, %r2089, 2;
	mov.u32 	%r2091, extt;
	add.s32 	%r2092, %r2091, %r2090;
	add.s32 	%r388, %r2092, 39680;
	ld.shared.u32 	%r2168, [%r2092+39680];
	mov.f32 	%f1245, 0f00000000;
	setp.eq.s16 	%p703, %rs2037, 0;
	@%p703 bra 	$L__BB1_1064;
	setp.eq.s16 	%p704, %rs2037, 63;
	@%p704 bra 	$L__BB1_1064;
	ld.shared.u32 	%r2093, [%r388+-4];
	ld.shared.u32 	%r2094, [%r388+4];
	sub.s32 	%r2095, %r2093, %r2094;
	cvt.rn.f32.s32 	%f1193, %r2095;
	mul.f32 	%f1194, %f1193, 0f40800000;
	shl.b32 	%r2096, %r2168, 1;
	sub.s32 	%r2097, %r2093, %r2096;
	add.s32 	%r2098, %r2097, %r2094;
	shl.b32 	%r2099, %r2098, 1;
	cvt.rn.f32.s32 	%f1195, %r2099;
	div.rn.f32 	%f1245, %f1194, %f1195;
$L__BB1_1064:
	mov.b32 	%r2100, 99999999;
	st.shared.u32 	[%r388], %r2100;
	ld.shared.u8 	%rs1985, [%r59];
	setp.eq.s16 	%p705, %rs1985, 0;
	@%p705 bra 	$L__BB1_1068;
	setp.eq.s16 	%p706, %rs1985, 63;
	@%p706 bra 	$L__BB1_1067;
	mov.b32 	%r2103, 99999999;
	st.shared.u32 	[%r388+-4], %r2103;
	st.shared.u32 	[%r388+4], %r2103;
	bra.uni 	$L__BB1_1069;
$L__BB1_1067:
	mov.b32 	%r2101, 99999999;
	st.shared.u32 	[%r388+-4], %r2101;
	bra.uni 	$L__BB1_1069;
$L__BB1_1068:
	mov.b32 	%r2102, 99999999;
	st.shared.u32 	[%r388+4], %r2102;
$L__BB1_1069:
	bar.sync 	0;
	ld.shared.u32 	%r392, [%r54+128];
	ld.shared.u32 	%r2104, [%r54];
	setp.lt.u32 	%p707, %r392, %r2104;
	@%p707 bra 	$L__BB1_1071;
	st.shared.u8 	[%r59], %rs1;
	ld.shared.u32 	%r2105, [%r54];
	st.shared.u32 	[%r60], %r2105;
	bra.uni 	$L__BB1_1072;
$L__BB1_1071:
	st.shared.u32 	[%r60], %r392;
	st.shared.u8 	[%r59], %rs2;
$L__BB1_1072:
	setp.gt.u32 	%p708, %r47, 15;
	bar.sync 	0;
	@%p708 bra 	$L__BB1_1075;
	ld.shared.u32 	%r393, [%r60+64];
	ld.shared.u32 	%r2106, [%r60];
	setp.ge.u32 	%p709, %r393, %r2106;
	@%p709 bra 	$L__BB1_1075;
	st.shared.u32 	[%r60], %r393;
	ld.shared.u8 	%rs1986, [%r59+16];
	st.shared.u8 	[%r59], %rs1986;
$L__BB1_1075:
	setp.gt.u32 	%p710, %r47, 7;
	bar.sync 	0;
	@%p710 bra 	$L__BB1_1078;
	ld.shared.u32 	%r394, [%r60+32];
	ld.shared.u32 	%r2107, [%r60];
	setp.ge.u32 	%p711, %r394, %r2107;
	@%p711 bra 	$L__BB1_1078;
	st.shared.u32 	[%r60], %r394;
	ld.shared.u8 	%rs1987, [%r59+8];
	st.shared.u8 	[%r59], %rs1987;
$L__BB1_1078:
	setp.gt.u32 	%p712, %r47, 3;
	bar.sync 	0;
	@%p712 bra 	$L__BB1_1081;
	ld.shared.u32 	%r395, [%r60+16];
	ld.shared.u32 	%r2108, [%r60];
	setp.ge.u32 	%p713, %r395, %r2108;
	@%p713 bra 	$L__BB1_1081;
	st.shared.u32 	[%r60], %r395;
	ld.shared.u8 	%rs1988, [%r59+4];
	st.shared.u8 	[%r59], %rs1988;
$L__BB1_1081:
	setp.gt.u32 	%p714, %r47, 1;
	bar.sync 	0;
	@%p714 bra 	$L__BB1_1084;
	ld.shared.u32 	%r396, [%r60+8];
	ld.shared.u32 	%r2109, [%r60];
	setp.ge.u32 	%p715, %r396, %r2109;
	@%p715 bra 	$L__BB1_1084;
	st.shared.u32 	[%r60], %r396;
	ld.shared.u8 	%rs1989, [%r59+2];
	st.shared.u8 	[%r59], %rs1989;
$L__BB1_1084:
	setp.ne.s32 	%p716, %r47, 0;
	bar.sync 	0;
	@%p716 bra 	$L__BB1_1097;
	ld.shared.u32 	%r397, [%r60+4];
	ld.shared.u32 	%r2110, [%r60];
	setp.lt.u32 	%p717, %r397, %r2110;
	@%p717 bra 	$L__BB1_1087;
	ld.shared.u8 	%rs2038, [%r59];
	bra.uni 	$L__BB1_1088;
$L__BB1_1087:
	st.shared.u32 	[%r60], %r397;
	ld.shared.u8 	%rs2038, [%r59+1];
	st.shared.u8 	[%r59], %rs2038;
$L__BB1_1088:
	cvt.u32.u16 	%r2111, %rs2038;
	and.b32  	%r398, %r2111, 255;
	sub.s32 	%r2112, %r2167, %r398;
	abs.s32 	%r399, %r2112;
	setp.gt.u32 	%p718, %r399, 4;
	@%p718 bra 	$L__BB1_1094;
	setp.gt.u32 	%p719, %r399, 1;
	@%p719 bra 	$L__BB1_1091;
	st.shared.u8 	[%r59], %r2167;
	mov.f32 	%f1196, 0f3F000000;
	copysign.f32 	%f1197, %f1245, %f1196;
	add.rz.f32 	%f1198, %f1245, %f1197;
	cvt.rzi.f32.f32 	%f1199, %f1198;
	cvt.rzi.s32.f32 	%r2113, %f1199;
	cvt.u16.u32 	%rs1990, %r2113;
	add.s16 	%rs1991, %rs1990, 4;
	st.shared.u8 	[%r59+1], %rs1991;
	st.shared.u32 	[%r77], %r2168;
	bra.uni 	$L__BB1_1097;
$L__BB1_1091:
	add.s32 	%r2114, %r48, %r398;
	shl.b32 	%r2115, %r2114, 2;
	mov.u32 	%r2116, extt;
	add.s32 	%r2117, %r2116, %r2115;
	ld.shared.u32 	%r2118, [%r2117+39680];
	sub.s32 	%r2119, %r2118, %r2168;
	cvt.rn.f32.u32 	%f1200, %r2119;
	cvt.rn.f32.s32 	%f1201, %r2168;
	div.rn.f32 	%f1202, %f1200, %f1201;
	setp.lt.f32 	%p720, %f1202, 0f3E19999A;
	@%p720 bra 	$L__BB1_1093;
	st.shared.u8 	[%r59], %r2167;
	mov.f32 	%f1203, 0f3F000000;
	copysign.f32 	%f1204, %f1245, %f1203;
	add.rz.f32 	%f1205, %f1245, %f1204;
	cvt.rzi.f32.f32 	%f1206, %f1205;
	cvt.rzi.s32.f32 	%r2120, %f1206;
	cvt.u16.u32 	%rs1992, %r2120;
	add.s16 	%rs1993, %rs1992, 4;
	st.shared.u8 	[%r59+1], %rs1993;
	st.shared.u32 	[%r77], %r2168;
	bra.uni 	$L__BB1_1097;
$L__BB1_1093:
	mov.b16 	%rs1994, 0;
	st.shared.u8 	[%r59], %rs1994;
	mov.b16 	%rs1995, 4;
	st.shared.u8 	[%r59+1], %rs1995;
	bra.uni 	$L__BB1_1097;
$L__BB1_1094:
	add.s32 	%r2121, %r48, %r398;
	shl.b32 	%r2122, %r2121, 2;
	mov.u32 	%r2123, extt;
	add.s32 	%r2124, %r2123, %r2122;
	ld.shared.u32 	%r2125, [%r2124+39680];
	sub.s32 	%r2126, %r2125, %r2168;
	cvt.rn.f32.u32 	%f1207, %r2126;
	cvt.rn.f32.s32 	%f1208, %r2168;
	div.rn.f32 	%f1209, %f1207, %f1208;
	setp.lt.f32 	%p721, %f1209, 0f3F19999A;
	@%p721 bra 	$L__BB1_1096;
	st.shared.u8 	[%r59], %r2167;
	mov.f32 	%f1210, 0f3F000000;
	copysign.f32 	%f1211, %f1245, %f1210;
	add.rz.f32 	%f1212, %f1245, %f1211;
	cvt.rzi.f32.f32 	%f1213, %f1212;
	cvt.rzi.s32.f32 	%r2127, %f1213;
	cvt.u16.u32 	%rs1996, %r2127;
	add.s16 	%rs1997, %rs1996, 4;
	st.shared.u8 	[%r59+1], %rs1997;
	st.shared.u32 	[%r77], %r2168;
	bra.uni 	$L__BB1_1097;
$L__BB1_1096:
	mov.b16 	%rs1998, 0;
	st.shared.u8 	[%r59], %rs1998;
	mov.b16 	%rs1999, 4;
	st.shared.u8 	[%r59+1], %rs1999;
$L__BB1_1097:
	setp.eq.s32 	%p722, %r46, 12;
	setp.gt.u32 	%p723, %r8, 11;
	bar.sync 	0;
	and.pred  	%p724, %p722, %p723;
	and.pred  	%p725, %p724, %p7;
	not.pred 	%p726, %p725;
	@%p726 bra 	$L__BB1_1102;
	ld.shared.u32 	%r2128, [%r50];
	setp.ge.u32 	%p727, %r2128, %r403;
	@%p727 bra 	$L__BB1_1101;
	ld.shared.u8 	%rs2000, [%r81+1];
	setp.eq.s16 	%p728, %rs2000, 255;
	@%p728 bra 	$L__BB1_1101;
	ld.shared.v2.u8 	{%rs2001, %rs2002}, [%r82];
	shl.b16 	%rs2003, %rs2001, 2;
	add.s16 	%rs2004, %rs2002, %rs2003;
	add.s16 	%rs2005, %rs2004, -4;
	st.global.u8 	[%rd10], %rs2005;
	bra.uni 	$L__BB1_1102;
$L__BB1_1101:
	mov.b16 	%rs2006, 0;
	st.global.u8 	[%rd10], %rs2006;
$L__BB1_1102:
	bar.sync 	0;
$L__BB1_1103:
	ret;

}
	// .globl	_Z5udispiiPhS_
.visible .entry _Z5udispiiPhS_(
	.param .u32 _Z5udispiiPhS__param_0,
	.param .u32 _Z5udispiiPhS__param_1,
	.param .u64 .ptr .align 1 _Z5udispiiPhS__param_2,
	.param .u64 .ptr .align 1 _Z5udispiiPhS__param_3
)
{
	.reg .b16 	%rs<3>;
	.reg .b32 	%r<13>;
	.reg .b64 	%rd<9>;

	ld.param.u32 	%r1, [_Z5udispiiPhS__param_1];
	ld.param.u64 	%rd1, [_Z5udispiiPhS__param_2];
	ld.param.u64 	%rd2, [_Z5udispiiPhS__param_3];
	cvta.to.global.u64 	%rd3, %rd2;
	cvta.to.global.u64 	%rd4, %rd1;
	mov.u32 	%r2, %ctaid.x;
	mov.u32 	%r3, %ntid.x;
	mov.u32 	%r4, %tid.x;
	mad.lo.s32 	%r5, %r2, %r3, %r4;
	mov.u32 	%r6, %ctaid.y;
	mov.u32 	%r7, %ntid.y;
	mov.u32 	%r8, %tid.y;
	mad.lo.s32 	%r9, %r6, %r7, %r8;
	mad.lo.s32 	%r10, %r1, %r9, %r5;
	cvt.s64.s32 	%rd5, %r10;
	add.s64 	%rd6, %rd4, %rd5;
	ld.global.u8 	%r11, [%rd6];
	mad.lo.s32 	%r12, %r1, %r11, %r5;
	cvt.s64.s32 	%rd7, %r12;
	add.s64 	%rd8, %rd3, %rd7;
	ld.global.u8 	%rs1, [%rd8];
	add.s16 	%rs2, %rs1, 1;
	st.global.u8 	[%rd8], %rs2;
	ret;

}
	// .globl	_Z13udispToUdepthiiPhS_
.visible .entry _Z13udispToUdepthiiPhS_(
	.param .u32 _Z13udispToUdepthiiPhS__param_0,
	.param .u32 _Z13udispToUdepthiiPhS__param_1,
	.param .u64 .ptr .align 1 _Z13udispToUdepthiiPhS__param_2,
	.param .u64 .ptr .align 1 _Z13udispToUdepthiiPhS__param_3
)
{
	.reg .pred 	%p<11>;
	.reg .b16 	%rs<7>;
	.reg .b32 	%r<47>;
	.reg .b32 	%f<16>;
	.reg .b64 	%rd<15>;
	.reg .b64 	%fd<12>;

	ld.param.u32 	%r26, [_Z13udispToUdepthiiPhS__param_1];
	ld.param.u64 	%rd3, [_Z13udispToUdepthiiPhS__param_2];
	ld.param.u64 	%rd4, [_Z13udispToUdepthiiPhS__param_3];
	cvta.to.global.u64 	%rd1, %rd4;
	mov.u32 	%r27, %ctaid.x;
	mov.u32 	%r28, %ntid.x;
	mov.u32 	%r29, %tid.x;
	mad.lo.s32 	%r1, %r27, %r28, %r29;
	mov.u32 	%r30, %ctaid.y;
	mov.u32 	%r31, %ntid.y;
	mov.u32 	%r32, %tid.y;
	mad.lo.s32 	%r2, %r30, %r31, %r32;
	setp.lt.u32 	%p1, %r2, 2;
	@%p1 bra 	$L__BB3_11;
	add.s32 	%r33, %r2, -1;
	cvt.rn.f32.u32 	%f2, %r33;
	mov.f32 	%f3, 0f42200000;
	div.rn.f32 	%f1, %f3, %f2;
	setp.gt.f32 	%p2, %f1, 0f40800000;
	@%p2 bra 	$L__BB3_11;
	cvt.rn.f32.u32 	%f4, %r2;
	mov.f32 	%f5, 0f42200000;
	div.rn.f32 	%f6, %f5, %f4;
	cvt.rn.f64.s32 	%fd1, %r1;
	add.f64 	%fd2, %fd1, 0dC0747F80CBFFFFFF;
	cvt.f64.f32 	%fd3, %f6;
	mul.f64 	%fd4, %fd2, %fd3;
	div.rn.f64 	%fd5, %fd4, 0d4074D553F7CED917;
	cvt.rn.f32.f64 	%f7, %fd5;
	mul.f32 	%f8, %f6, 0f42C80000;
	cvt.f64.f32 	%fd6, %f8;
	add.f64 	%fd7, %fd6, 0d3FE0000000000000;
	cvt.rmi.f64.f64 	%fd8, %fd7;
	cvt.rzi.s32.f64 	%r3, %fd8;
	mul.f32 	%f9, %f7, 0f42C80000;
	mov.f32 	%f10, 0f3F000000;
	copysign.f32 	%f11, %f9, %f10;
	add.rz.f32 	%f12, %f9, %f11;
	cvt.rzi.f32.f32 	%f13, %f12;
	add.f32 	%f14, %f13, 0f43A00000;
	cvt.rzi.s32.f32 	%r34, %f14;
	add.s32 	%r35, %r3, -1;
	setp.gt.u32 	%p3, %r35, 479;
	setp.gt.u32 	%p4, %r34, 639;
	or.pred  	%p5, %p3, %p4;
	@%p5 bra 	$L__BB3_11;
	sub.s32 	%r36, 480, %r3;
	mul.f32 	%f15, %f1, 0f42C80000;
	cvt.f64.f32 	%fd9, %f15;
	add.f64 	%fd10, %fd9, 0d3FE0000000000000;
	cvt.rmi.f64.f64 	%fd11, %fd10;
	cvt.rzi.s32.f64 	%r5, %fd11;
	sub.s32 	%r44, 481, %r5;
	setp.gt.s32 	%p6, %r44, %r36;
	@%p6 bra 	$L__BB3_11;
	mad.lo.s32 	%r37, %r26, %r2, %r1;
	cvt.s64.s32 	%rd5, %r37;
	cvta.to.global.u64 	%rd6, %rd3;
	add.s64 	%rd2, %rd6, %rd5;
	sub.s32 	%r38, %r5, %r3;
	and.b32  	%r7, %r38, 3;
	setp.eq.s32 	%p7, %r7, 0;
	@%p7 bra 	$L__BB3_8;
	ld.global.u8 	%rs1, [%rd2];
	neg.s32 	%r43, %r5;
	mad.lo.s32 	%r42, %r26, %r44, %r34;
	neg.s32 	%r41, %r7;
$L__BB3_6:
	.pragma "nounroll";
	cvt.s64.s32 	%rd7, %r42;
	add.s64 	%rd8, %rd1, %rd7;
	st.global.u8 	[%rd8], %rs1;
	add.s32 	%r43, %r43, 1;
	add.s32 	%r42, %r42, %r26;
	add.s32 	%r41, %r41, 1;
	setp.ne.s32 	%p8, %r41, 0;
	@%p8 bra 	$L__BB3_6;
	add.s32 	%r44, %r43, 481;
$L__BB3_8:
	sub.s32 	%r39, %r3, %r5;
	setp.gt.u32 	%p9, %r39, -4;
	@%p9 bra 	$L__BB3_11;
	ld.global.u8 	%rs6, [%rd2];
	add.s32 	%r40, %r3, %r44;
	add.s32 	%r46, %r40, -481;
	mad.lo.s32 	%r45, %r44, %r26, %r34;
	shl.b32 	%r21, %r26, 2;
	cvt.s64.s32 	%rd11, %r26;
$L__BB3_10:
	cvt.s64.s32 	%rd9, %r45;
	add.s64 	%rd10, %rd1, %rd9;
	st.global.u8 	[%rd10], %rs6;
	ld.global.u8 	%rs5, [%rd2];
	add.s64 	%rd12, %rd10, %rd11;
	st.global.u8 	[%rd12], %rs5;
	add.s64 	%rd13, %rd12, %rd11;
	st.global.u8 	[%rd13], %rs5;
	ld.global.u8 	%rs6, [%rd2];
	add.s64 	%rd14, %rd13, %rd11;
	st.global.u8 	[%rd14], %rs6;
	add.s32 	%r46, %r46, 4;
	add.s32 	%r45, %r45, %r21;
	setp.ne.s32 	%p10, %r46, 0;
	@%p10 bra 	$L__BB3_10;
$L__BB3_11:
	ret;

}


// ===== COMPILED SASS (sm_100) =====

	.target	sm_100

	.elftype	@"ET_EXEC"


//--------------------- .note.nv.tkinfo           --------------------------
	.section	.note.nv.tkinfo,"",@"SHT_NOTE"
	.sectionflags	@"SHF_NOTE_NV_TKINFO"
	.tkinfo
        /*0018*/ 	.word	0x00000002
        /*0030*/ 	.string	""
        /*0030*/ 	.string	"ptxas"
        /*0030*/ 	.string	"Cuda compilation tools, release 13.0, V13.0.88"
        /*0030*/ 	.string	"Build cuda_13.0.r13.0/compiler.36424714_0"
        /*0030*/ 	.string	"-arch sm_100 -m 64 "



//--------------------- .note.nv.cuinfo           --------------------------
	.section	.note.nv.cuinfo,"",@"SHT_NOTE"
	.sectionflags	@"SHF_NOTE_NV_CUINFO"
        /*0018*/ 	.short	0x0002
        /*001a*/ 	.short	0x0064
        /*001c*/ 	.short	0x0082
	.zero		2


//--------------------- .nv.info                  --------------------------
	.section	.nv.info,"",@"SHT_CUDA_INFO"
	.align	4


	//----- nvinfo : EIATTR_REGCOUNT
	.align		4
        /*0000*/ 	.byte	0x04, 0x2f
        /*0002*/ 	.short	(.L_1 - .L_0)
	.align		4
.L_0:
        /*0004*/ 	.word	index@(_Z13edgeMatch8w16iiPhS_Pt)
        /*0008*/ 	.word	0x0000001f


	//----- nvinfo : EIATTR_FRAME_SIZE
	.align		4
.L_1:
        /*000c*/ 	.byte	0x04, 0x11
        /*000e*/ 	.short	(.L_3 - .L_2)
	.align		4
.L_2:
        /*0010*/ 	.word	index@(_Z13edgeMatch8w16iiPhS_Pt)
        /*0014*/ 	.word	0x00000000


	//----- nvinfo : EIATTR_REGCOUNT
	.align		4
.L_3:
        /*0018*/ 	.byte	0x04, 0x2f
        /*001a*/ 	.short	(.L_5 - .L_4)
	.align		4
.L_4:
        /*001c*/ 	.word	index@(_Z6brain3iiPhS_S_PtS0_S_ii)
        /*0020*/ 	.word	0x00000037


	//----- nvinfo : EIATTR_FRAME_SIZE
	.align		4
.L_5:
        /*0024*/ 	.byte	0x04, 0x11
        /*0026*/ 	.short	(.L_7 - .L_6)
	.align		4
.L_6:
        /*0028*/ 	.word	index@($__internal_2_$__cuda_sm3x_div_rn_noftz_f32_slowpath)
        /*002c*/ 	.word	0x00000000


	//----- nvinfo : EIATTR_FRAME_SIZE
	.align		4
.L_7:
        /*0030*/ 	.byte	0x04, 0x11
        /*0032*/ 	.short	(.L_9 - .L_8)
	.align		4
.L_8:
        /*0034*/ 	.word	index@(_Z6brain3iiPhS_S_PtS0_S_ii)
        /*0038*/ 	.word	0x00000000


	//----- nvinfo : EIATTR_REGCOUNT
	.align		4
.L_9:
        /*003c*/ 	.byte	0x04, 0x2f
        /*003e*/ 	.short	(.L_11 - .L_10)
	.align		4
.L_10:
        /*0040*/ 	.word	index@(_Z5udispiiPhS_)
        /*0044*/ 	.word	0x0000000a


	//----- nvinfo : EIATTR_FRAME_SIZE
	.align		4
.L_11:
        /*0048*/ 	.byte	0x04, 0x11
        /*004a*/ 	.short	(.L_13 - .L_12)
	.align		4
.L_12:
        /*004c*/ 	.word	index@(_Z5udispiiPhS_)
        /*0050*/ 	.word	0x00000000


	//----- nvinfo : EIATTR_REGCOUNT
	.align		4
.L_13:
        /*0054*/ 	.byte	0x04, 0x2f
        /*0056*/ 	.short	(.L_15 - .L_14)
	.align		4
.L_14:
        /*0058*/ 	.word	index@(_Z13udispToUdepthiiPhS_)
        /*005c*/ 	.word	0x0000001a


	//----- nvinfo : EIATTR_FRAME_SIZE
	.align		4
.L_15:
        /*0060*/ 	.byte	0x04, 0x11
        /*0062*/ 	.short	(.L_17 - .L_16)
	.align		4
.L_16:
        /*0064*/ 	.word	index@($__internal_1_$__cuda_sm3x_div_rn_noftz_f32_slowpath)
        /*0068*/ 	.word	0x00000000


	//----- nvinfo : EIATTR_FRAME_SIZE
	.align		4
.L_17:
        /*006c*/ 	.byte	0x04, 0x11
        /*006e*/ 	.short	(.L_19 - .L_18)
	.align		4
.L_18:
        /*0070*/ 	.word	index@($__internal_0_$__cuda_sm20_div_rn_f64_full)
        /*0074*/ 	.word	0x00000000


	//----- nvinfo : EIATTR_FRAME_SIZE
	.align		4
.L_19:
        /*0078*/ 	.byte	0x04, 0x11
        /*007a*/ 	.short	(.L_21 - .L_20)
	.align		4
.L_20:
        /*007c*/ 	.word	index@(_Z13udispToUdepthiiPhS_)
        /*0080*/ 	.word	0x00000000


	//----- nvinfo : EIATTR_MIN_STACK_SIZE
	.align		4
.L_21:
        /*0084*/ 	.byte	0x04, 0x12
        /*0086*/ 	.short	(.L_23 - .L_22)
	.align		4
.L_22:
        /*0088*/ 	.word	index@(_Z13udispToUdepthiiPhS_)
        /*008c*/ 	.word	0x00000000


	//----- nvinfo : EIATTR_MIN_STACK_SIZE
	.align		4
.L_23:
        /*0090*/ 	.byte	0x04, 0x12
        /*0092*/ 	.short	(.L_25 - .L_24)
	.align		4
.L_24:
        /*0094*/ 	.word	index@(_Z5udispiiPhS_)
        /*0098*/ 	.word	0x00000000


	//----- nvinfo : EIATTR_MIN_STACK_SIZE
	.align		4
.L_25:
        /*009c*/ 	.byte	0x04, 0x12
        /*009e*/ 	.short	(.L_27 - .L_26)
	.align		4
.L_26:
        /*00a0*/ 	.word	index@(_Z6brain3iiPhS_S_PtS0_S_ii)
        /*00a4*/ 	.word	0x00000000


	//----- nvinfo : EIATTR_MIN_STACK_SIZE
	.align		4
.L_27:
        /*00a8*/ 	.byte	0x04, 0x12
        /*00aa*/ 	.short	(.L_29 - .L_28)
	.align		4
.L_28:
        /*00ac*/ 	.word	index@(_Z13edgeMatch8w16iiPhS_Pt)
        /*00b0*/ 	.word	0x00000000
.L_29:


//--------------------- .nv.compat                --------------------------
	.section	.nv.compat,"",@"SHT_CUDA_COMPAT_INFO"
	.align	4
        /*0000*/ 	.byte	0x02, 0x09, 0x00, 0x00, 0x02, 0x02, 0x01, 0x00, 0x02, 0x05, 0x05, 0x00, 0x03, 0x07, 0x01, 0x01
        /*0010*/ 	.byte	0x02, 0x03, 0x00, 0x00, 0x02, 0x06, 0x01, 0x00, 0x04, 0x0b, 0x08, 0x00, 0x01, 0x00, 0x00, 0x00
        /*0020*/ 	.byte	0x00, 0x00, 0x00, 0x00


//--------------------- .nv.info._Z13udispToUdepthiiPhS_ --------------------------
	.section	.nv.info._Z13udispToUdepthiiPhS_,"",@"SHT_CUDA_INFO"
	.sectionflags	@""
	.align	4


	//----- nvinfo : EIATTR_CUDA_API_VERSION
	.align		4
        /*0000*/ 	.byte	0x04, 0x37
        /*0002*/ 	.short	(.L_31 - .L_30)
.L_30:
        /*0004*/ 	.word	0x00000082


	//----- nvinfo : EIATTR_KPARAM_INFO
	.align		4
.L_31:
        /*0008*/ 	.byte	0x04, 0x17
        /*000a*/ 	.short	(.L_33 - .L_32)
.L_32:
        /*000c*/ 	.word	0x00000000
        /*0010*/ 	.short	0x0003
        /*0012*/ 	.short	0x0010
        /*0014*/ 	.byte	0x00, 0xf5, 0x21, 0x00


	//----- nvinfo : EIATTR_KPARAM_INFO
	.align		4
.L_33:
        /*0018*/ 	.byte	0x04, 0x17
        /*001a*/ 	.short	(.L_35 - .L_34)
.L_34:
        /*001c*/ 	.word	0x00000000
        /*0020*/ 	.short	0x0002
        /*0022*/ 	.short	0x0008
        /*0024*/ 	.byte	0x00, 0xf5, 0x21, 0x00


	//----- nvinfo : EIATTR_KPARAM_INFO
	.align		4
.L_35:
        /*0028*/ 	.byte	0x04, 0x17
        /*002a*/ 	.short	(.L_37 - .L_36)
.L_36:
        /*002c*/ 	.word	0x00000000
        /*0030*/ 	.short	0x0001
        /*0032*/ 	.short	0x0004
        /*0034*/ 	.byte	0x00, 0xf0, 0x11, 0x00


	//----- nvinfo : EIATTR_KPARAM_INFO
	.align		4
.L_37:
        /*0038*/ 	.byte	0x04, 0x17
        /*003a*/ 	.short	(.L_39 - .L_38)
.L_38:
        /*003c*/ 	.word	0x00000000
        /*0040*/ 	.short	0x0000
        /*0042*/ 	.short	0x0000
        /*0044*/ 	.byte	0x00, 0xf0, 0x11, 0x00


	//----- nvinfo : EIATTR_SPARSE_MMA_MASK
	.align		4
.L_39:
        /*0048*/ 	.byte	0x03, 0x50
        /*004a*/ 	.short	0x0000


	//----- nvinfo : EIATTR_MAXREG_COUNT
	.align		4
        /*004c*/ 	.byte	0x03, 0x1b
        /*004e*/ 	.short	0x00ff


	//----- nvinfo : EIATTR_MERCURY_ISA_VERSION
	.align		4
        /*0050*/ 	.byte	0x03, 0x5f
        /*0052*/ 	.short	0x0101


	//----- nvinfo : EIATTR_VRC_CTA_INIT_COUNT
	.align		4
        /*0054*/ 	.byte	0x02, 0x4a
	.zero		1
	.zero		1


	//----- nvinfo : EIATTR_EXIT_INSTR_OFFSETS
	.align		4
        /*0058*/ 	.byte	0x04, 0x1c
        /*005a*/ 	.short	(.L_41 - .L_40)


	//   ....[0]....
.L_40:
        /*005c*/ 	.word	0x000000a0


	//   ....[1]....
        /*0060*/ 	.word	0x000001d0


	//   ....[2]....
        /*0064*/ 	.word	0x00000540


	//   ....[3]....
        /*0068*/ 	.word	0x000005c0


	//   ....[4]....
        /*006c*/ 	.word	0x00000790


	//   ....[5]....
        /*0070*/ 	.word	0x00000910


	//----- nvinfo : EIATTR_CRS_STACK_SIZE
	.align		4
.L_41:
        /*0074*/ 	.byte	0x04, 0x1e
        /*0076*/ 	.short	(.L_43 - .L_42)
.L_42:
        /*0078*/ 	.word	0x00000000


	//----- nvinfo : EIATTR_CBANK_PARAM_SIZE
	.align		4
.L_43:
        /*007c*/ 	.byte	0x03, 0x19
        /*007e*/ 	.short	0x0018


	//----- nvinfo : EIATTR_PARAM_CBANK
	.align		4
        /*0080*/ 	.byte	0x04, 0x0a
        /*0082*/ 	.short	(.L_45 - .L_44)
	.align		4
.L_44:
        /*0084*/ 	.word	index@(.nv.constant0._Z13udispToUdepthiiPhS_)
        /*0088*/ 	.short	0x0380
        /*008a*/ 	.short	0x0018


	//----- nvinfo : EIATTR_SW_WAR
	.align		4
.L_45:
        /*008c*/ 	.byte	0x04, 0x36
        /*008e*/ 	.short	(.L_47 - .L_46)
.L_46:
        /*0090*/ 	.word	0x00000008
.L_47:


//--------------------- .nv.info._Z5udispiiPhS_   --------------------------
	.section	.nv.info._Z5udispiiPhS_,"",@"SHT_CUDA_INFO"
	.sectionflags	@""
	.align	4


	//----- nvinfo : EIATTR_CUDA_API_VERSION
	.align		4
        /*0000*/ 	.byte	0x04, 0x37
        /*0002*/ 	.short	(.L_49 - .L_48)
.L_48:
        /*0004*/ 	.word	0x00000082


	//----- nvinfo : EIATTR_KPARAM_INFO
	.align		4
.L_49:
        /*0008*/ 	.byte	0x04, 0x17
        /*000a*/ 	.short	(.L_51 - .L_50)
.L_50:
        /*000c*/ 	.word	0x00000000
        /*0010*/ 	.short	0x0003
        /*0012*/ 	.short	0x0010
        /*0014*/ 	.byte	0x00, 0xf5, 0x21, 0x00


	//----- nvinfo : EIATTR_KPARAM_INFO
	.align		4
.L_51:
        /*0018*/ 	.byte	0x04, 0x17
        /*001a*/ 	.short	(.L_53 - .L_52)
.L_52:
        /*001c*/ 	.word	0x00000000
        /*0020*/ 	.short	0x0002
        /*0022*/ 	.short	0x0008
        /*0024*/ 	.byte	0x00, 0xf5, 0x21, 0x00


	//----- nvinfo : EIATTR_KPARAM_INFO
	.align		4
.L_53:
        /*0028*/ 	.byte	0x04, 0x17
        /*002a*/ 	.short	(.L_55 - .L_54)
.L_54:
        /*002c*/ 	.word	0x00000000
        /*0030*/ 	.short	0x0001
        /*0032*/ 	.short	0x0004
        /*0034*/ 	.byte	0x00, 0xf0, 0x11, 0x00


	//----- nvinfo : EIATTR_KPARAM_INFO
	.align		4
.L_55:
        /*0038*/ 	.byte	0x04, 0x17
        /*003a*/ 	.short	(.L_57 - .L_56)
.L_56:
        /*003c*/ 	.word	0x00000000
        /*0040*/ 	.short	0x0000
        /*0042*/ 	.short	0x0000
        /*0044*/ 	.byte	0x00, 0xf0, 0x11, 0x00


	//----- nvinfo : EIATTR_SPARSE_MMA_MASK
	.align		4
.L_57:
        /*0048*/ 	.byte	0x03, 0x50
        /*004a*/ 	.short	0x0000


	//----- nvinfo : EIATTR_MAXREG_COUNT
	.align		4
        /*004c*/ 	.byte	0x03, 0x1b
        /*004e*/ 	.short	0x00ff


	//----- nvinfo : EIATTR_MERCURY_ISA_VERSION
	.align		4
        /*0050*/ 	.byte	0x03, 0x5f
        /*0052*/ 	.short	0x0101


	//----- nvinfo : EIATTR_VRC_CTA_INIT_COUNT
	.align		4
        /*0054*/ 	.byte	0x02, 0x4a
	.zero		1
	.zero		1


	//----- nvinfo : EIATTR_EXIT_INSTR_OFFSETS
	.align		4
        /*0058*/ 	.byte	0x04, 0x1c
        /*005a*/ 	.short	(.L_59 - .L_58)


	//   ....[0]....
.L_58:
        /*005c*/ 	.word	0x00000170


	//----- nvinfo : EIATTR_CBANK_PARAM_SIZE
	.align		4
.L_59:
        /*0060*/ 	.byte	0x03, 0x19
        /*0062*/ 	.short	0x0018


	//----- nvinfo : EIATTR_PARAM_CBANK
	.align		4
        /*0064*/ 	.byte	0x04, 0x0a
        /*0066*/ 	.short	(.L_61 - .L_60)
	.align		4
.L_60:
        /*0068*/ 	.word	index@(.nv.constant0._Z5udispiiPhS_)
        /*006c*/ 	.short	0x0380
        /*006e*/ 	.short	0x0018


	//----- nvinfo : EIATTR_SW_WAR
	.align		4
.L_61:
        /*0070*/ 	.byte	0x04, 0x36
        /*0072*/ 	.short	(.L_63 - .L_62)
.L_62:
        /*0074*/ 	.word	0x00000008
.L_63:


//--------------------- .nv.info._Z6brain3iiPhS_S_PtS0_S_ii --------------------------
	.section	.nv.info._Z6brain3iiPhS_S_PtS0_S_ii,"",@"SHT_CUDA_INFO"
	.sectionflags	@""
	.align	4


	//----- nvinfo : EIATTR_CUDA_API_VERSION
	.align		4
        /*0000*/ 	.byte	0x04, 0x37
        /*0002*/ 	.short	(.L_65 - .L_64)
.L_64:
        /*0004*/ 	.word	0x00000082


	//----- nvinfo : EIATTR_KPARAM_INFO
	.align		4
.L_65:
        /*0008*/ 	.byte	0x04, 0x17
        /*000a*/ 	.short	(.L_67 - .L_66)
.L_66:
        /*000c*/ 	.word	0x00000000
        /*0010*/ 	.short	0x0009
        /*0012*/ 	.short	0x003c
        /*0014*/ 	.byte	0x00, 0xf0, 0x11, 0x00


	//----- nvinfo : EIATTR_KPARAM_INFO
	.align		4
.L_67:
        /*0018*/ 	.byte	0x04, 0x17
        /*001a*/ 	.short	(.L_69 - .L_68)
.L_68:
        /*001c*/ 	.word	0x00000000
        /*0020*/ 	.short	0x0008
        /*0022*/ 	.short	0x0038
        /*0024*/ 	.byte	0x00, 0xf0, 0x11, 0x00


	//----- nvinfo : EIATTR_KPARAM_INFO
	.align		4
.L_69:
        /*0028*/ 	.byte	0x04, 0x17
        /*002a*/ 	.short	(.L_71 - .L_70)
.L_70:
        /*002c*/ 	.word	0x00000000
        /*0030*/ 	.short	0x0007
        /*0032*/ 	.short	0x0030
        /*0034*/ 	.byte	0x00, 0xf5, 0x21, 0x00


	//----- nvinfo : EIATTR_KPARAM_INFO
	.align		4
.L_71:
        /*0038*/ 	.byte	0x04, 0x17
        /*003a*/ 	.short	(.L_73 - .L_72)
.L_72:
        /*003c*/ 	.word	0x00000000
        /*0040*/ 	.short	0x0006
        /*0042*/ 	.short	0x0028
        /*0044*/ 	.byte	0x00, 0xf5, 0x21, 0x00


	//----- nvinfo : EIATTR_KPARAM_INFO
	.align		4
.L_73:
        /*0048*/ 	.byte	0x04, 0x17
        /*004a*/ 	.short	(.L_75 - .L_74)
.L_74:
        /*004c*/ 	.word	0x00000000
        /*0050*/ 	.short	0x0005
        /*0052*/ 	.short	0x0020
        /*0054*/ 	.byte	0x00, 0xf5, 0x21, 0x00


	//----- nvinfo : EIATTR_KPARAM_INFO
	.align		4
.L_75:
        /*0058*/ 	.byte	0x04, 0x17
        /*005a*/ 	.short	(.L_77 - .L_76)
.L_76:
        /*005c*/ 	.word	0x00000000
        /*0060*/ 	.short	0x0004
        /*0062*/ 	.short	0x0018
        /*0064*/ 	.byte	0x00, 0xf5, 0x21, 0x00


	//----- nvinfo : EIATTR_KPARAM_INFO
	.align		4
.L_77:
        /*0068*/ 	.byte	0x04, 0x17
        /*006a*/ 	.short	(.L_79 - .L_78)
.L_78:
        /*006c*/ 	.word	0x00000000
        /*0070*/ 	.short	0x0003
        /*0072*/ 	.short	0x0010
        /*0074*/ 	.byte	0x00, 0xf5, 0x21, 0x00


	//----- nvinfo : EIATTR_KPARAM_INFO
	.align		4
.L_79:
        /*0078*/ 	.byte	0x04, 0x17
        /*007a*/ 	.short	(.L_81 - .L_80)
.L_80:
        /*007c*/ 	.word	0x00000000
        /*0080*/ 	.short	0x0002
        /*0082*/ 	.short	0x0008
        /*0084*/ 	.byte	0x00, 0xf5, 0x21, 0x00


	//----- nvinfo : EIATTR_KPARAM_INFO
	.align		4
.L_81:
        /*0088*/ 	.byte	0x04, 0x17
        /*008a*/ 	.short	(.L_83 - .L_82)
.L_82:
        /*008c*/ 	.word	0x00000000
        /*0090*/ 	.short	0x0001
        /*0092*/ 	.short	0x0004
        /*0094*/ 	.byte	0x00, 0xf0, 0x11, 0x00


	//----- nvinfo : EIATTR_KPARAM_INFO
	.align		4
.L_83:
        /*0098*/ 	.byte	0x04, 0x17
        /*009a*/ 	.short	(.L_85 - .L_84)
.L_84:
        /*009c*/ 	.word	0x00000000
        /*00a0*/ 	.short	0x0000
        /*00a2*/ 	.short	0x0000
        /*00a4*/ 	.byte	0x00, 0xf0, 0x11, 0x00


	//----- nvinfo : EIATTR_SPARSE_MMA_MASK
	.align		4
.L_85:
        /*00a8*/ 	.byte	0x03, 0x50
        /*00aa*/ 	.short	0x0000


	//----- nvinfo : EIATTR_MAXREG_COUNT
	.align		4
        /*00ac*/ 	.byte	0x03, 0x1b
        /*00ae*/ 	.short	0x00ff


	//----- nvinfo : EIATTR_NUM_BARRIERS
	.align		4
        /*00b0*/ 	.byte	0x02, 0x4c
        /*00b2*/ 	.byte	0x01
	.zero		1


	//----- nvinfo : EIATTR_MERCURY_ISA_VERSION
	.align		4
        /*00b4*/ 	.byte	0x03, 0x5f
        /*00b6*/ 	.short	0x0101


	//----- nvinfo : EIATTR_VRC_CTA_INIT_COUNT
	.align		4
        /*00b8*/ 	.byte	0x02, 0x4a
	.zero		1
	.zero		1


	//----- nvinfo : EIATTR_EXIT_INSTR_OFFSETS
	.align		4
        /*00bc*/ 	.byte	0x04, 0x1c
        /*00be*/ 	.short	(.L_87 - .L_86)


	//   ....[0]....
.L_86:
        /*00c0*/ 	.word	0x00000120


	//   ....[1]....
        /*00c4*/ 	.word	0x000001a0


	//   ....[2]....
        /*00c8*/ 	.word	0x00000200


	//   ....[3]....
        /*00cc*/ 	.word	0x000075d0


	//   ....[4]....
        /*00d0*/ 	.word	0x00020930


	//----- nvinfo : EIATTR_CRS_STACK_SIZE
	.align		4
.L_87:
        /*00d4*/ 	.byte	0x04, 0x1e
        /*00d6*/ 	.short	(.L_89 - .L_88)
.L_88:
        /*00d8*/ 	.word	0x00000000


	//----- nvinfo : EIATTR_CBANK_PARAM_SIZE
	.align		4
.L_89:
        /*00dc*/ 	.byte	0x03, 0x19
        /*00de*/ 	.short	0x0040


	//----- nvinfo : EIATTR_PARAM_CBANK
	.align		4
        /*00e0*/ 	.byte	0x04, 0x0a
        /*00e2*/ 	.short	(.L_91 - .L_90)
	.align		4
.L_90:
        /*00e4*/ 	.word	index@(.nv.constant0._Z6brain3iiPhS_S_PtS0_S_ii)
        /*00e8*/ 	.short	0x0380
        /*00ea*/ 	.short	0x0040


	//----- nvinfo : EIATTR_SW_WAR
	.align		4
.L_91:
        /*00ec*/ 	.byte	0x04, 0x36
        /*00ee*/ 	.short	(.L_93 - .L_92)
.L_92:
        /*00f0*/ 	.word	0x00000008
.L_93:


//--------------------- .nv.info._Z13edgeMatch8w16iiPhS_Pt --------------------------
	.section	.nv.info._Z13edgeMatch8w16iiPhS_Pt,"",@"SHT_CUDA_INFO"
	.sectionflags	@""
	.align	4


	//----- nvinfo : EIATTR_CUDA_API_VERSION
	.align		4
        /*0000*/ 	.byte	0x04, 0x37
        /*0002*/ 	.short	(.L_95 - .L_94)
.L_94:
        /*0004*/ 	.word	0x00000082


	//----- nvinfo : EIATTR_KPARAM_INFO
	.align		4
.L_95:
        /*0008*/ 	.byte	0x04, 0x17
        /*000a*/ 	.short	(.L_97 - .L_96)
.L_96:
        /*000c*/ 	.word	0x00000000
        /*0010*/ 	.short	0x0004
        /*0012*/ 	.short	0x0018
        /*0014*/ 	.byte	0x00, 0xf5, 0x21, 0x00


	//----- nvinfo : EIATTR_KPARAM_INFO
	.align		4
.L_97:
        /*0018*/ 	.byte	0x04, 0x17
        /*001a*/ 	.short	(.L_99 - .L_98)
.L_98:
        /*001c*/ 	.word	0x00000000
        /*0020*/ 	.short	0x0003
        /*0022*/ 	.short	0x0010
        /*0024*/ 	.byte	0x00, 0xf5, 0x21, 0x00


	//----- nvinfo : EIATTR_KPARAM_INFO
	.align		4
.L_99:
        /*0028*/ 	.byte	0x04, 0x17
        /*002a*/ 	.short	(.L_101 - .L_100)
.L_100:
        /*002c*/ 	.word	0x00000000
        /*0030*/ 	.short	0x0002
        /*0032*/ 	.short	0x0008
        /*0034*/ 	.byte	0x00, 0xf5, 0x21, 0x00


	//----- nvinfo : EIATTR_KPARAM_INFO
	.align		4
.L_101:
        /*0038*/ 	.byte	0x04, 0x17
        /*003a*/ 	.short	(.L_103 - .L_102)
.L_102:
        /*003c*/ 	.word	0x00000000
        /*0040*/ 	.short	0x0001
        /*0042*/ 	.short	0x0004
        /*0044*/ 	.byte	0x00, 0xf0, 0x11, 0x00


	//----- nvinfo : EIATTR_KPARAM_INFO
	.align		4
.L_103:
        /*0048*/ 	.byte	0x04, 0x17
        /*004a*/ 	.short	(.L_105 - .L_104)
.L_104:
        /*004c*/ 	.word	0x00000000
        /*0050*/ 	.short	0x0000
        /*0052*/ 	.short	0x0000
        /*0054*/ 	.byte	0x00, 0xf0, 0x11, 0x00


	//----- nvinfo : EIATTR_SPARSE_MMA_MASK
	.align		4
.L_105:
        /*0058*/ 	.byte	0x03, 0x50
        /*005a*/ 	.short	0x0000


	//----- nvinfo : EIATTR_MAXREG_COUNT
	.align		4
        /*005c*/ 	.byte	0x03, 0x1b
        /*005e*/ 	.short	0x00ff


	//----- nvinfo : EIATTR_NUM_BARRIERS
	.align		4
        /*0060*/ 	.byte	0x02, 0x4c
        /*0062*/ 	.byte	0x01
	.zero		1


	//----- nvinfo : EIATTR_MERCURY_ISA_VERSION
	.align		4
        /*0064*/ 	.byte	0x03, 0x5f
        /*0066*/ 	.short	0x0101


	//----- nvinfo : EIATTR_VRC_CTA_INIT_COUNT
	.align		4
        /*0068*/ 	.byte	0x02, 0x4a
	.zero		1
	.zero		1


	//----- nvinfo : EIATTR_EXIT_INSTR_OFFSETS
	.align		4
        /*006c*/ 	.byte	0x04, 0x1c
        /*006e*/ 	.short	(.L_107 - .L_106)


	//   ....[0]....
.L_106:
        /*0070*/ 	.word	0x00000140


	//   ....[1]....
        /*0074*/ 	.word	0x00000220


	//   ....[2]....
        /*0078*/ 	.word	0x00000330


	//   ....[3]....
        /*007c*/ 	.word	0x00001410


	//   ....[4]....
        /*0080*/ 	.word	0x00001520


	//----- nvinfo : EIATTR_CRS_STACK_SIZE
	.align		4
.L_107:
        /*0084*/ 	.byte	0x04, 0x1e
        /*0086*/ 	.short	(.L_109 - .L_108)
.L_108:
        /*0088*/ 	.word	0x00000000


	//----- nvinfo : EIATTR_CBANK_PARAM_SIZE
	.align		4
.L_109:
        /*008c*/ 	.byte	0x03, 0x19
        /*008e*/ 	.short	0x0020


	//----- nvinfo : EIATTR_PARAM_CBANK
	.align		4
        /*0090*/ 	.byte	0x04, 0x0a
        /*0092*/ 	.short	(.L_111 - .L_110)
	.align		4
.L_110:
        /*0094*/ 	.word	index@(.nv.constant0._Z13edgeMatch8w16iiPhS_Pt)
        /*0098*/ 	.short	0x0380
        /*009a*/ 	.short	0x0020


	//----- nvinfo : EIATTR_SW_WAR
	.align		4
.L_111:
        /*009c*/ 	.byte	0x04, 0x36
        /*009e*/ 	.short	(.L_113 - .L_112)
.L_112:
        /*00a0*/ 	.word	0x00000008
.L_113:


//--------------------- .nv.callgraph             --------------------------
	.section	.nv.callgraph,"",@"SHT_CUDA_CALLGRAPH"
	.align	4
	.sectionentsize	8
	.align		4
        /*0000*/ 	.word	0x00000000
	.align		4
        /*0004*/ 	.word	0xffffffff
	.align		4
        /*0008*/ 	.word	0x00000000
	.align		4
        /*000c*/ 	.word	0xfffffffe
	.align		4
        /*0010*/ 	.word	0x00000000
	.align		4
        /*0014*/ 	.word	0xfffffffd
	.align		4
        /*0018*/ 	.word	0x00000000
	.align		4
        /*001c*/ 	.word	0xfffffffc


//--------------------- .text._Z13udispToUdepthiiPhS_ --------------------------
	.section	.text._Z13udispToUdepthiiPhS_,"ax",@progbits
	.align	128
        .global         _Z13udispToUdepthiiPhS_
        .type           _Z13udispToUdepthiiPhS_,@function
        .size           _Z13udispToUdepthiiPhS_,(.L_x_692 - _Z13udispToUdepthiiPhS_)
        .other          _Z13udispToUdepthiiPhS_,@"STO_CUDA_ENTRY STV_DEFAULT"
_Z13udispToUdepthiiPhS_:
.text._Z13udispToUdepthiiPhS_:
[----:B------:R-:W-:Y:S01]  /*0000*/  LDC R1, c[0x0][0x37c] ;  /* 0x0000df00ff017b82 */ /* 0x000fe20000000800 */
[----:B------:R-:W0:Y:S07]  /*0010*/  S2R R0, SR_TID.Y ;  /* 0x0000000000007919 */ /* 0x000e2e0000002200 */
[----:B------:R-:W1:Y:S01]  /*0020*/  LDC R4, c[0x0][0x360] ;  /* 0x0000d800ff047b82 */ /* 0x000e620000000800 */
[----:B------:R-:W1:Y:S07]  /*0030*/  S2R R3, SR_TID.X ;  /* 0x0000000000037919 */ /* 0x000e6e0000002100 */
[----:B------:R-:W0:Y:S08]  /*0040*/  S2UR UR5, SR_CTAID.Y ;  /* 0x00000000000579c3 */ /* 0x000e300000002600 */
[----:B------:R-:W0:Y:S08]  /*0050*/  LDC R5, c[0x0][0x364] ;  /* 0x0000d900ff057b82 */ /* 0x000e300000000800 */
[----:B------:R-:W1:Y:S01]  /*0060*/  S2UR UR4, SR_CTAID.X ;  /* 0x00000000000479c3 */ /* 0x000e620000002500 */
[----:B0-----:R-:W-:-:S05]  /*0070*/  IMAD R5, R5, UR5, R0 ;  /* 0x0000000505057c24 */ /* 0x001fca000f8e0200 */
[----:B------:R-:W-:Y:S01]  /*0080*/  ISETP.GE.U32.AND P0, PT, R5, 0x2, PT ;  /* 0x000000020500780c */ /* 0x000fe20003f06070 */
[----:B-1----:R-:W-:-:S12]  /*0090*/  IMAD R4, R4, UR4, R3 ;  /* 0x0000000404047c24 */ /* 0x002fd8000f8e0203 */
[----:B------:R-:W-:Y:S05]  /*00a0*/  @!P0 EXIT ;  /* 0x000000000000894d */ /* 0x000fea0003800000 */
[----:B------:R-:W-:Y:S01]  /*00b0*/  VIADD R0, R5, 0xffffffff ;  /* 0xffffffff05007836 */ /* 0x000fe20000000000 */
[----:B------:R-:W0:Y:S01]  /*00c0*/  LDCU.64 UR4, c[0x0][0x358] ;  /* 0x00006b00ff0477ac */ /* 0x000e220008000a00 */
[----:B------:R-:W-:Y:S01]  /*00d0*/  IMAD.MOV.U32 R2, RZ, RZ, 0x42200000 ;  /* 0x42200000ff027424 */ /* 0x000fe200078e00ff */
[----:B------:R-:W-:Y:S02]  /*00e0*/  BSSY.RECONVERGENT B0, `(.L_x_0) ;  /* 0x000000d000007945 */ /* 0x000fe40003800200 */
[----:B------:R-:W-:-:S04]  /*00f0*/  I2FP.F32.U32 R3, R0 ;  /* 0x0000000000037245 */ /* 0x000fc80000201000 */
[----:B------:R-:W1:Y:S08]  /*0100*/  MUFU.RCP R0, R3 ;  /* 0x0000000300007308 */ /* 0x000e700000001000 */
[----:B------:R-:W2:Y:S01]  /*0110*/  FCHK P0, R2, R3 ;  /* 0x0000000302007302 */ /* 0x000ea20000000000 */
[----:B-1----:R-:W-:-:S04]  /*0120*/  FFMA R7, -R3, R0, 1 ;  /* 0x3f80000003077423 */ /* 0x002fc80000000100 */
[----:B------:R-:W-:-:S04]  /*0130*/  FFMA R0, R0, R7, R0 ;  /* 0x0000000700007223 */ /* 0x000fc80000000000 */
[----:B------:R-:W-:-:S04]  /*0140*/  FFMA R6, R0, 40, RZ ;  /* 0x4220000000067823 */ /* 0x000fc800000000ff */
[----:B------:R-:W-:-:S04]  /*0150*/  FFMA R7, -R3, R6, 40 ;  /* 0x4220000003077423 */ /* 0x000fc80000000106 */
[----:B------:R-:W-:Y:S01]  /*0160*/  FFMA R6, R0, R7, R6 ;  /* 0x0000000700067223 */ /* 0x000fe20000000006 */
[----:B0-2---:R-:W-:Y:S06]  /*0170*/  @!P0 BRA `(.L_x_1) ;  /* 0x00000000000c8947 */ /* 0x005fec0003800000 */
[----:B------:R-:W-:-:S07]  /*0180*/  MOV R8, 0x1a0 ;  /* 0x000001a000087802 */ /* 0x000fce0000000f00 */
[----:B------:R-:W-:Y:S05]  /*0190*/  CALL.REL.NOINC `($__internal_1_$__cuda_sm3x_div_rn_noftz_f32_slowpath) ;  /* 0x0000000c00207944 */ /* 0x000fea0003c00000 */
[----:B------:R-:W-:-:S07]  /*01a0*/  IMAD.MOV.U32 R6, RZ, RZ, R0 ;  /* 0x000000ffff067224 */ /* 0x000fce00078e0000 */
.L_x_1:
[----:B------:R-:W-:Y:S05]  /*01b0*/  BSYNC.RECONVERGENT B0 ;  /* 0x0000000000007941 */ /* 0x000fea0003800200 */
.L_x_0:
[----:B------:R-:W-:-:S13]  /*01c0*/  FSETP.GT.AND P0, PT, R6, 4, PT ;  /* 0x408000000600780b */ /* 0x000fda0003f04000 */
[----:B------:R-:W-:Y:S05]  /*01d0*/  @P0 EXIT ;  /* 0x000000000000094d */ /* 0x000fea0003800000 */
[----:B------:R-:W-:Y:S01]  /*01e0*/  I2FP.F32.U32 R3, R5 ;  /* 0x0000000500037245 */ /* 0x000fe20000201000 */
[----:B------:R-:W-:Y:S03]  /*01f0*/  BSSY.RECONVERGENT B0, `(.L_x_2) ;  /* 0x000000b000007945 */ /* 0x000fe60003800200 */
[----:B------:R-:W0:Y:S08]  /*0200*/  MUFU.RCP R0, R3 ;  /* 0x0000000300007308 */ /* 0x000e300000001000 */
[----:B------:R-:W1:Y:S01]  /*0210*/  FCHK P0, R2, R3 ;  /* 0x0000000302007302 */ /* 0x000e620000000000 */
[----:B0-----:R-:W-:-:S04]  /*0220*/  FFMA R7, -R3, R0, 1 ;  /* 0x3f80000003077423 */ /* 0x001fc80000000100 */
[----:B------:R-:W-:-:S04]  /*0230*/  FFMA R0, R0, R7, R0 ;  /* 0x0000000700007223 */ /* 0x000fc80000000000 */
[----:B------:R-:W-:-:S04]  /*0240*/  FFMA R7, R0, 40, RZ ;  /* 0x4220000000077823 */ /* 0x000fc800000000ff */
[----:B------:R-:W-:-:S04]  /*0250*/  FFMA R8, -R3, R7, 40 ;  /* 0x4220000003087423 */ /* 0x000fc80000000107 */
[----:B------:R-:W-:Y:S01]  /*0260*/  FFMA R0, R0, R8, R7 ;  /* 0x0000000800007223 */ /* 0x000fe20000000007 */
[----:B-1----:R-:W-:Y:S06]  /*0270*/  @!P0 BRA `(.L_x_3) ;  /* 0x0000000000088947 */ /* 0x002fec0003800000 */
[----:B------:R-:W-:-:S07]  /*0280*/  MOV R8, 0x2a0 ;  /* 0x000002a000087802 */ /* 0x000fce0000000f00 */
[----:B------:R-:W-:Y:S05]  /*0290*/  CALL.REL.NOINC `($__internal_1_$__cuda_sm3x_div_rn_noftz_f32_slowpath) ;  /* 0x0000000800e07944 */ /* 0x000fea0003c00000 */
.L_x_3:
[----:B------:R-:W-:Y:S05]  /*02a0*/  BSYNC.RECONVERGENT B0 ;  /* 0x0000000000007941 */ /* 0x000fea0003800200 */
.L_x_2:
[----:B------:R-:W0:Y:S01]  /*02b0*/  MUFU.RCP64H R13, 333.332763671875 ;  /* 0x4074d553000d7908 */ /* 0x000e220000001800 */
[----:B------:R-:W-:Y:S01]  /*02c0*/  IMAD.MOV.U32 R2, RZ, RZ, -0x83126e9 ;  /* 0xf7ced917ff027424 */ /* 0x000fe200078e00ff */
[----:B------:R-:W-:Y:S01]  /*02d0*/  UMOV UR6, 0xcbffffff ;  /* 0xcbffffff00067882 */ /* 0x000fe20000000000 */
[----:B------:R-:W-:Y:S01]  /*02e0*/  IMAD.MOV.U32 R3, RZ, RZ, 0x4074d553 ;  /* 0x4074d553ff037424 */ /* 0x000fe200078e00ff */
[----:B------:R-:W-:Y:S01]  /*02f0*/  UMOV UR7, 0x40747f80 ;  /* 0x40747f8000077882 */ /* 0x000fe20000000000 */
[----:B------:R-:W-:Y:S01]  /*0300*/  IMAD.MOV.U32 R12, RZ, RZ, 0x1 ;  /* 0x00000001ff0c7424 */ /* 0x000fe200078e00ff */
[----:B------:R-:W-:Y:S02]  /*0310*/  BSSY.RECONVERGENT B0, `(.L_x_4) ;  /* 0x0000013000007945 */ /* 0x000fe40003800200 */
[----:B------:R-:W1:Y:S03]  /*0320*/  I2F.F64 R8, R4 ;  /* 0x0000000400087312 */ /* 0x000e660000201c00 */
[----:B0-----:R-:W-:-:S02]  /*0330*/  DFMA R10, R12, -R2, 1 ;  /* 0x3ff000000c0a742b */ /* 0x001fc40000000802 */
[----:B-1----:R-:W-:-:S06]  /*0340*/  DADD R8, R8, -UR6 ;  /* 0x8000000608087e29 */ /* 0x002fcc0008000000 */
[----:B------:R-:W-:Y:S02]  /*0350*/  DFMA R14, R10, R10, R10 ;  /* 0x0000000a0a0e722b */ /* 0x000fe4000000000a */
[----:B------:R-:W0:Y:S06]  /*0360*/  F2F.F64.F32 R10, R0 ;  /* 0x00000000000a7310 */ /* 0x000e2c0000201800 */
[----:B------:R-:W-:-:S08]  /*0370*/  DFMA R14, R12, R14, R12 ;  /* 0x0000000e0c0e722b */ /* 0x000fd0000000000c */
[----:B------:R-:W-:Y:S02]  /*0380*/  DFMA R12, R14, -R2, 1 ;  /* 0x3ff000000e0c742b */ /* 0x000fe40000000802 */
[----:B0-----:R-:W-:-:S06]  /*0390*/  DMUL R8, R8, R10 ;  /* 0x0000000a08087228 */ /* 0x001fcc0000000000 */
[----:B------:R-:W-:-:S04]  /*03a0*/  DFMA R12, R14, R12, R14 ;  /* 0x0000000c0e0c722b */ /* 0x000fc8000000000e */
[----:B------:R-:W-:-:S04]  /*03b0*/  FSETP.GEU.AND P1, PT, |R9|, 6.5827683646048100446e-37, PT ;  /* 0x036000000900780b */ /* 0x000fc80003f2e200 */
[----:B------:R-:W-:-:S08]  /*03c0*/  DMUL R10, R8, R12 ;  /* 0x0000000c080a7228 */ /* 0x000fd00000000000 */
[----:B------:R-:W-:-:S08]  /*03d0*/  DFMA R2, R10, -R2, R8 ;  /* 0x800000020a02722b */ /* 0x000fd00000000008 */
[----:B------:R-:W-:-:S10]  /*03e0*/  DFMA R2, R12, R2, R10 ;  /* 0x000000020c02722b */ /* 0x000fd4000000000a */
[----:B------:R-:W-:-:S05]  /*03f0*/  FFMA R7, RZ, 3.8255202770233154297, R3 ;  /* 0x4074d553ff077823 */ /* 0x000fca0000000003 */
[----:B------:R-:W-:-:S13]  /*0400*/  FSETP.GT.AND P0, PT, |R7|, 1.469367938527859385e-39, PT ;  /* 0x001000000700780b */ /* 0x000fda0003f04200 */
[----:B------:R-:W-:Y:S05]  /*0410*/  @P0 BRA P1, `(.L_x_5) ;  /* 0x0000000000080947 */ /* 0x000fea0000800000 */
[----:B------:R-:W-:-:S07]  /*0420*/  MOV R12, 0x440 ;  /* 0x00000440000c7802 */ /* 0x000fce0000000f00 */
[----:B------:R-:W-:Y:S05]  /*0430*/  CALL.REL.NOINC `($__internal_0_$__cuda_sm20_div_rn_f64_full) ;  /* 0x0000000400387944 */ /* 0x000fea0003c00000 */
.L_x_5:
[----:B------:R-:W-:Y:S05]  /*0440*/  BSYNC.RECONVERGENT B0 ;  /* 0x0000000000007941 */ /* 0x000fea0003800200 */
.L_x_4:
[----:B------:R-:W0:Y:S01]  /*0450*/  F2F.F32.F64 R2, R2 ;  /* 0x0000000200027310 */ /* 0x000e220000301000 */
[----:B------:R-:W-:Y:S02]  /*0460*/  IMAD.MOV.U32 R10, RZ, RZ, 0x3f000000 ;  /* 0x3f000000ff0a7424 */ /* 0x000fe400078e00ff */
[----:B------:R-:W-:-:S06]  /*0470*/  FMUL R8, R0, 100 ;  /* 0x42c8000000087820 */ /* 0x000fcc0000400000 */
[----:B------:R-:W1:Y:S01]  /*0480*/  F2F.F64.F32 R8, R8 ;  /* 0x0000000800087310 */ /* 0x000e620000201800 */
[----:B0-----:R-:W-:-:S05]  /*0490*/  FMUL R7, R2, 100 ;  /* 0x42c8000002077820 */ /* 0x001fca0000400000 */
[----:B------:R-:W-:Y:S01]  /*04a0*/  LOP3.LUT R0, R10, 0x80000000, R7, 0xb8, !PT ;  /* 0x800000000a007812 */ /* 0x000fe200078eb807 */
[----:B-1----:R-:W-:-:S04]  /*04b0*/  DADD R10, R8, 0.5 ;  /* 0x3fe00000080a7429 */ /* 0x002fc80000000000 */
[----:B------:R-:W-:Y:S02]  /*04c0*/  FADD.RZ R0, R7, R0 ;  /* 0x0000000007007221 */ /* 0x000fe4000000c000 */
[----:B------:R-:W0:Y:S08]  /*04d0*/  F2I.F64.FLOOR R7, R10 ;  /* 0x0000000a00077311 */ /* 0x000e300000305100 */
[----:B------:R-:W1:Y:S01]  /*04e0*/  FRND.TRUNC R0, R0 ;  /* 0x0000000000007307 */ /* 0x000e62000020d000 */
[----:B0-----:R-:W-:-:S02]  /*04f0*/  VIADD R2, R7, 0xffffffff ;  /* 0xffffffff07027836 */ /* 0x001fc40000000000 */
[----:B-1----:R-:W-:-:S06]  /*0500*/  FADD R9, R0, 320 ;  /* 0x43a0000000097421 */ /* 0x002fcc0000000000 */
[----:B------:R-:W0:Y:S02]  /*0510*/  F2I.TRUNC.NTZ R9, R9 ;  /* 0x0000000900097305 */ /* 0x000e24000020f100 */
[----:B0-----:R-:W-:-:S04]  /*0520*/  ISETP.GT.U32.AND P0, PT, R9, 0x27f, PT ;  /* 0x0000027f0900780c */ /* 0x001fc80003f04070 */
[----:B------:R-:W-:-:S13]  /*0530*/  ISETP.GT.U32.OR P0, PT, R2, 0x1df, P0 ;  /* 0x000001df0200780c */ /* 0x000fda0000704470 */
[----:B------:R-:W-:Y:S05]  /*0540*/  @P0 EXIT ;  /* 0x000000000000094d */ /* 0x000fea0003800000 */
[----:B------:R-:W-:Y:S01]  /*0550*/  FMUL R6, R6, 100 ;  /* 0x42c8000006067820 */ /* 0x000fe20000400000 */
[----:B------:R-:W-:-:S03]  /*0560*/  IADD3 R0, PT, PT, -R7, 0x1e0, RZ ;  /* 0x000001e007007810 */ /* 0x000fc60007ffe1ff */
[----:B------:R-:W0:Y:S02]  /*0570*/  F2F.F64.F32 R2, R6 ;  /* 0x0000000600027310 */ /* 0x000e240000201800 */
[----:B0-----:R-:W-:-:S06]  /*0580*/  DADD R2, R2, 0.5 ;  /* 0x3fe0000002027429 */ /* 0x001fcc0000000000 */
[----:B------:R-:W0:Y:S02]  /*0590*/  F2I.F64.FLOOR R8, R2 ;  /* 0x0000000200087311 */ /* 0x000e240000305100 */
[----:B0-----:R-:W-:-:S04]  /*05a0*/  IADD3 R11, PT, PT, -R8, 0x1e1, RZ ;  /* 0x000001e1080b7810 */ /* 0x001fc80007ffe1ff */
[----:B------:R-:W-:-:S13]  /*05b0*/  ISETP.GT.AND P0, PT, R11, R0, PT ;  /* 0x000000000b00720c */ /* 0x000fda0003f04270 */
[----:B------:R-:W-:Y:S05]  /*05c0*/  @P0 EXIT ;  /* 0x000000000000094d */ /* 0x000fea0003800000 */
[----:B------:R-:W0:Y:S01]  /*05d0*/  LDC R0, c[0x0][0x384] ;  /* 0x0000e100ff007b82 */ /* 0x000e220000000800 */
[----:B------:R-:W1:Y:S01]  /*05e0*/  LDCU.64 UR6, c[0x0][0x388] ;  /* 0x00007100ff0677ac */ /* 0x000e620008000a00 */
[----:B------:R-:W-:Y:S01]  /*05f0*/  IMAD.IADD R3, R8, 0x1, -R7 ;  /* 0x0000000108037824 */ /* 0x000fe200078e0a07 */
[----:B------:R-:W-:Y:S01]  /*0600*/  BSSY.RECONVERGENT B0, `(.L_x_6) ;  /* 0x0000016000007945 */ /* 0x000fe20003800200 */
[----:B------:R-:W2:Y:S03]  /*0610*/  LDCU.64 UR8, c[0x0][0x390] ;  /* 0x00007200ff0877ac */ /* 0x000ea60008000a00 */
[----:B------:R-:W-:Y:S01]  /*0620*/  LOP3.LUT P0, R6, R3, 0x3, RZ, 0xc0, !PT ;  /* 0x0000000303067812 */ /* 0x000fe2000780c0ff */
[----:B0-----:R-:W-:-:S05]  /*0630*/  IMAD R4, R5, R0, R4 ;  /* 0x0000000005047224 */ /* 0x001fca00078e0204 */
[----:B-1----:R-:W-:-:S04]  /*0640*/  IADD3 R2, P1, PT, R4, UR6, RZ ;  /* 0x0000000604027c10 */ /* 0x002fc8000ff3e0ff */
[----:B------:R-:W-:-:S03]  /*0650*/  LEA.HI.X.SX32 R3, R4, UR7, 0x1, P1 ;  /* 0x0000000704037c11 */ /* 0x000fc600088f0eff */
[----:B--2---:R-:W-:Y:S06]  /*0660*/  @!P0 BRA `(.L_x_7) ;  /* 0x00000000003c8947 */ /* 0x004fec0003800000 */
[----:B------:R0:W5:Y:S01]  /*0670*/  LDG.E.U8 R13, desc[UR4][R2.64] ;  /* 0x00000004020d7981 */ /* 0x000162000c1e1100 */
[----:B------:R-:W-:Y:S01]  /*0680*/  BSSY.RECONVERGENT B1, `(.L_x_8) ;  /* 0x000000c000017945 */ /* 0x000fe20003800200 */
[----:B------:R-:W-:Y:S02]  /*0690*/  IMAD R15, R11, R0, R9 ;  /* 0x000000000b0f7224 */ /* 0x000fe400078e0209 */
[----:B------:R-:W-:Y:S02]  /*06a0*/  IMAD.MOV R6, RZ, RZ, -R6 ;  /* 0x000000ffff067224 */ /* 0x000fe400078e0a06 */
[----:B------:R-:W-:-:S07]  /*06b0*/  IMAD.MOV R11, RZ, RZ, -R8 ;  /* 0x000000ffff0b7224 */ /* 0x000fce00078e0a08 */
.L_x_9:
[----:B-1----:R-:W-:Y:S01]  /*06c0*/  IADD3 R4, P0, PT, R15, UR8, RZ ;  /* 0x000000080f047c10 */ /* 0x002fe2000ff1e0ff */
[----:B------:R-:W-:Y:S02]  /*06d0*/  VIADD R6, R6, 0x1 ;  /* 0x0000000106067836 */ /* 0x000fe40000000000 */
[----:B------:R-:W-:Y:S01]  /*06e0*/  VIADD R11, R11, 0x1 ;  /* 0x000000010b0b7836 */ /* 0x000fe20000000000 */
[C---:B------:R-:W-:Y:S01]  /*06f0*/  LEA.HI.X.SX32 R5, R15.reuse, UR9, 0x1, P0 ;  /* 0x000000090f057c11 */ /* 0x040fe200080f0eff */
[----:B------:R-:W-:Y:S01]  /*0700*/  IMAD.IADD R15, R15, 0x1, R0 ;  /* 0x000000010f0f7824 */ /* 0x000fe200078e0200 */
[----:B------:R-:W-:-:S03]  /*0710*/  ISETP.NE.AND P0, PT, R6, RZ, PT ;  /* 0x000000ff0600720c */ /* 0x000fc60003f05270 */
[----:B-----5:R1:W-:Y:S10]  /*0720*/  STG.E.U8 desc[UR4][R4.64], R13 ;  /* 0x0000000d04007986 */ /* 0x0203f4000c101104 */
[----:B------:R-:W-:Y:S05]  /*0730*/  @P0 BRA `(.L_x_9) ;  /* 0xfffffffc00e00947 */ /* 0x000fea000383ffff */
[----:B------:R-:W-:Y:S05]  /*0740*/  BSYNC.RECONVERGENT B1 ;  /* 0x0000000000017941 */ /* 0x000fea0003800200 */
.L_x_8:
[----:B------:R-:W-:-:S07]  /*0750*/  VIADD R11, R11, 0x1e1 ;  /* 0x000001e10b0b7836 */ /* 0x000fce0000000000 */
.L_x_7:
[----:B------:R-:W-:Y:S05]  /*0760*/  BSYNC.RECONVERGENT B0 ;  /* 0x0000000000007941 */ /* 0x000fea0003800200 */
.L_x_6:
[----:B-1----:R-:W-:-:S05]  /*0770*/  IMAD.IADD R4, R7, 0x1, -R8 ;  /* 0x0000000107047824 */ /* 0x002fca00078e0a08 */
[----:B------:R-:W-:-:S13]  /*0780*/  ISETP.GT.U32.AND P0, PT, R4, -0x4, PT ;  /* 0xfffffffc0400780c */ /* 0x000fda0003f04070 */
[----:B------:R-:W-:Y:S05]  /*0790*/  @P0 EXIT ;  /* 0x000000000000094d */ /* 0x000fea0003800000 */
[----:B------:R1:W5:Y:S01]  /*07a0*/  LDG.E.U8 R13, desc[UR4][R2.64] ;  /* 0x00000004020d7981 */ /* 0x000362000c1e1100 */
[----:B------:R-:W-:Y:S01]  /*07b0*/  IADD3 R12, PT, PT, R7, -0x1e1, R11 ;  /* 0xfffffe1f070c7810 */ /* 0x000fe20007ffe00b */
[----:B------:R-:W-:Y:S01]  /*07c0*/  IMAD R15, R11, R0, R9 ;  /* 0x000000000b0f7224 */ /* 0x000fe200078e0209 */
[----:B------:R-:W-:Y:S01]  /*07d0*/  SHF.R.S32.HI R19, RZ, 0x1f, R0 ;  /* 0x0000001fff137819 */ /* 0x000fe20000011400 */
[----:B------:R-:W2:Y:S06]  /*07e0*/  LDCU.64 UR6, c[0x0][0x390] ;  /* 0x00007200ff0677ac */ /* 0x000eac0008000a00 */
.L_x_10:
[----:B--2---:R-:W-:-:S04]  /*07f0*/  IADD3 R4, P0, PT, R15, UR6, RZ ;  /* 0x000000060f047c10 */ /* 0x004fc8000ff1e0ff */
[----:B------:R-:W-:-:S05]  /*0800*/  LEA.HI.X.SX32 R5, R15, UR7, 0x1, P0 ;  /* 0x000000070f057c11 */ /* 0x000fca00080f0eff */
[----:B-----5:R2:W-:Y:S04]  /*0810*/  STG.E.U8 desc[UR4][R4.64], R13 ;  /* 0x0000000d04007986 */ /* 0x0205e8000c101104 */
[----:B---3--:R-:W3:Y:S01]  /*0820*/  LDG.E.U8 R17, desc[UR4][R2.64] ;  /* 0x0000000402117981 */ /* 0x008ee2000c1e1100 */
[----:B------:R-:W-:-:S05]  /*0830*/  IADD3 R6, P0, PT, R4, R0, RZ ;  /* 0x0000000004067210 */ /* 0x000fca0007f1e0ff */
[----:B------:R-:W-:Y:S01]  /*0840*/  IMAD.X R7, R19, 0x1, R5, P0 ;  /* 0x0000000113077824 */ /* 0x000fe200000e0605 */
[----:B------:R-:W-:-:S05]  /*0850*/  IADD3 R8, P0, PT, R6, R0, RZ ;  /* 0x0000000006087210 */ /* 0x000fca0007f1e0ff */
[----:B------:R-:W-:Y:S01]  /*0860*/  IMAD.X R9, R19, 0x1, R7, P0 ;  /* 0x0000000113097824 */ /* 0x000fe200000e0607 */
[----:B---3--:R3:W-:Y:S04]  /*0870*/  STG.E.U8 desc[UR4][R6.64], R17 ;  /* 0x0000001106007986 */ /* 0x0087e8000c101104 */
[----:B------:R3:W-:Y:S04]  /*0880*/  STG.E.U8 desc[UR4][R8.64], R17 ;  /* 0x0000001108007986 */ /* 0x0007e8000c101104 */
[----:B--2---:R-:W2:Y:S01]  /*0890*/  LDG.E.U8 R13, desc[UR4][R2.64] ;  /* 0x00000004020d7981 */ /* 0x004ea2000c1e1100 */
[----:B------:R-:W-:Y:S01]  /*08a0*/  IADD3 R10, P0, PT, R8, R0, RZ ;  /* 0x00000000080a7210 */ /* 0x000fe20007f1e0ff */
[----:B------:R-:W-:-:S02]  /*08b0*/  VIADD R12, R12, 0x4 ;  /* 0x000000040c0c7836 */ /* 0x000fc40000000000 */
[----:B------:R-:W-:Y:S02]  /*08c0*/  IMAD R15, R0, 0x4, R15 ;  /* 0x00000004000f7824 */ /* 0x000fe400078e020f */
[----:B------:R-:W-:Y:S01]  /*08d0*/  IMAD.X R11, R19, 0x1, R9, P0 ;  /* 0x00000001130b7824 */ /* 0x000fe200000e0609 */
[----:B------:R-:W-:-:S04]  /*08e0*/  ISETP.NE.AND P0, PT, R12, RZ, PT ;  /* 0x000000ff0c00720c */ /* 0x000fc80003f05270 */
[----:B--2---:R3:W-:Y:S09]  /*08f0*/  STG.E.U8 desc[UR4][R10.64], R13 ;  /* 0x0000000d0a007986 */ /* 0x0047f2000c101104 */
[----:B------:R-:W-:Y:S05]  /*0900*/  @P0 BRA `(.L_x_10) ;  /* 0xfffffffc00b80947 */ /* 0x000fea000383ffff */
[----:B------:R-:W-:Y:S05]  /*0910*/  EXIT ;  /* 0x000000000000794d */ /* 0x000fea0003800000 */
        .weak           $__internal_0_$__cuda_sm20_div_rn_f64_full
        .type           $__internal_0_$__cuda_sm20_div_rn_f64_full,@function
        .size           $__internal_0_$__cuda_sm20_div_rn_f64_full,($__internal_1_$__cuda_sm3x_div_rn_noftz_f32_slowpath - $__internal_0_$__cuda_sm20_div_rn_f64_full)
$__internal_0_$__cuda_sm20_div_rn_f64_full:
[----:B------:R-:W-:Y:S01]  /*0920*/  IMAD.MOV.U32 R3, RZ, RZ, 0x3ff4d553 ;  /* 0x3ff4d553ff037424 */ /* 0x000fe200078e00ff */
[C---:B------:R-:W-:Y:S01]  /*0930*/  FSETP.GEU.AND P1, PT, |R9|.reuse, 1.469367938527859385e-39, PT ;  /* 0x001000000900780b */ /* 0x040fe20003f2e200 */
[----:B------:R-:W-:Y:S01]  /*0940*/  IMAD.MOV.U32 R2, RZ, RZ, -0x83126e9 ;  /* 0xf7ced917ff027424 */ /* 0x000fe200078e00ff */
[----:B------:R-:W-:Y:S01]  /*0950*/  LOP3.LUT R7, R9, 0x7ff00000, RZ, 0xc0, !PT ;  /* 0x7ff0000009077812 */ /* 0x000fe200078ec0ff */
[----:B------:R-:W0:Y:S01]  /*0960*/  MUFU.RCP64H R15, R3 ;  /* 0x00000003000f7308 */ /* 0x000e220000001800 */
[----:B------:R-:W-:Y:S01]  /*0970*/  IMAD.MOV.U32 R14, RZ, RZ, 0x1 ;  /* 0x00000001ff0e7424 */ /* 0x000fe200078e00ff */
[----:B------:R-:W-:Y:S01]  /*0980*/  BSSY.RECONVERGENT B1, `(.L_x_11) ;  /* 0x0000045000017945 */ /* 0x000fe20003800200 */
[----:B------:R-:W-:Y:S01]  /*0990*/  IMAD.MOV.U32 R13, RZ, RZ, 0x1ca00000 ;  /* 0x1ca00000ff0d7424 */ /* 0x000fe200078e00ff */
[----:B------:R-:W-:Y:S01]  /*09a0*/  ISETP.GE.U32.AND P0, PT, R7, 0x40700000, PT ;  /* 0x407000000700780c */ /* 0x000fe20003f06070 */
[----:B------:R-:W-:Y:S02]  /*09b0*/  IMAD.MOV.U32 R20, RZ, RZ, R7 ;  /* 0x000000ffff147224 */ /* 0x000fe400078e0007 */
[----:B------:R-:W-:Y:S01]  /*09c0*/  IMAD.MOV.U32 R21, RZ, RZ, 0x40700000 ;  /* 0x40700000ff157424 */ /* 0x000fe200078e00ff */
[----:B------:R-:W-:-:S03]  /*09d0*/  SEL R13, R13, 0x63400000, !P0 ;  /* 0x634000000d0d7807 */ /* 0x000fc60004000000 */
[----:B------:R-:W-:Y:S01]  /*09e0*/  VIADD R23, R21, 0xffffffff ;  /* 0xffffffff15177836 */ /* 0x000fe20000000000 */
[----:B------:R-:W-:-:S04]  /*09f0*/  @!P1 LOP3.LUT R16, R13, 0x80000000, R9, 0xf8, !PT ;  /* 0x800000000d109812 */ /* 0x000fc800078ef809 */
[----:B------:R-:W-:Y:S01]  /*0a00*/  @!P1 LOP3.LUT R17, R16, 0x100000, RZ, 0xfc, !PT ;  /* 0x0010000010119812 */ /* 0x000fe200078efcff */
[----:B0-----:R-:W-:Y:S01]  /*0a10*/  DFMA R10, R14, -R2, 1 ;  /* 0x3ff000000e0a742b */ /* 0x001fe20000000802 */
[----:B------:R-:W-:-:S07]  /*0a20*/  @!P1 IMAD.MOV.U32 R16, RZ, RZ, RZ ;  /* 0x000000ffff109224 */ /* 0x000fce00078e00ff */
[----:B------:R-:W-:-:S08]  /*0a30*/  DFMA R10, R10, R10, R10 ;  /* 0x0000000a0a0a722b */ /* 0x000fd0000000000a */
[----:B------:R-:W-:Y:S01]  /*0a40*/  DFMA R14, R14, R10, R14 ;  /* 0x0000000a0e0e722b */ /* 0x000fe2000000000e */
[----:B------:R-:W-:Y:S01]  /*0a50*/  LOP3.LUT R11, R13, 0x800fffff, R9, 0xf8, !PT ;  /* 0x800fffff0d0b7812 */ /* 0x000fe200078ef809 */
[----:B------:R-:W-:-:S06]  /*0a60*/  IMAD.MOV.U32 R10, RZ, RZ, R8 ;  /* 0x000000ffff0a7224 */ /* 0x000fcc00078e0008 */
[----:B------:R-:W-:Y:S02]  /*0a70*/  DFMA R18, R14, -R2, 1 ;  /* 0x3ff000000e12742b */ /* 0x000fe40000000802 */
[----:B------:R-:W-:-:S06]  /*0a80*/  @!P1 DFMA R10, R10, 2, -R16 ;  /* 0x400000000a0a982b */ /* 0x000fcc0000000810 */
[----:B------:R-:W-:-:S04]  /*0a90*/  DFMA R14, R14, R18, R14 ;  /* 0x000000120e0e722b */ /* 0x000fc8000000000e */
[----:B------:R-:W-:-:S04]  /*0aa0*/  @!P1 LOP3.LUT R20, R11, 0x7ff00000, RZ, 0xc0, !PT ;  /* 0x7ff000000b149812 */ /* 0x000fc800078ec0ff */
[----:B------:R-:W-:Y:S01]  /*0ab0*/  DMUL R16, R14, R10 ;  /* 0x0000000a0e107228 */ /* 0x000fe20000000000 */
[----:B------:R-:W-:-:S05]  /*0ac0*/  VIADD R22, R20, 0xffffffff ;  /* 0xffffffff14167836 */ /* 0x000fca0000000000 */
[----:B------:R-:W-:Y:S02]  /*0ad0*/  ISETP.GT.U32.AND P0, PT, R22, 0x7feffffe, PT ;  /* 0x7feffffe1600780c */ /* 0x000fe40003f04070 */
[----:B------:R-:W-:Y:S02]  /*0ae0*/  DFMA R18, R16, -R2, R10 ;  /* 0x800000021012722b */ /* 0x000fe4000000000a */
[----:B------:R-:W-:-:S06]  /*0af0*/  ISETP.GT.U32.OR P0, PT, R23, 0x7feffffe, P0 ;  /* 0x7feffffe1700780c */ /* 0x000fcc0000704470 */
[----:B------:R-:W-:-:S07]  /*0b00*/  DFMA R14, R14, R18, R16 ;  /* 0x000000120e0e722b */ /* 0x000fce0000000010 */
[----:B------:R-:W-:Y:S05]  /*0b10*/  @P0 BRA `(.L_x_12) ;  /* 0x0000000000680947 */ /* 0x000fea0003800000 */
[----:B------:R-:W-:-:S05]  /*0b20*/  IMAD.MOV.U32 R8, RZ, RZ, 0x40700000 ;  /* 0x40700000ff087424 */ /* 0x000fca00078e00ff */
[----:B------:R-:W-:-:S04]  /*0b30*/  VIADDMNMX R7, R7, -R8, 0xb9600000, !PT ;  /* 0xb960000007077446 */ /* 0x000fc80007800908 */
[----:B------:R-:W-:-:S05]  /*0b40*/  VIMNMX R8, PT, PT, R7, 0x46a00000, PT ;  /* 0x46a0000007087848 */ /* 0x000fca0003fe0100 */
[----:B------:R-:W-:Y:S02]  /*0b50*/  IMAD.IADD R13, R8, 0x1, -R13 ;  /* 0x00000001080d7824 */ /* 0x000fe400078e0a0d */
[----:B------:R-:W-:Y:S02]  /*0b60*/  IMAD.MOV.U32 R8, RZ, RZ, RZ ;  /* 0x000000ffff087224 */ /* 0x000fe400078e00ff */
[----:B------:R-:W-:-:S06]  /*0b70*/  VIADD R9, R13, 0x7fe00000 ;  /* 0x7fe000000d097836 */ /* 0x000fcc0000000000 */
[----:B------:R-:W-:-:S10]  /*0b80*/  DMUL R16, R14, R8 ;  /* 0x000000080e107228 */ /* 0x000fd40000000000 */
[----:B------:R-:W-:-:S13]  /*0b90*/  FSETP.GTU.AND P0, PT, |R17|, 1.469367938527859385e-39, PT ;  /* 0x001000001100780b */ /* 0x000fda0003f0c200 */
[----:B------:R-:W-:Y:S05]  /*0ba0*/  @P0 BRA `(.L_x_13) ;  /* 0x0000000000880947 */ /* 0x000fea0003800000 */
[----:B------:R-:W-:Y:S01]  /*0bb0*/  DFMA R2, R14, -R2, R10 ;  /* 0x800000020e02722b */ /* 0x000fe2000000000a */
[----:B------:R-:W-:-:S09]  /*0bc0*/  IMAD.MOV.U32 R8, RZ, RZ, RZ ;  /* 0x000000ffff087224 */ /* 0x000fd200078e00ff */
[C---:B------:R-:W-:Y:S02]  /*0bd0*/  FSETP.NEU.AND P0, PT, R3.reuse, RZ, PT ;  /* 0x000000ff0300720b */ /* 0x040fe40003f0d000 */
[----:B------:R-:W-:-:S04]  /*0be0*/  LOP3.LUT R2, R3, 0x4074d553, RZ, 0x3c, !PT ;  /* 0x4074d55303027812 */ /* 0x000fc800078e3cff */
[----:B------:R-:W-:-:S04]  /*0bf0*/  LOP3.LUT R7, R2, 0x80000000, RZ, 0xc0, !PT ;  /* 0x8000000002077812 */ /* 0x000fc800078ec0ff */
[----:B------:R-:W-:-:S03]  /*0c00*/  LOP3.LUT R9, R7, R9, RZ, 0xfc, !PT ;  /* 0x0000000907097212 */ /* 0x000fc600078efcff */
[----:B------:R-:W-:Y:S05]  /*0c10*/  @!P0 BRA `(.L_x_13) ;  /* 0x00000000006c8947 */ /* 0x000fea0003800000 */
[----:B------:R-:W-:Y:S01]  /*0c20*/  IMAD.MOV R3, RZ, RZ, -R13 ;  /* 0x000000ffff037224 */ /* 0x000fe200078e0a0d */
[----:B------:R-:W-:Y:S01]  /*0c30*/  DMUL.RP R8, R14, R8 ;  /* 0x000000080e087228 */ /* 0x000fe20000008000 */
[----:B------:R-:W-:-:S06]  /*0c40*/  IMAD.MOV.U32 R2, RZ, RZ, RZ ;  /* 0x000000ffff027224 */ /* 0x000fcc00078e00ff */
[----:B------:R-:W-:-:S03]  /*0c50*/  DFMA R2, R16, -R2, R14 ;  /* 0x800000021002722b */ /* 0x000fc6000000000e */
[----:B------:R-:W-:-:S03]  /*0c60*/  LOP3.LUT R7, R9, R7, RZ, 0x3c, !PT ;  /* 0x0000000709077212 */ /* 0x000fc600078e3cff */
[----:B------:R-:W-:-:S04]  /*0c70*/  IADD3 R2, PT, PT, -R13, -0x43300000, RZ ;  /* 0xbcd000000d027810 */ /* 0x000fc80007ffe1ff */
[----:B------:R-:W-:-:S04]  /*0c80*/  FSETP.NEU.AND P0, PT, |R3|, R2, PT ;  /* 0x000000020300720b */ /* 0x000fc80003f0d200 */
[----:B------:R-:W-:Y:S02]  /*0c90*/  FSEL R16, R8, R16, !P0 ;  /* 0x0000001008107208 */ /* 0x000fe40004000000 */
[----:B------:R-:W-:Y:S01]  /*0ca0*/  FSEL R17, R7, R17, !P0 ;  /* 0x0000001107117208 */ /* 0x000fe20004000000 */
[----:B------:R-:W-:Y:S06]  /*0cb0*/  BRA `(.L_x_13) ;  /* 0x0000000000447947 */ /* 0x000fec0003800000 */
.L_x_12:
[----:B------:R-:W-:-:S14]  /*0cc0*/  DSETP.NAN.AND P0, PT, R8, R8, PT ;  /* 0x000000080800722a */ /* 0x000fdc0003f08000 */
[----:B------:R-:W-:Y:S05]  /*0cd0*/  @P0 BRA `(.L_x_14) ;  /* 0x0000000000340947 */ /* 0x000fea0003800000 */
[----:B------:R-:W-:Y:S01]  /*0ce0*/  ISETP.NE.AND P0, PT, R20, R21, PT ;  /* 0x000000151400720c */ /* 0x000fe20003f05270 */
[----:B------:R-:W-:Y:S02]  /*0cf0*/  IMAD.MOV.U32 R16, RZ, RZ, 0x0 ;  /* 0x00000000ff107424 */ /* 0x000fe400078e00ff */
[----:B------:R-:W-:-:S10]  /*0d00*/  IMAD.MOV.U32 R17, RZ, RZ, -0x80000 ;  /* 0xfff80000ff117424 */ /* 0x000fd400078e00ff */
[----:B------:R-:W-:Y:S05]  /*0d10*/  @!P0 BRA `(.L_x_13) ;  /* 0x00000000002c8947 */ /* 0x000fea0003800000 */
[----:B------:R-:W-:Y:S02]  /*0d20*/  ISETP.NE.AND P0, PT, R20, 0x7ff00000, PT ;  /* 0x7ff000001400780c */ /* 0x000fe40003f05270 */
[----:B------:R-:W-:Y:S02]  /*0d30*/  LOP3.LUT R8, R9, 0x4074d553, RZ, 0x3c, !PT ;  /* 0x4074d55309087812 */ /* 0x000fe400078e3cff */
[----:B------:R-:W-:Y:S02]  /*0d40*/  ISETP.EQ.OR P0, PT, R21, RZ, !P0 ;  /* 0x000000ff1500720c */ /* 0x000fe40004702670 */
[----:B------:R-:W-:-:S11]  /*0d50*/  LOP3.LUT R17, R8, 0x80000000, RZ, 0xc0, !PT ;  /* 0x8000000008117812 */ /* 0x000fd600078ec0ff */
[----:B------:R-:W-:Y:S01]  /*0d60*/  @P0 LOP3.LUT R2, R17, 0x7ff00000, RZ, 0xfc, !PT ;  /* 0x7ff0000011020812 */ /* 0x000fe200078efcff */
[----:B------:R-:W-:Y:S02]  /*0d70*/  @!P0 IMAD.MOV.U32 R16, RZ, RZ, RZ ;  /* 0x000000ffff108224 */ /* 0x000fe400078e00ff */
[----:B------:R-:W-:Y:S02]  /*0d80*/  @P0 IMAD.MOV.U32 R16, RZ, RZ, RZ ;  /* 0x000000ffff100224 */ /* 0x000fe400078e00ff */
[----:B------:R-:W-:Y:S01]  /*0d90*/  @P0 IMAD.MOV.U32 R17, RZ, RZ, R2 ;  /* 0x000000ffff110224 */ /* 0x000fe200078e0002 */
[----:B------:R-:W-:Y:S06]  /*0da0*/  BRA `(.L_x_13) ;  /* 0x0000000000087947 */ /* 0x000fec0003800000 */
.L_x_14:
[----:B------:R-:W-:Y:S01]  /*0db0*/  LOP3.LUT R17, R9, 0x80000, RZ, 0xfc, !PT ;  /* 0x0008000009117812 */ /* 0x000fe200078efcff */
[----:B------:R-:W-:-:S07]  /*0dc0*/  IMAD.MOV.U32 R16, RZ, RZ, R8 ;  /* 0x000000ffff107224 */ /* 0x000fce00078e0008 */
.L_x_13:
[----:B------:R-:W-:Y:S05]  /*0dd0*/  BSYNC.RECONVERGENT B1 ;  /* 0x0000000000017941 */ /* 0x000fea0003800200 */
.L_x_11:
[----:B------:R-:W-:Y:S02]  /*0de0*/  IMAD.MOV.U32 R13, RZ, RZ, 0x0 ;  /* 0x00000000ff0d7424 */ /* 0x000fe400078e00ff */
[----:B------:R-:W-:Y:S02]  /*0df0*/  IMAD.MOV.U32 R2, RZ, RZ, R16 ;  /* 0x000000ffff027224 */ /* 0x000fe400078e0010 */
[----:B------:R-:W-:Y:S01]  /*0e00*/  IMAD.MOV.U32 R3, RZ, RZ, R17 ;  /* 0x000000ffff037224 */ /* 0x000fe200078e0011 */
[----:B------:R-:W-:Y:S06]  /*0e10*/  RET.REL.NODEC R12 `(_Z13udispToUdepthiiPhS_) ;  /* 0xfffffff00c787950 */ /* 0x000fec0003c3ffff */
        .weak           $__internal_1_$__cuda_sm3x_div_rn_noftz_f32_slowpath
        .type           $__internal_1_$__cuda_sm3x_div_rn_noftz_f32_slowpath,@function
        .size           $__internal_1_$__cuda_sm3x_div_rn_noftz_f32_slowpath,(.L_x_692 - $__internal_1_$__cuda_sm3x_div_rn_noftz_f32_slowpath)
$__internal_1_$__cuda_sm3x_div_rn_noftz_f32_slowpath:
[----:B------:R-:W-:Y:S01]  /*0e20*/  SHF.R.U32.HI R7, RZ, 0x17, R3 ;  /* 0x00000017ff077819 */ /* 0x000fe20000011603 */
[----:B------:R-:W-:Y:S01]  /*0e30*/  BSSY.RECONVERGENT B1, `(.L_x_15) ;  /* 0x0000064000017945 */ /* 0x000fe20003800200 */
[----:B------:R-:W-:Y:S01]  /*0e40*/  SHF.R.U32.HI R0, RZ, 0x17, R2 ;  /* 0x00000017ff007819 */ /* 0x000fe20000011602 */
[----:B------:R-:W-:Y:S01]  /*0e50*/  IMAD.MOV.U32 R9, RZ, RZ, 0x42200000 ;  /* 0x42200000ff097424 */ /* 0x000fe200078e00ff */
[----:B------:R-:W-:Y:S02]  /*0e60*/  LOP3.LUT R15, R7, 0xff, RZ, 0xc0, !PT ;  /* 0x000000ff070f7812 */ /* 0x000fe400078ec0ff */
[----:B------:R-:W-:-:S03]  /*0e70*/  LOP3.LUT R7, R0, 0xff, RZ, 0xc0, !PT ;  /* 0x000000ff00077812 */ /* 0x000fc600078ec0ff */
[----:B------:R-:W-:Y:S02]  /*0e80*/  VIADD R12, R15, 0xffffffff ;  /* 0xffffffff0f0c7836 */ /* 0x000fe40000000000 */
[----:B------:R-:W-:-:S03]  /*0e90*/  VIADD R11, R7, 0xffffffff ;  /* 0xffffffff070b7836 */ /* 0x000fc60000000000 */
[----:B------:R-:W-:-:S04]  /*0ea0*/  ISETP.GT.U32.AND P0, PT, R12, 0xfd, PT ;  /* 0x000000fd0c00780c */ /* 0x000fc80003f04070 */
[----:B------:R-:W-:-:S13]  /*0eb0*/  ISETP.GT.U32.OR P0, PT, R11, 0xfd, P0 ;  /* 0x000000fd0b00780c */ /* 0x000fda0000704470 */
[----:B------:R-:W-:Y:S01]  /*0ec0*/  @!P0 IMAD.MOV.U32 R10, RZ, RZ, RZ ;  /* 0x000000ffff0a8224 */ /* 0x000fe200078e00ff */
[----:B------:R-:W-:Y:S06]  /*0ed0*/  @!P0 BRA `(.L_x_16) ;  /* 0x0000000000608947 */ /* 0x000fec0003800000 */
[----:B------:R-:W-:Y:S01]  /*0ee0*/  IMAD.MOV.U32 R0, RZ, RZ, 0x42200000 ;  /* 0x42200000ff007424 */ /* 0x000fe200078e00ff */
[----:B------:R-:W-:-:S04]  /*0ef0*/  FSETP.GTU.FTZ.AND P1, PT, |R3|, +INF , PT ;  /* 0x7f8000000300780b */ /* 0x000fc80003f3c200 */
[----:B------:R-:W-:-:S04]  /*0f00*/  FSETP.GTU.FTZ.AND P0, PT, |R0|, +INF , PT ;  /* 0x7f8000000000780b */ /* 0x000fc80003f1c200 */
[----:B------:R-:W-:-:S13]  /*0f10*/  PLOP3.LUT P0, PT, P0, P1, PT, 0xf8, 0x8f ;  /* 0x00000000008f781c */ /* 0x000fda0000703f70 */
[----:B------:R-:W-:Y:S05]  /*0f20*/  @P0 BRA `(.L_x_17) ;  /* 0x00000004004c0947 */ /* 0x000fea0003800000 */
[----:B------:R-:W-:-:S13]  /*0f30*/  LOP3.LUT P0, RZ, R3, 0x7fffffff, R9, 0xc8, !PT ;  /* 0x7fffffff03ff7812 */ /* 0x000fda000780c809 */
[----:B------:R-:W-:Y:S05]  /*0f40*/  @!P0 BRA `(.L_x_18) ;  /* 0x00000004003c8947 */ /* 0x000fea0003800000 */
[C---:B------:R-:W-:Y:S02]  /*0f50*/  FSETP.NEU.FTZ.AND P2, PT, |R0|.reuse, +INF , PT ;  /* 0x7f8000000000780b */ /* 0x040fe40003f5d200 */
[----:B------:R-:W-:Y:S02]  /*0f60*/  FSETP.NEU.FTZ.AND P1, PT, |R3|, +INF , PT ;  /* 0x7f8000000300780b */ /* 0x000fe40003f3d200 */
[----:B------:R-:W-:-:S11]  /*0f70*/  FSETP.NEU.FTZ.AND P0, PT, |R0|, +INF , PT ;  /* 0x7f8000000000780b */ /* 0x000fd60003f1d200 */
[----:B------:R-:W-:Y:S05]  /*0f80*/  @!P1 BRA !P2, `(.L_x_18) ;  /* 0x00000004002c9947 */ /* 0x000fea0005000000 */
[----:B------:R-:W-:-:S04]  /*0f90*/  LOP3.LUT P2, RZ, R9, 0x7fffffff, RZ, 0xc0, !PT ;  /* 0x7fffffff09ff7812 */ /* 0x000fc8000784c0ff */
[----:B------:R-:W-:-:S13]  /*0fa0*/  PLOP3.LUT P1, PT, P1, P2, PT, 0x2f, 0xf2 ;  /* 0x0000000000f2781c */ /* 0x000fda0000f24577 */
[----:B------:R-:W-:Y:S05]  /*0fb0*/  @P1 BRA `(.L_x_19) ;  /* 0x0000000400181947 */ /* 0x000fea0003800000 */
[----:B------:R-:W-:-:S04]  /*0fc0*/  LOP3.LUT P1, RZ, R3, 0x7fffffff, RZ, 0xc0, !PT ;  /* 0x7fffffff03ff7812 */ /* 0x000fc8000782c0ff */
[----:B------:R-:W-:-:S13]  /*0fd0*/  PLOP3.LUT P0, PT, P0, P1, PT, 0x2f, 0xf2 ;  /* 0x0000000000f2781c */ /* 0x000fda0000702577 */
[----:B------:R-:W-:Y:S05]  /*0fe0*/  @P0 BRA `(.L_x_20) ;  /* 0x0000000400000947 */ /* 0x000fea0003800000 */
[----:B------:R-:W-:Y:S02]  /*0ff0*/  ISETP.GE.AND P0, PT, R11, RZ, PT ;  /* 0x000000ff0b00720c */ /* 0x000fe40003f06270 */
[----:B------:R-:W-:-:S11]  /*1000*/  ISETP.GE.AND P1, PT, R12, RZ, PT ;  /* 0x000000ff0c00720c */ /* 0x000fd60003f26270 */
[----:B------:R-:W-:Y:S02]  /*1010*/  @P0 IMAD.MOV.U32 R10, RZ, RZ, RZ ;  /* 0x000000ffff0a0224 */ /* 0x000fe400078e00ff */
[----:B------:R-:W-:Y:S01]  /*1020*/  @!P0 FFMA R9, R0, 1.84467440737095516160e+19, RZ ;  /* 0x5f80000000098823 */ /* 0x000fe200000000ff */
[----:B------:R-:W-:Y:S02]  /*1030*/  @!P0 IMAD.MOV.U32 R10, RZ, RZ, -0x40 ;  /* 0xffffffc0ff0a8424 */ /* 0x000fe400078e00ff */
[----:B------:R-:W-:Y:S02]  /*1040*/  @!P1 FFMA R3, R3, 1.84467440737095516160e+19, RZ ;  /* 0x5f80000003039823 */ /* 0x000fe400000000ff */
[----:B------:R-:W-:-:S07]  /*1050*/  @!P1 VIADD R10, R10, 0x40 ;  /* 0x000000400a0a9836 */ /* 0x000fce0000000000 */
.L_x_16:
[----:B------:R-:W-:Y:S01]  /*1060*/  LEA R0, R15, 0xc0800000, 0x17 ;  /* 0xc08000000f007811 */ /* 0x000fe200078eb8ff */
[----:B------:R-:W-:Y:S01]  /*1070*/  VIADD R12, R7, 0xffffff81 ;  /* 0xffffff81070c7836 */ /* 0x000fe20000000000 */
[----:B------:R-:W-:Y:S03]  /*1080*/  BSSY.RECONVERGENT B2, `(.L_x_21) ;  /* 0x0000035000027945 */ /* 0x000fe60003800200 */
[----:B------:R-:W-:Y:S02]  /*1090*/  IMAD.IADD R3, R3, 0x1, -R0 ;  /* 0x0000000103037824 */ /* 0x000fe400078e0a00 */
[----:B------:R-:W-:Y:S02]  /*10a0*/  IMAD R0, R12, -0x800000, R9 ;  /* 0xff8000000c007824 */ /* 0x000fe400078e0209 */
[----:B------:R-:W0:Y:S01]  /*10b0*/  MUFU.RCP R11, R3 ;  /* 0x00000003000b7308 */ /* 0x000e220000001000 */
[----:B------:R-:W-:-:S04]  /*10c0*/  FADD.FTZ R13, -R3, -RZ ;  /* 0x800000ff030d7221 */ /* 0x000fc80000010100 */
[----:B0-----:R-:W-:-:S04]  /*10d0*/  FFMA R14, R11, R13, 1 ;  /* 0x3f8000000b0e7423 */ /* 0x001fc8000000000d */
[----:B------:R-:W-:-:S04]  /*10e0*/  FFMA R16, R11, R14, R11 ;  /* 0x0000000e0b107223 */ /* 0x000fc8000000000b */
[----:B------:R-:W-:-:S04]  /*10f0*/  FFMA R7, R0, R16, RZ ;  /* 0x0000001000077223 */ /* 0x000fc800000000ff */
[----:B------:R-:W-:-:S04]  /*1100*/  FFMA R14, R13, R7, R0 ;  /* 0x000000070d0e7223 */ /* 0x000fc80000000000 */
[----:B------:R-:W-:Y:S01]  /*1110*/  FFMA R9, R16, R14, R7 ;  /* 0x0000000e10097223 */ /* 0x000fe20000000007 */
[----:B------:R-:W-:-:S03]  /*1120*/  IADD3 R7, PT, PT, R12, 0x7f, -R15 ;  /* 0x0000007f0c077810 */ /* 0x000fc60007ffe80f */
[----:B------:R-:W-:Y:S02]  /*1130*/  FFMA R14, R13, R9, R0 ;  /* 0x000000090d0e7223 */ /* 0x000fe40000000000 */
[----:B------:R-:W-:Y:S02]  /*1140*/  IMAD.IADD R7, R7, 0x1, R10 ;  /* 0x0000000107077824 */ /* 0x000fe400078e020a */
[----:B------:R-:W-:-:S05]  /*1150*/  FFMA R0, R16, R14, R9 ;  /* 0x0000000e10007223 */ /* 0x000fca0000000009 */
[----:B------:R-:W-:-:S04]  /*1160*/  SHF.R.U32.HI R3, RZ, 0x17, R0 ;  /* 0x00000017ff037819 */ /* 0x000fc80000011600 */
[----:B------:R-:W-:-:S05]  /*1170*/  LOP3.LUT R3, R3, 0xff, RZ, 0xc0, !PT ;  /* 0x000000ff03037812 */ /* 0x000fca00078ec0ff */
[----:B------:R-:W-:-:S04]  /*1180*/  IMAD.IADD R11, R3, 0x1, R7 ;  /* 0x00000001030b7824 */ /* 0x000fc800078e0207 */
[----:B------:R-:W-:-:S05]  /*1190*/  VIADD R3, R11, 0xffffffff ;  /* 0xffffffff0b037836 */ /* 0x000fca0000000000 */
[----:B------:R-:W-:-:S13]  /*11a0*/  ISETP.GE.U32.AND P0, PT, R3, 0xfe, PT ;  /* 0x000000fe0300780c */ /* 0x000fda0003f06070 */
[----:B------:R-:W-:Y:S05]  /*11b0*/  @!P0 BRA `(.L_x_22) ;  /* 0x0000000000808947 */ /* 0x000fea0003800000 */
[----:B------:R-:W-:-:S13]  /*11c0*/  ISETP.GT.AND P0, PT, R11, 0xfe, PT ;  /* 0x000000fe0b00780c */ /* 0x000fda0003f04270 */
[----:B------:R-:W-:Y:S05]  /*11d0*/  @P0 BRA `(.L_x_23) ;  /* 0x00000000006c0947 */ /* 0x000fea0003800000 */
[----:B------:R-:W-:-:S13]  /*11e0*/  ISETP.GE.AND P0, PT, R11, 0x1, PT ;  /* 0x000000010b00780c */ /* 0x000fda0003f06270 */
[----:B------:R-:W-:Y:S05]  /*11f0*/  @P0 BRA `(.L_x_24) ;  /* 0x0000000000740947 */ /* 0x000fea0003800000 */
[----:B------:R-:W-:Y:S02]  /*1200*/  ISETP.GE.AND P0, PT, R11, -0x18, PT ;  /* 0xffffffe80b00780c */ /* 0x000fe40003f06270 */
[----:B------:R-:W-:-:S11]  /*1210*/  LOP3.LUT R0, R0, 0x80000000, RZ, 0xc0, !PT ;  /* 0x8000000000007812 */ /* 0x000fd600078ec0ff */
[----:B------:R-:W-:Y:S05]  /*1220*/  @!P0 BRA `(.L_x_24) ;  /* 0x0000000000688947 */ /* 0x000fea0003800000 */
[CCC-:B------:R-:W-:Y:S01]  /*1230*/  FFMA.RZ R3, R16.reuse, R14.reuse, R9.reuse ;  /* 0x0000000e10037223 */ /* 0x1c0fe2000000c009 */
[C---:B------:R-:W-:Y:S02]  /*1240*/  VIADD R12, R11.reuse, 0x20 ;  /* 0x000000200b0c7836 */ /* 0x040fe40000000000 */
[CCC-:B------:R-:W-:Y:S01]  /*1250*/  FFMA.RM R10, R16.reuse, R14.reuse, R9.reuse ;  /* 0x0000000e100a7223 */ /* 0x1c0fe20000004009 */
[----:B------:R-:W-:Y:S02]  /*1260*/  ISETP.NE.AND P2, PT, R11, RZ, PT ;  /* 0x000000ff0b00720c */ /* 0x000fe40003f45270 */
[----:B------:R-:W-:Y:S01]  /*1270*/  LOP3.LUT R7, R3, 0x7fffff, RZ, 0xc0, !PT ;  /* 0x007fffff03077812 */ /* 0x000fe200078ec0ff */
[----:B------:R-:W-:Y:S01]  /*1280*/  FFMA.RP R3, R16, R14, R9 ;  /* 0x0000000e10037223 */ /* 0x000fe20000008009 */
[----:B------:R-:W-:Y:S01]  /*1290*/  IMAD.MOV R9, RZ, RZ, -R11 ;  /* 0x000000ffff097224 */ /* 0x000fe200078e0a0b */
[----:B------:R-:W-:Y:S02]  /*12a0*/  ISETP.NE.AND P1, PT, R11, RZ, PT ;  /* 0x000000ff0b00720c */ /* 0x000fe40003f25270 */
[----:B------:R-:W-:-:S02]  /*12b0*/  LOP3.LUT R7, R7, 0x800000, RZ, 0xfc, !PT ;  /* 0x0080000007077812 */ /* 0x000fc400078efcff */
[----:B------:R-:W-:Y:S02]  /*12c0*/  FSETP.NEU.FTZ.AND P0, PT, R3, R10, PT ;  /* 0x0000000a0300720b */ /* 0x000fe40003f1d000 */
[----:B------:R-:W-:Y:S02]  /*12d0*/  SHF.L.U32 R12, R7, R12, RZ ;  /* 0x0000000c070c7219 */ /* 0x000fe400000006ff */
[----:B------:R-:W-:Y:S02]  /*12e0*/  SEL R10, R9, RZ, P2 ;  /* 0x000000ff090a7207 */ /* 0x000fe40001000000 */
[----:B------:R-:W-:Y:S02]  /*12f0*/  ISETP.NE.AND P1, PT, R12, RZ, P1 ;  /* 0x000000ff0c00720c */ /* 0x000fe40000f25270 */
[----:B------:R-:W-:Y:S02]  /*1300*/  SHF.R.U32.HI R10, RZ, R10, R7 ;  /* 0x0000000aff0a7219 */ /* 0x000fe40000011607 */
[----:B------:R-:W-:-:S02]  /*1310*/  PLOP3.LUT P0, PT, P0, P1, PT, 0xf8, 0x8f ;  /* 0x00000000008f781c */ /* 0x000fc40000703f70 */
[----:B------:R-:W-:Y:S02]  /*1320*/  SHF.R.U32.HI R12, RZ, 0x1, R10 ;  /* 0x00000001ff0c7819 */ /* 0x000fe4000001160a */
[----:B------:R-:W-:-:S04]  /*1330*/  SEL R3, RZ, 0x1, !P0 ;  /* 0x00000001ff037807 */ /* 0x000fc80004000000 */
[----:B------:R-:W-:-:S04]  /*1340*/  LOP3.LUT R3, R3, 0x1, R12, 0xf8, !PT ;  /* 0x0000000103037812 */ /* 0x000fc800078ef80c */
[----:B------:R-:W-:-:S05]  /*1350*/  LOP3.LUT R3, R3, R10, RZ, 0xc0, !PT ;  /* 0x0000000a03037212 */ /* 0x000fca00078ec0ff */
[----:B------:R-:W-:-:S05]  /*1360*/  IMAD.IADD R3, R12, 0x1, R3 ;  /* 0x000000010c037824 */ /* 0x000fca00078e0203 */
[----:B------:R-:W-:Y:S01]  /*1370*/  LOP3.LUT R0, R3, R0, RZ, 0xfc, !PT ;  /* 0x0000000003007212 */ /* 0x000fe200078efcff */
[----:B------:R-:W-:Y:S06]  /*1380*/  BRA `(.L_x_24) ;  /* 0x0000000000107947 */ /* 0x000fec0003800000 */
.L_x_23:
[----:B------:R-:W-:-:S04]  /*1390*/  LOP3.LUT R0, R0, 0x80000000, RZ, 0xc0, !PT ;  /* 0x8000000000007812 */ /* 0x000fc800078ec0ff */
[----:B------:R-:W-:Y:S01]  /*13a0*/  LOP3.LUT R0, R0, 0x7f800000, RZ, 0xfc, !PT ;  /* 0x7f80000000007812 */ /* 0x000fe200078efcff */
[----:B------:R-:W-:Y:S06]  /*13b0*/  BRA `(.L_x_24) ;  /* 0x0000000000047947 */ /* 0x000fec0003800000 */
.L_x_22:
[----:B------:R-:W-:-:S07]  /*13c0*/  IMAD R0, R7, 0x800000, R0 ;  /* 0x0080000007007824 */ /* 0x000fce00078e0200 */
.L_x_24:
[----:B------:R-:W-:Y:S05]  /*13d0*/  BSYNC.RECONVERGENT B2 ;  /* 0x0000000000027941 */ /* 0x000fea0003800200 */
.L_x_21:
[----:B------:R-:W-:Y:S05]  /*13e0*/  BRA `(.L_x_25) ;  /* 0x0000000000207947 */ /* 0x000fea0003800000 */
.L_x_20:
[----:B------:R-:W-:-:S04]  /*13f0*/  LOP3.LUT R0, R3, 0x80000000, R9, 0x48, !PT ;  /* 0x8000000003007812 */ /* 0x000fc800078e4809 */
[----:B------:R-:W-:Y:S01]  /*1400*/  LOP3.LUT R0, R0, 0x7f800000, RZ, 0xfc, !PT ;  /* 0x7f80000000007812 */ /* 0x000fe200078efcff */
[----:B------:R-:W-:Y:S06]  /*1410*/  BRA `(.L_x_25) ;  /* 0x0000000000147947 */ /* 0x000fec0003800000 */
.L_x_19:
[----:B------:R-:W-:Y:S01]  /*1420*/  LOP3.LUT R0, R3, 0x80000000, R9, 0x48, !PT ;  /* 0x8000000003007812 */ /* 0x000fe200078e4809 */
[----:B------:R-:W-:Y:S06]  /*1430*/  BRA `(.L_x_25) ;  /* 0x00000000000c7947 */ /* 0x000fec0003800000 */
.L_x_18:
[----:B------:R-:W0:Y:S01]  /*1440*/  MUFU.RSQ R0, -QNAN ;  /* 0xffc0000000007908 */ /* 0x000e220000001400 */
[----:B------:R-:W-:Y:S05]  /*1450*/  BRA `(.L_x_25) ;  /* 0x0000000000047947 */ /* 0x000fea0003800000 */
.L_x_17:
[----:B------:R-:W-:-:S07]  /*1460*/  FADD.FTZ R0, R0, R3 ;  /* 0x0000000300007221 */ /* 0x000fce0000010000 */
.L_x_25:
[----:B------:R-:W-:Y:S05]  /*1470*/  BSYNC.RECONVERGENT B1 ;  /* 0x0000000000017941 */ /* 0x000fea0003800200 */
.L_x_15:
[----:B------:R-:W-:-:S04]  /*1480*/  IMAD.MOV.U32 R9, RZ, RZ, 0x0 ;  /* 0x00000000ff097424 */ /* 0x000fc800078e00ff */
[----:B0-----:R-:W-:Y:S05]  /*1490*/  RET.REL.NODEC R8 `(_Z13udispToUdepthiiPhS_) ;  /* 0xffffffe808d87950 */ /* 0x001fea0003c3ffff */
.L_x_26:
[----:B------:R-:W-:-:S00]  /*14a0*/  BRA `(.L_x_26) ;  /* 0xfffffffc00fc7947 */ /* 0x000fc0000383ffff */
[----:B------:R-:W-:-:S00]  /*14b0*/  NOP ;  /* 0x0000000000007918 */ /* 0x000fc00000000000 */
        /* <DEDUP_REMOVED lines=12> */
.L_x_692:


//--------------------- .text._Z5udispiiPhS_      --------------------------
	.section	.text._Z5udispiiPhS_,"ax",@progbits
	.align	128
        .global         _Z5udispiiPhS_
        .type           _Z5udispiiPhS_,@function
        .size           _Z5udispiiPhS_,(.L_x_695 - _Z5udispiiPhS_)
        .other          _Z5udispiiPhS_,@"STO_CUDA_ENTRY STV_DEFAULT"
_Z5udispiiPhS_:
.text._Z5udispiiPhS_:
[----:B------:R-:W-:Y:S01]  /*0000*/  LDC R1, c[0x0][0x37c] ;  /* 0x0000df00ff017b82 */ /* 0x000fe20000000800 */
[----:B------:R-:W0:Y:S07]  /*0010*/  S2R R3, SR_TID.X ;  /* 0x0000000000037919 */ /* 0x000e2e0000002100 */
[----:B------:R-:W0:Y:S01]  /*0020*/  S2UR UR4, SR_CTAID.X ;  /* 0x00000000000479c3 */ /* 0x000e220000002500 */
[----:B------:R-:W1:Y:S01]  /*0030*/  LDCU UR6, c[0x0][0x384] ;  /* 0x00007080ff0677ac */ /* 0x000e620008000800 */
[----:B------:R-:W2:Y:S01]  /*0040*/  S2R R5, SR_TID.Y ;  /* 0x0000000000057919 */ /* 0x000ea20000002200 */
[----:B------:R-:W3:Y:S05]  /*0050*/  LDCU.64 UR8, c[0x0][0x388] ;  /* 0x00007100ff0877ac */ /* 0x000eea0008000a00 */
[----:B------:R-:W0:Y:S08]  /*0060*/  LDC R0, c[0x0][0x360] ;  /* 0x0000d800ff007b82 */ /* 0x000e300000000800 */
[----:B------:R-:W2:Y:S08]  /*0070*/  S2UR UR5, SR_CTAID.Y ;  /* 0x00000000000579c3 */ /* 0x000eb00000002600 */
[----:B------:R-:W2:Y:S01]  /*0080*/  LDC R2, c[0x0][0x364] ;  /* 0x0000d900ff027b82 */ /* 0x000ea20000000800 */
[----:B0-----:R-:W-:-:S02]  /*0090*/  IMAD R0, R0, UR4, R3 ;  /* 0x0000000400007c24 */ /* 0x001fc4000f8e0203 */
[----:B--2---:R-:W-:Y:S01]  /*00a0*/  IMAD R3, R2, UR5, R5 ;  /* 0x0000000502037c24 */ /* 0x004fe2000f8e0205 */
[----:B------:R-:W0:Y:S03]  /*00b0*/  LDCU.64 UR4, c[0x0][0x358] ;  /* 0x00006b00ff0477ac */ /* 0x000e260008000a00 */
[----:B-1----:R-:W-:-:S05]  /*00c0*/  IMAD R3, R3, UR6, R0 ;  /* 0x0000000603037c24 */ /* 0x002fca000f8e0200 */
[----:B---3--:R-:W-:-:S04]  /*00d0*/  IADD3 R4, P0, PT, R3, UR8, RZ ;  /* 0x0000000803047c10 */ /* 0x008fc8000ff1e0ff */
[----:B------:R-:W-:Y:S01]  /*00e0*/  LEA.HI.X.SX32 R5, R3, UR9, 0x1, P0 ;  /* 0x0000000903057c11 */ /* 0x000fe200080f0eff */
[----:B------:R-:W1:Y:S05]  /*00f0*/  LDCU.64 UR8, c[0x0][0x390] ;  /* 0x00007200ff0877ac */ /* 0x000e6a0008000a00 */
[----:B0-----:R-:W2:Y:S02]  /*0100*/  LDG.E.U8 R5, desc[UR4][R4.64] ;  /* 0x0000000404057981 */ /* 0x001ea4000c1e1100 */
[----:B--2---:R-:W-:-:S05]  /*0110*/  IMAD R0, R5, UR6, R0 ;  /* 0x0000000605007c24 */ /* 0x004fca000f8e0200 */
[----:B-1----:R-:W-:-:S04]  /*0120*/  IADD3 R2, P0, PT, R0, UR8, RZ ;  /* 0x0000000800027c10 */ /* 0x002fc8000ff1e0ff */
[----:B------:R-:W-:-:S05]  /*0130*/  LEA.HI.X.SX32 R3, R0, UR9, 0x1, P0 ;  /* 0x0000000900037c11 */ /* 0x000fca00080f0eff */
[----:B------:R-:W2:Y:S02]  /*0140*/  LDG.E.U8 R0, desc[UR4][R2.64] ;  /* 0x0000000402007981 */ /* 0x000ea4000c1e1100 */
[----:B--2---:R-:W-:-:S05]  /*0150*/  IADD3 R7, PT, PT, R0, 0x1, RZ ;  /* 0x0000000100077810 */ /* 0x004fca0007ffe0ff */
[----:B------:R-:W-:Y:S01]  /*0160*/  STG.E.U8 desc[UR4][R2.64], R7 ;  /* 0x0000000702007986 */ /* 0x000fe2000c101104 */
[----:B------:R-:W-:Y:S05]  /*0170*/  EXIT ;  /* 0x000000000000794d */ /* 0x000fea0003800000 */
.L_x_27:
        /* <DEDUP_REMOVED lines=16> */
.L_x_695:


//--------------------- .text._Z6brain3iiPhS_S_PtS0_S_ii --------------------------
	.section	.text._Z6brain3iiPhS_S_PtS0_S_ii,"ax",@progbits
	.align	128
        .global         _Z6brain3iiPhS_S_PtS0_S_ii
        .type           _Z6brain3iiPhS_S_PtS0_S_ii,@function
        .size           _Z6brain3iiPhS_S_PtS0_S_ii,(.L_x_693 - _Z6brain3iiPhS_S_PtS0_S_ii)
        .other          _Z6brain3iiPhS_S_PtS0_S_ii,@"STO_CUDA_ENTRY STV_DEFAULT"
_Z6brain3iiPhS_S_PtS0_S_ii:
.text._Z6brain3iiPhS_S_PtS0_S_ii:
[----:B------:R-:W-:Y:S01]  /*0000*/  LDC R1, c[0x0][0x37c] ;  /* 0x0000df00ff017b82 */ /* 0x000fe20000000800 */
[----:B------:R-:W0:Y:S01]  /*0010*/  S2R R3, SR_TID.Y ;  /* 0x0000000000037919 */ /* 0x000e220000002200 */
[----:B------:R-:W1:Y:S01]  /*0020*/  LDCU.64 UR8, c[0x0][0x358] ;  /* 0x00006b00ff0877ac */ /* 0x000e620008000a00 */
[----:B------:R-:W2:Y:S01]  /*0030*/  S2R R22, SR_TID.X ;  /* 0x0000000000167919 */ /* 0x000ea20000002100 */
[----:B0-----:R-:W-:-:S13]  /*0040*/  ISETP.NE.AND P1, PT, R3, RZ, PT ;  /* 0x000000ff0300720c */ /* 0x001fda0003f25270 */
[----:B------:R-:W2:Y:S01]  /*0050*/  @!P1 S2R R9, SR_TID.Z ;  /* 0x0000000000099919 */ /* 0x000ea20000002300 */
[----:B------:R-:W0:Y:S01]  /*0060*/  @!P1 LDC.64 R6, c[0x0][0x3a8] ;  /* 0x0000ea00ff069b82 */ /* 0x000e220000000a00 */
[----:B--2---:R-:W-:-:S04]  /*0070*/  @!P1 IMAD R9, R9, 0x10, R22 ;  /* 0x0000001009099824 */ /* 0x004fc800078e0216 */
[----:B0-----:R-:W-:-:S06]  /*0080*/  @!P1 IMAD.WIDE.U32 R6, R9, 0x2, R6 ;  /* 0x0000000209069825 */ /* 0x001fcc00078e0006 */
[----:B-1----:R-:W2:Y:S01]  /*0090*/  @!P1 LDG.E.U16 R6, desc[UR8][R6.64] ;  /* 0x0000000806069981 */ /* 0x002ea2000c1e1500 */
[----:B------:R-:W-:Y:S01]  /*00a0*/  @!P1 MOV R0, 0x400 ;  /* 0x0000040000009802 */ /* 0x000fe20000000f00 */
[----:B------:R-:W0:Y:S04]  /*00b0*/  S2R R5, SR_CTAID.X ;  /* 0x0000000000057919 */ /* 0x000e280000002500 */
[----:B------:R-:W-:Y:S01]  /*00c0*/  @!P1 VIADD R0, R0, 0x708 ;  /* 0x0000070800009836 */ /* 0x000fe20000000000 */
[----:B------:R-:W1:Y:S01]  /*00d0*/  @!P1 S2R R11, SR_CgaCtaId ;  /* 0x00000000000b9919 */ /* 0x000e620000008800 */
[----:B0-----:R-:W-:-:S03]  /*00e0*/  ISETP.NE.AND P0, PT, R5, RZ, PT ;  /* 0x000000ff0500720c */ /* 0x001fc60003f05270 */
[----:B-1----:R-:W-:-:S05]  /*00f0*/  @!P1 LEA R0, R11, R0, 0x18 ;  /* 0x000000000b009211 */ /* 0x002fca00078ec0ff */
[----:B------:R-:W-:-:S05]  /*0100*/  @!P1 IMAD R9, R9, 0x2, R0 ;  /* 0x0000000209099824 */ /* 0x000fca00078e0200 */
[----:B--2---:R0:W-:Y:S01]  /*0110*/  @!P1 STS.U16 [R9], R6 ;  /* 0x0000000609009388 */ /* 0x0041e20000000400 */
[----:B------:R-:W-:Y:S05]  /*0120*/  @!P0 EXIT ;  /* 0x000000000000894d */ /* 0x000fea0003800000 */
[----:B------:R-:W1:Y:S01]  /*0130*/  LDCU UR15, c[0x0][0x384] ;  /* 0x00007080ff0f77ac */ /* 0x000e620008000800 */
[----:B------:R-:W2:Y:S01]  /*0140*/  S2R R2, SR_CTAID.Y ;  /* 0x0000000000027919 */ /* 0x000ea20000002600 */
[----:B-1----:R-:W-:-:S04]  /*0150*/  USHF.R.S32.HI UR7, URZ, 0x1f, UR15 ;  /* 0x0000001fff077899 */ /* 0x002fc8000801140f */
[----:B------:R-:W-:-:S04]  /*0160*/  ULEA.HI UR10, UR7, UR15, URZ, 0x4 ;  /* 0x0000000f070a7291 */ /* 0x000fc8000f8f20ff */
[----:B------:R-:W-:-:S06]  /*0170*/  ULEA.HI.SX32 UR4, UR10, 0xffffffff, 0x1c ;  /* 0xffffffff0a047891 */ /* 0x000fcc000f8fe2ff */
[----:B------:R-:W-:-:S04]  /*0180*/  ISETP.GE.U32.AND P0, PT, R5, UR4, PT ;  /* 0x0000000405007c0c */ /* 0x000fc8000bf06070 */
[----:B--2---:R-:W-:-:S13]  /*0190*/  ISETP.EQ.OR P0, PT, R2, RZ, P0 ;  /* 0x000000ff0200720c */ /* 0x004fda0000702670 */
[----:B------:R-:W-:Y:S05]  /*01a0*/  @P0 EXIT ;  /* 0x000000000000094d */ /* 0x000fea0003800000 */
[----:B------:R-:W1:Y:S02]  /*01b0*/  LDCU UR16, c[0x0][0x380] ;  /* 0x00007000ff1077ac */ /* 0x000e640008000800 */
[----:B-1----:R-:W-:-:S04]  /*01c0*/  USHF.R.S32.HI UR4, URZ, 0x1f, UR16 ;  /* 0x0000001fff047899 */ /* 0x002fc80008011410 */
[----:B------:R-:W-:-:S04]  /*01d0*/  ULEA.HI UR4, UR4, UR16, URZ, 0x4 ;  /* 0x0000001004047291 */ /* 0x000fc8000f8f20ff */
[----:B------:R-:W-:-:S06]  /*01e0*/  ULEA.HI.SX32 UR4, UR4, 0xffffffff, 0x1c ;  /* 0xffffffff04047891 */ /* 0x000fcc000f8fe2ff */
[----:B------:R-:W-:-:S13]  /*01f0*/  ISETP.GE.U32.AND P0, PT, R2, UR4, PT ;  /* 0x0000000402007c0c */ /* 0x000fda000bf06070 */
[----:B------:R-:W-:Y:S05]  /*0200*/  @P0 EXIT ;  /* 0x000000000000094d */ /* 0x000fea0003800000 */
[----:B------:R-:W1:Y:S01]  /*0210*/  S2R R7, SR_TID.Z ;  /* 0x0000000000077919 */ /* 0x000e620000002300 */
[----:B------:R-:W2:Y:S01]  /*0220*/  S2UR UR6, SR_CgaCtaId ;  /* 0x00000000000679c3 */ /* 0x000ea20000008800 */
[----:B------:R-:W3:Y:S01]  /*0230*/  LDCU UR13, c[0x0][0x360] ;  /* 0x00006c00ff0d77ac */ /* 0x000ee20008000800 */
[----:B------:R-:W-:Y:S01]  /*0240*/  BSSY.RECONVERGENT B0, `(.L_x_28) ;  /* 0x00000bb000007945 */ /* 0x000fe20003800200 */
[----:B------:R-:W4:Y:S01]  /*0250*/  LDCU UR14, c[0x0][0x364] ;  /* 0x00006c80ff0e77ac */ /* 0x000f220008000800 */
[----:B------:R-:W-:Y:S02]  /*0260*/  UMOV UR5, 0x400 ;  /* 0x0000040000057882 */ /* 0x000fe40000000000 */
[----:B------:R-:W-:Y:S01]  /*0270*/  UIADD3 UR4, UPT, UPT, UR5, 0x144, URZ ;  /* 0x0000014405047890 */ /* 0x000fe2000fffe0ff */
[----:B---3--:R-:W-:Y:S02]  /*0280*/  IMAD R17, R5, UR13, RZ ;  /* 0x0000000d05117c24 */ /* 0x008fe4000f8e02ff */
[----:B----4-:R-:W-:Y:S01]  /*0290*/  IMAD R20, R2, UR14, R3 ;  /* 0x0000000e02147c24 */ /* 0x010fe2000f8e0203 */
[----:B--2---:R-:W-:Y:S01]  /*02a0*/  ULEA UR11, UR6, UR5, 0x18 ;  /* 0x00000005060b7291 */ /* 0x004fe2000f8ec0ff */
[----:B------:R-:W-:Y:S01]  /*02b0*/  IMAD.IADD R19, R17, 0x1, R22 ;  /* 0x0000000111137824 */ /* 0x000fe200078e0216 */
[----:B------:R-:W-:Y:S01]  /*02c0*/  ULEA UR4, UR6, UR4, 0x18 ;  /* 0x0000000406047291 */ /* 0x000fe2000f8ec0ff */
[----:B------:R-:W-:-:S03]  /*02d0*/  IMAD R4, R20, UR15, RZ ;  /* 0x0000000f14047c24 */ /* 0x000fc6000f8e02ff */
[----:B------:R-:W-:Y:S01]  /*02e0*/  IMAD.U32 R0, RZ, RZ, UR11 ;  /* 0x0000000bff007e24 */ /* 0x000fe2000f8e00ff */
[----:B-1----:R-:W-:Y:S01]  /*02f0*/  ISETP.NE.AND P2, PT, R7, RZ, PT ;  /* 0x000000ff0700720c */ /* 0x002fe20003f45270 */
[----:B0-----:R-:W-:Y:S02]  /*0300*/  IMAD.U32 R9, RZ, RZ, UR4 ;  /* 0x00000004ff097e24 */ /* 0x001fe4000f8e00ff */
[----:B------:R-:W-:Y:S02]  /*0310*/  IMAD.IADD R21, R19, 0x1, R4 ;  /* 0x0000000113157824 */ /* 0x000fe400078e0204 */
[C---:B------:R-:W-:Y:S02]  /*0320*/  IMAD R40, R22.reuse, 0x12, R0 ;  /* 0x0000001216287824 */ /* 0x040fe400078e0200 */
[----:B------:R-:W-:-:S06]  /*0330*/  IMAD R24, R22, 0x12, R9 ;  /* 0x0000001216187824 */ /* 0x000fcc00078e0209 */
[----:B------:R-:W-:Y:S05]  /*0340*/  @P2 BRA `(.L_x_29) ;  /* 0x0000000800182947 */ /* 0x000fea0003800000 */
[----:B------:R-:W0:Y:S01]  /*0350*/  LDC.64 R10, c[0x0][0x388] ;  /* 0x0000e200ff0a7b82 */ /* 0x000e220000000a00 */
[----:B------:R-:W-:Y:S02]  /*0360*/  SHF.R.S32.HI R18, RZ, 0x1f, R21 ;  /* 0x0000001fff127819 */ /* 0x000fe40000011415 */
[----:B0-----:R-:W-:-:S05]  /*0370*/  IADD3 R12, P0, PT, R21, R10, RZ ;  /* 0x0000000a150c7210 */ /* 0x001fca0007f1e0ff */
[----:B------:R-:W-:-:S05]  /*0380*/  IMAD.X R13, R18, 0x1, R11, P0 ;  /* 0x00000001120d7824 */ /* 0x000fca00000e060b */
[----:B------:R-:W2:Y:S01]  /*0390*/  LDG.E.U8 R14, desc[UR8][R12.64] ;  /* 0x000000080c0e7981 */ /* 0x000ea2000c1e1100 */
[----:B------:R-:W-:Y:S01]  /*03a0*/  IMAD.IADD R23, R40, 0x1, R3 ;  /* 0x0000000128177824 */ /* 0x000fe200078e0203 */
[C---:B------:R-:W-:Y:S01]  /*03b0*/  ISETP.NE.AND P0, PT, R22.reuse, RZ, PT ;  /* 0x000000ff1600720c */ /* 0x040fe20003f05270 */
[----:B------:R-:W-:Y:S01]  /*03c0*/  BSSY.RECONVERGENT B1, `(.L_x_30) ;  /* 0x0000015000017945 */ /* 0x000fe20003800200 */
[----:B------:R-:W-:Y:S02]  /*03d0*/  VIADD R6, R22, 0x1 ;  /* 0x0000000116067836 */ /* 0x000fe40000000000 */
[----:B------:R-:W-:Y:S01]  /*03e0*/  VIADD R8, R3, 0x1 ;  /* 0x0000000103087836 */ /* 0x000fe20000000000 */
[----:B--2---:R0:W-:Y:S08]  /*03f0*/  STS.U8 [R23+0x13], R14 ;  /* 0x0000130e17007388 */ /* 0x0041f00000000000 */
[----:B------:R-:W-:Y:S05]  /*0400*/  @P0 BRA `(.L_x_31) ;  /* 0x0000000000400947 */ /* 0x000fea0003800000 */
[----:B------:R-:W-:-:S13]  /*0410*/  ISETP.GT.AND P3, PT, R19, RZ, PT ;  /* 0x000000ff1300720c */ /* 0x000fda0003f64270 */
[----:B------:R-:W-:Y:S05]  /*0420*/  @P3 BRA `(.L_x_32) ;  /* 0x0000000000103947 */ /* 0x000fea0003800000 */
[----:B------:R2:W-:Y:S01]  /*0430*/  STS.U8 [R3+UR11+0x1], RZ ;  /* 0x000001ff03007988 */ /* 0x0005e2000800000b */
[----:B------:R-:W-:Y:S05]  /*0440*/  @P1 BRA `(.L_x_31) ;  /* 0x0000000000301947 */ /* 0x000fea0003800000 */
[----:B------:R-:W-:Y:S01]  /*0450*/  STS.U8 [UR11], RZ ;  /* 0x000000ffff007988 */ /* 0x000fe2000800000b */
[----:B------:R-:W-:Y:S05]  /*0460*/  BRA `(.L_x_31) ;  /* 0x0000000000287947 */ /* 0x000fea0003800000 */
.L_x_32:
[----:B------:R-:W-:Y:S01]  /*0470*/  ISETP.NE.AND P3, PT, R20, RZ, PT ;  /* 0x000000ff1400720c */ /* 0x000fe20003f65270 */
[----:B------:R-:W2:-:S12]  /*0480*/  LDG.E.U8 R12, desc[UR8][R12.64+-0x1] ;  /* 0xffffff080c0c7981 */ /* 0x000e98000c1e1100 */
[----:B0-----:R-:W-:-:S05]  /*0490*/  @P3 VIADD R14, R4, -UR15 ;  /* 0x8000000f040e3c36 */ /* 0x001fca0008000000 */
[--C-:B------:R-:W-:Y:S02]  /*04a0*/  @P3 SHF.R.S32.HI R16, RZ, 0x1f, R14.reuse ;  /* 0x0000001fff103819 */ /* 0x100fe4000001140e */
[----:B------:R-:W-:-:S04]  /*04b0*/  @P3 IADD3 R14, P4, P5, R19, R10, R14 ;  /* 0x0000000a130e3210 */ /* 0x000fc80007d9e00e */
[----:B------:R-:W-:-:S05]  /*04c0*/  @P3 IADD3.X R15, PT, PT, RZ, R11, R16, P4, P5 ;  /* 0x0000000bff0f3210 */ /* 0x000fca00027ea410 */
[----:B------:R-:W3:Y:S04]  /*04d0*/  @P3 LDG.E.U8 R14, desc[UR8][R14.64+-0x1] ;  /* 0xffffff080e0e3981 */ /* 0x000ee8000c1e1100 */
[----:B------:R1:W-:Y:S04]  /*04e0*/  @!P3 STS.U8 [R3+UR11], RZ ;  /* 0x000000ff0300b988 */ /* 0x0003e8000800000b */
[----:B--2---:R1:W-:Y:S04]  /*04f0*/  STS.U8 [R3+UR11+0x1], R12 ;  /* 0x0000010c03007988 */ /* 0x0043e8000800000b */
[----:B---3--:R1:W-:Y:S02]  /*0500*/  @P3 STS.U8 [R3+UR11], R14 ;  /* 0x0000000e03003988 */ /* 0x0083e4000800000b */
.L_x_31:
[----:B------:R-:W-:Y:S05]  /*0510*/  BSYNC.RECONVERGENT B1 ;  /* 0x0000000000017941 */ /* 0x000fea0003800200 */
.L_x_30:
[----:B------:R-:W-:Y:S01]  /*0520*/  ISETP.GE.U32.AND P3, PT, R6, UR13, PT ;  /* 0x0000000d06007c0c */ /* 0x000fe2000bf66070 */
[----:B-1----:R-:W-:Y:S01]  /*0530*/  VIADD R12, R4, UR15 ;  /* 0x0000000f040c7c36 */ /* 0x002fe20008000000 */
[----:B------:R-:W-:Y:S01]  /*0540*/  BSSY.RECONVERGENT B1, `(.L_x_33) ;  /* 0x0000019000017945 */ /* 0x000fe20003800200 */
[----:B------:R-:W-:-:S03]  /*0550*/  IMAD.U32 R25, RZ, RZ, UR15 ;  /* 0x0000000fff197e24 */ /* 0x000fc6000f8e00ff */
[----:B------:R-:W-:Y:S01]  /*0560*/  IADD3 R17, PT, PT, R12, R6, R17 ;  /* 0x000000060c117210 */ /* 0x000fe20007ffe011 */
[----:B------:R-:W-:-:S03]  /*0570*/  VIADD R6, R25, 0xffffffff ;  /* 0xffffffff19067836 */ /* 0x000fc60000000000 */
[----:B------:R-:W-:-:S04]  /*0580*/  IADD3 R12, P4, PT, R17, R10, RZ ;  /* 0x0000000a110c7210 */ /* 0x000fc80007f9e0ff */
[----:B------:R-:W-:Y:S01]  /*0590*/  LEA.HI.X.SX32 R13, R17, R11, 0x1, P4 ;  /* 0x0000000b110d7211 */ /* 0x000fe200020f0eff */
[----:B------:R-:W-:Y:S08]  /*05a0*/  @!P3 BRA `(.L_x_34) ;  /* 0x000000000048b947 */ /* 0x000ff00003800000 */
[----:B------:R-:W-:-:S13]  /*05b0*/  ISETP.GE.AND P4, PT, R19, R6, PT ;  /* 0x000000061300720c */ /* 0x000fda0003f86270 */
[----:B------:R-:W-:Y:S05]  /*05c0*/  @!P4 BRA `(.L_x_35) ;  /* 0x000000000014c947 */ /* 0x000fea0003800000 */
[----:B------:R3:W-:Y:S01]  /*05d0*/  STS.U8 [R23+0x25], RZ ;  /* 0x000025ff17007388 */ /* 0x0007e20000000000 */
[----:B------:R-:W-:-:S13]  /*05e0*/  ISETP.GE.U32.AND P4, PT, R8, UR14, PT ;  /* 0x0000000e08007c0c */ /* 0x000fda000bf86070 */
[----:B---3--:R-:W-:Y:S05]  /*05f0*/  @!P4 BRA `(.L_x_34) ;  /* 0x000000000034c947 */ /* 0x008fea0003800000 */
[----:B------:R3:W-:Y:S01]  /*0600*/  STS.U8 [R23+0x26], RZ ;  /* 0x000026ff17007388 */ /* 0x0007e20000000000 */
[----:B------:R-:W-:Y:S05]  /*0610*/  BRA `(.L_x_34) ;  /* 0x00000000002c7947 */ /* 0x000fea0003800000 */
.L_x_35:
[----:B------:R-:W-:Y:S01]  /*0620*/  UIADD3 UR12, UPT, UPT, UR16, -0x1, URZ ;  /* 0xffffffff100c7890 */ /* 0x000fe2000fffe0ff */
[--C-:B------:R-:W-:Y:S02]  /*0630*/  SHF.R.S32.HI R16, RZ, 0x1f, R4.reuse ;  /* 0x0000001fff107819 */ /* 0x100fe40000011404 */
[----:B------:R-:W-:Y:S02]  /*0640*/  SHF.R.S32.HI R15, RZ, 0x1f, R19 ;  /* 0x0000001fff0f7819 */ /* 0x000fe40000011413 */
[----:B0-----:R-:W-:Y:S02]  /*0650*/  IADD3 R14, P5, P6, R19, R10, R4 ;  /* 0x0000000a130e7210 */ /* 0x001fe40007ebe004 */
[----:B------:R-:W-:Y:S02]  /*0660*/  ISETP.GE.AND P4, PT, R20, UR12, PT ;  /* 0x0000000c14007c0c */ /* 0x000fe4000bf86270 */
[----:B------:R-:W-:-:S05]  /*0670*/  IADD3.X R15, PT, PT, R15, R11, R16, P5, P6 ;  /* 0x0000000b0f0f7210 */ /* 0x000fca0002fec410 */
[----:B------:R-:W3:Y:S06]  /*0680*/  LDG.E.U8 R14, desc[UR8][R14.64+0x1] ;  /* 0x000001080e0e7981 */ /* 0x000eec000c1e1100 */
[----:B------:R-:W4:Y:S04]  /*0690*/  @!P4 LDG.E.U8 R16, desc[UR8][R12.64] ;  /* 0x000000080c10c981 */ /* 0x000f28000c1e1100 */
[----:B------:R1:W-:Y:S04]  /*06a0*/  @P4 STS.U8 [R23+0x26], RZ ;  /* 0x000026ff17004388 */ /* 0x0003e80000000000 */
[----:B---3--:R1:W-:Y:S04]  /*06b0*/  STS.U8 [R23+0x25], R14 ;  /* 0x0000250e17007388 */ /* 0x0083e80000000000 */
[----:B----4-:R1:W-:Y:S02]  /*06c0*/  @!P4 STS.U8 [R23+0x26], R16 ;  /* 0x000026101700c388 */ /* 0x0103e40000000000 */
.L_x_34:
[----:B------:R-:W-:Y:S05]  /*06d0*/  BSYNC.RECONVERGENT B1 ;  /* 0x0000000000017941 */ /* 0x000fea0003800200 */
.L_x_33:
[----:B------:R-:W-:Y:S04]  /*06e0*/  BSSY.RECONVERGENT B1, `(.L_x_36) ;  /* 0x0000011000017945 */ /* 0x000fe80003800200 */
[----:B------:R-:W-:Y:S05]  /*06f0*/  @P1 BRA `(.L_x_37) ;  /* 0x00000000003c1947 */ /* 0x000fea0003800000 */
[----:B------:R-:W-:-:S13]  /*0700*/  ISETP.NE.AND P4, PT, R20, RZ, PT ;  /* 0x000000ff1400720c */ /* 0x000fda0003f85270 */
[----:B------:R-:W-:Y:S05]  /*0710*/  @P4 BRA `(.L_x_38) ;  /* 0x0000000000104947 */ /* 0x000fea0003800000 */
[----:B------:R4:W-:Y:S01]  /*0720*/  STS.U8 [R40+0x12], RZ ;  /* 0x000012ff28007388 */ /* 0x0009e20000000000 */
[----:B------:R-:W-:Y:S05]  /*0730*/  @!P3 BRA `(.L_x_37) ;  /* 0x00000000002cb947 */ /* 0x000fea0003800000 */
[----:B------:R0:W-:Y:S01]  /*0740*/  STS.U8 [R40+0x24], RZ ;  /* 0x000024ff28007388 */ /* 0x0001e20000000000 */
[----:B------:R-:W-:Y:S05]  /*0750*/  BRA `(.L_x_37) ;  /* 0x0000000000247947 */ /* 0x000fea0003800000 */
.L_x_38:
[C---:B------:R-:W-:Y:S02]  /*0760*/  IADD3 R4, PT, PT, R19.reuse, -UR15, R4 ;  /* 0x8000000f13047c10 */ /* 0x040fe4000fffe004 */
[----:B------:R-:W-:Y:S02]  /*0770*/  ISETP.GE.AND P4, PT, R19, R6, PT ;  /* 0x000000061300720c */ /* 0x000fe40003f86270 */
[----:B------:R-:W-:-:S04]  /*0780*/  IADD3 R10, P3, PT, R4, R10, RZ ;  /* 0x0000000a040a7210 */ /* 0x000fc80007f7e0ff */
[----:B------:R-:W-:-:S05]  /*0790*/  LEA.HI.X.SX32 R11, R4, R11, 0x1, P3 ;  /* 0x0000000b040b7211 */ /* 0x000fca00018f0eff */
[----:B------:R-:W4:Y:S04]  /*07a0*/  LDG.E.U8 R15, desc[UR8][R10.64] ;  /* 0x000000080a0f7981 */ /* 0x000f28000c1e1100 */
[----:B------:R-:W5:Y:S04]  /*07b0*/  @!P4 LDG.E.U8 R17, desc[UR8][R10.64+0x1] ;  /* 0x000001080a11c981 */ /* 0x000f68000c1e1100 */
[----:B------:R0:W-:Y:S04]  /*07c0*/  @P4 STS.U8 [R40+0x24], RZ ;  /* 0x000024ff28004388 */ /* 0x0001e80000000000 */
[----:B----4-:R0:W-:Y:S04]  /*07d0*/  STS.U8 [R40+0x12], R15 ;  /* 0x0000120f28007388 */ /* 0x0101e80000000000 */
[----:B-----5:R0:W-:Y:S02]  /*07e0*/  @!P4 STS.U8 [R40+0x24], R17 ;  /* 0x000024112800c388 */ /* 0x0201e40000000000 */
.L_x_37:
[----:B------:R-:W-:Y:S05]  /*07f0*/  BSYNC.RECONVERGENT B1 ;  /* 0x0000000000017941 */ /* 0x000fea0003800200 */
.L_x_36:
[----:B------:R-:W-:Y:S01]  /*0800*/  ISETP.GE.U32.AND P3, PT, R8, UR14, PT ;  /* 0x0000000e08007c0c */ /* 0x000fe2000bf66070 */
[----:B------:R-:W-:-:S12]  /*0810*/  BSSY.RECONVERGENT B1, `(.L_x_39) ;  /* 0x000000f000017945 */ /* 0x000fd80003800200 */
[----:B------:R-:W-:Y:S05]  /*0820*/  @!P3 BRA `(.L_x_40) ;  /* 0x000000000034b947 */ /* 0x000fea0003800000 */
[----:B------:R-:W-:-:S06]  /*0830*/  UIADD3 UR12, UPT, UPT, UR16, -0x1, URZ ;  /* 0xffffffff100c7890 */ /* 0x000fcc000fffe0ff */
[----:B------:R-:W-:-:S13]  /*0840*/  ISETP.GE.AND P3, PT, R20, UR12, PT ;  /* 0x0000000c14007c0c */ /* 0x000fda000bf66270 */
[----:B------:R-:W-:Y:S05]  /*0850*/  @!P3 BRA `(.L_x_41) ;  /* 0x000000000010b947 */ /* 0x000fea0003800000 */
[----:B------:R0:W-:Y:S01]  /*0860*/  STS.U8 [R23+0x14], RZ ;  /* 0x000014ff17007388 */ /* 0x0001e20000000000 */
[----:B------:R-:W-:Y:S05]  /*0870*/  @P0 BRA `(.L_x_40) ;  /* 0x0000000000200947 */ /* 0x000fea0003800000 */
[----:B------:R0:W-:Y:S01]  /*0880*/  STS.U8 [R3+UR11+0x2], RZ ;  /* 0x000002ff03007988 */ /* 0x0001e2000800000b */
[----:B------:R-:W-:Y:S05]  /*0890*/  BRA `(.L_x_40) ;  /* 0x0000000000187947 */ /* 0x000fea0003800000 */
.L_x_41:
[----:B------:R-:W-:Y:S01]  /*08a0*/  ISETP.GT.AND P3, PT, R19, RZ, PT ;  /* 0x000000ff1300720c */ /* 0x000fe20003f64270 */
[----:B------:R-:W5:-:S12]  /*08b0*/  LDG.E.U8 R4, desc[UR8][R12.64+-0x1] ;  /* 0xffffff080c047981 */ /* 0x000f58000c1e1100 */
[----:B------:R-:W2:Y:S04]  /*08c0*/  @P3 LDG.E.U8 R6, desc[UR8][R12.64+-0x2] ;  /* 0xfffffe080c063981 */ /* 0x000ea8000c1e1100 */
[----:B------:R0:W-:Y:S04]  /*08d0*/  @!P3 STS.U8 [R23+0x2], RZ ;  /* 0x000002ff1700b388 */ /* 0x0001e80000000000 */
[----:B-----5:R0:W-:Y:S04]  /*08e0*/  STS.U8 [R23+0x14], R4 ;  /* 0x0000140417007388 */ /* 0x0201e80000000000 */
[----:B--2---:R0:W-:Y:S02]  /*08f0*/  @P3 STS.U8 [R23+0x2], R6 ;  /* 0x0000020617003388 */ /* 0x0041e40000000000 */
.L_x_40:
[----:B------:R-:W-:Y:S05]  /*0900*/  BSYNC.RECONVERGENT B1 ;  /* 0x0000000000017941 */ /* 0x000fea0003800200 */
.L_x_39:
[----:B01----:R-:W0:Y:S02]  /*0910*/  LDC.64 R14, c[0x0][0x390] ;  /* 0x0000e400ff0e7b82 */ /* 0x003e240000000a00 */
[----:B0-----:R-:W-:-:S05]  /*0920*/  IADD3 R10, P3, PT, R21, R14, RZ ;  /* 0x0000000e150a7210 */ /* 0x001fca0007f7e0ff */
[----:B------:R-:W-:-:S05]  /*0930*/  IMAD.X R11, R18, 0x1, R15, P3 ;  /* 0x00000001120b7824 */ /* 0x000fca00018e060f */
[----:B------:R-:W5:Y:S04]  /*0940*/  LDG.E.U8 R4, desc[UR8][R10.64] ;  /* 0x000000080a047981 */ /* 0x000f68000c1e1100 */
[----:B------:R-:W2:Y:S04]  /*0950*/  LDG.E.U8 R6, desc[UR8][R10.64+0x10] ;  /* 0x000010080a067981 */ /* 0x000ea8000c1e1100 */
[----:B------:R-:W3:Y:S01]  /*0960*/  @!P0 LDG.E.U8 R8, desc[UR8][R10.64+-0x1] ;  /* 0xffffff080a088981 */ /* 0x000ee2000c1e1100 */
[----:B------:R-:W-:-:S05]  /*0970*/  IMAD.IADD R13, R24, 0x1, R3 ;  /* 0x00000001180d7824 */ /* 0x000fca00078e0203 */
[----:B-----5:R0:W-:Y:S04]  /*0980*/  STS.U8 [R13+0x13], R4 ;  /* 0x000013040d007388 */ /* 0x0201e80000000000 */
[----:B--2---:R0:W-:Y:S04]  /*0990*/  STS.U8 [R13+0x133], R6 ;  /* 0x000133060d007388 */ /* 0x0041e80000000000 */
[----:B---3--:R0:W-:Y:S01]  /*09a0*/  @!P0 STS.U8 [R3+UR4+0x1], R8 ;  /* 0x0000010803008988 */ /* 0x0081e20008000004 */
[----:B------:R-:W-:Y:S05]  /*09b0*/  @P1 BRA `(.L_x_42) ;  /* 0x00000000003c1947 */ /* 0x000fea0003800000 */
[----:B0-----:R-:W-:-:S05]  /*09c0*/  VIADD R4, R21, -UR15 ;  /* 0x8000000f15047c36 */ /* 0x001fca0008000000 */
[----:B------:R-:W-:-:S04]  /*09d0*/  IADD3 R10, P1, PT, R4, R14, RZ ;  /* 0x0000000e040a7210 */ /* 0x000fc80007f3e0ff */
[----:B------:R-:W-:-:S05]  /*09e0*/  LEA.HI.X.SX32 R11, R4, R15, 0x1, P1 ;  /* 0x0000000f040b7211 */ /* 0x000fca00008f0eff */
[----:B------:R-:W2:Y:S04]  /*09f0*/  LDG.E.U8 R13, desc[UR8][R10.64] ;  /* 0x000000080a0d7981 */ /* 0x000ea8000c1e1100 */
[----:B------:R-:W3:Y:S04]  /*0a00*/  LDG.E.U8 R15, desc[UR8][R10.64+0x10] ;  /* 0x000010080a0f7981 */ /* 0x000ee8000c1e1100 */
[----:B------:R-:W5:Y:S04]  /*0a10*/  @!P0 LDG.E.U8 R4, desc[UR8][R10.64+-0x1] ;  /* 0xffffff080a048981 */ /* 0x000f68000c1e1100 */
[----:B--2---:R0:W-:Y:S04]  /*0a20*/  STS.U8 [R24+0x12], R13 ;  /* 0x0000120d18007388 */ /* 0x0041e80000000000 */
[----:B---3--:R0:W-:Y:S04]  /*0a30*/  STS.U8 [R24+0x132], R15 ;  /* 0x0001320f18007388 */ /* 0x0081e80000000000 */
[----:B-----5:R0:W-:Y:S01]  /*0a40*/  @!P0 STS.U8 [UR11+0x144], R4 ;  /* 0x00014404ff008988 */ /* 0x0201e2000800000b */
[----:B------:R-:W-:Y:S05]  /*0a50*/  @!P0 BRA `(.L_x_43) ;  /* 0x0000000000e48947 */ /* 0x000fea0003800000 */
[----:B------:R-:W-:-:S13]  /*0a60*/  ISETP.NE.AND P0, PT, R22, 0xf, PT ;  /* 0x0000000f1600780c */ /* 0x000fda0003f05270 */
[----:B------:R-:W-:Y:S05]  /*0a70*/  @P0 BRA `(.L_x_43) ;  /* 0x0000000000dc0947 */ /* 0x000fea0003800000 */
[----:B------:R-:W2:Y:S04]  /*0a80*/  LDG.E.U8 R10, desc[UR8][R10.64+0x41] ;  /* 0x000041080a0a7981 */ /* 0x000ea8000c1e1100 */
[----:B--2---:R1:W-:Y:S01]  /*0a90*/  STS.U8 [UR11+0x6f6], R10 ;  /* 0x0006f60aff007988 */ /* 0x0043e2000800000b */
[----:B------:R-:W-:Y:S05]  /*0aa0*/  BRA `(.L_x_43) ;  /* 0x0000000000d07947 */ /* 0x000fea0003800000 */
.L_x_42:
[----:B------:R-:W-:-:S13]  /*0ab0*/  ISETP.NE.AND P1, PT, R3, 0xf, PT ;  /* 0x0000000f0300780c */ /* 0x000fda0003f25270 */
[----:B------:R-:W-:Y:S05]  /*0ac0*/  @P1 BRA `(.L_x_43) ;  /* 0x0000000000c81947 */ /* 0x000fea0003800000 */
[----:B------:R-:W-:-:S04]  /*0ad0*/  IADD3 R10, P1, PT, R10, UR15, RZ ;  /* 0x0000000f0a0a7c10 */ /* 0x000fc8000ff3e0ff */
[----:B------:R-:W-:-:S05]  /*0ae0*/  LEA.HI.X.SX32 R11, R25, R11, 0x1, P1 ;  /* 0x0000000b190b7211 */ /* 0x000fca00008f0eff */
[----:B0-----:R-:W2:Y:S04]  /*0af0*/  LDG.E.U8 R13, desc[UR8][R10.64] ;  /* 0x000000080a0d7981 */ /* 0x001ea8000c1e1100 */
        /* <DEDUP_REMOVED lines=8> */
[----:B------:R-:W3:Y:S04]  /*0b80*/  LDG.E.U8 R10, desc[UR8][R10.64+0x41] ;  /* 0x000041080a0a7981 */ /* 0x000ee8000c1e1100 */
[----:B---3--:R3:W-:Y:S01]  /*0b90*/  STS.U8 [UR11+0x707], R10 ;  /* 0x0007070aff007988 */ /* 0x0087e2000800000b */
[----:B------:R-:W-:Y:S05]  /*0ba0*/  BRA `(.L_x_43) ;  /* 0x0000000000907947 */ /* 0x000fea0003800000 */
.L_x_29:
[----:B------:R-:W-:-:S13]  /*0bb0*/  ISETP.NE.AND P0, PT, R7, 0x1, PT ;  /* 0x000000010700780c */ /* 0x000fda0003f05270 */
[----:B------:R-:W-:Y:S05]  /*0bc0*/  @P0 BRA `(.L_x_43) ;  /* 0x0000000000880947 */ /* 0x000fea0003800000 */
[----:B------:R-:W0:Y:S01]  /*0bd0*/  LDCU.64 UR18, c[0x0][0x390] ;  /* 0x00007200ff1277ac */ /* 0x000e220008000a00 */
[----:B------:R-:W-:Y:S01]  /*0be0*/  ISETP.NE.AND P3, PT, R22, 0xf, PT ;  /* 0x0000000f1600780c */ /* 0x000fe20003f65270 */
[C---:B------:R-:W-:Y:S01]  /*0bf0*/  @!P1 VIADD R4, R21.reuse, -UR15 ;  /* 0x8000000f15049c36 */ /* 0x040fe20008000000 */
[----:B0-----:R-:W-:-:S04]  /*0c00*/  IADD3 R10, P0, PT, R21, UR18, RZ ;  /* 0x00000012150a7c10 */ /* 0x001fc8000ff1e0ff */
[C---:B------:R-:W-:Y:S02]  /*0c10*/  @!P1 IADD3 R12, P4, PT, R4.reuse, UR18, RZ ;  /* 0x00000012040c9c10 */ /* 0x040fe4000ff9e0ff */
[----:B------:R-:W-:Y:S02]  /*0c20*/  LEA.HI.X.SX32 R11, R21, UR19, 0x1, P0 ;  /* 0x00000013150b7c11 */ /* 0x000fe400080f0eff */
[----:B------:R-:W-:-:S03]  /*0c30*/  @!P1 LEA.HI.X.SX32 R13, R4, UR19, 0x1, P4 ;  /* 0x00000013040d9c11 */ /* 0x000fc6000a0f0eff */
[----:B------:R-:W2:Y:S04]  /*0c40*/  LDG.E.U8 R4, desc[UR8][R10.64+0x20] ;  /* 0x000020080a047981 */ /* 0x000ea8000c1e1100 */
[----:B------:R-:W3:Y:S04]  /*0c50*/  LDG.E.U8 R6, desc[UR8][R10.64+0x30] ;  /* 0x000030080a067981 */ /* 0x000ee8000c1e1100 */
[----:B------:R-:W4:Y:S04]  /*0c60*/  LDG.E.U8 R8, desc[UR8][R10.64+0x40] ;  /* 0x000040080a087981 */ /* 0x000f28000c1e1100 */
[----:B------:R-:W5:Y:S04]  /*0c70*/  @!P3 LDG.E.U8 R14, desc[UR8][R10.64+0x41] ;  /* 0x000041080a0eb981 */ /* 0x000f68000c1e1100 */
[----:B------:R-:W5:Y:S04]  /*0c80*/  @!P1 LDG.E.U8 R15, desc[UR8][R12.64+0x20] ;  /* 0x000020080c0f9981 */ /* 0x000f68000c1e1100 */
[----:B------:R-:W5:Y:S04]  /*0c90*/  @!P1 LDG.E.U8 R17, desc[UR8][R12.64+0x30] ;  /* 0x000030080c119981 */ /* 0x000f68000c1e1100 */
[----:B------:R-:W5:Y:S01]  /*0ca0*/  @!P1 LDG.E.U8 R19, desc[UR8][R12.64+0x40] ;  /* 0x000040080c139981 */ /* 0x000f62000c1e1100 */
[----:B------:R-:W-:-:S05]  /*0cb0*/  IMAD.IADD R23, R24, 0x1, R3 ;  /* 0x0000000118177824 */ /* 0x000fca00078e0203 */
[----:B--2---:R0:W-:Y:S04]  /*0cc0*/  STS.U8 [R23+0x253], R4 ;  /* 0x0002530417007388 */ /* 0x0041e80000000000 */
[----:B---3--:R0:W-:Y:S04]  /*0cd0*/  STS.U8 [R23+0x373], R6 ;  /* 0x0003730617007388 */ /* 0x0081e80000000000 */
[----:B----4-:R0:W-:Y:S04]  /*0ce0*/  STS.U8 [R23+0x493], R8 ;  /* 0x0004930817007388 */ /* 0x0101e80000000000 */
[----:B-----5:R0:W-:Y:S04]  /*0cf0*/  @!P3 STS.U8 [R3+UR4+0x5b3], R14 ;  /* 0x0005b30e0300b988 */ /* 0x0201e80008000004 */
[----:B------:R0:W-:Y:S04]  /*0d00*/  @!P1 STS.U8 [R24+0x252], R15 ;  /* 0x0002520f18009388 */ /* 0x0001e80000000000 */
[----:B------:R0:W-:Y:S04]  /*0d10*/  @!P1 STS.U8 [R24+0x372], R17 ;  /* 0x0003721118009388 */ /* 0x0001e80000000000 */
[----:B------:R0:W-:Y:S01]  /*0d20*/  @!P1 STS.U8 [R24+0x492], R19 ;  /* 0x0004921318009388 */ /* 0x0001e20000000000 */
[----:B------:R-:W-:Y:S05]  /*0d30*/  @!P1 BRA `(.L_x_43) ;  /* 0x00000000002c9947 */ /* 0x000fea0003800000 */
[----:B------:R-:W-:-:S13]  /*0d40*/  ISETP.NE.AND P0, PT, R3, 0xf, PT ;  /* 0x0000000f0300780c */ /* 0x000fda0003f05270 */
[----:B------:R-:W-:Y:S05]  /*0d50*/  @P0 BRA `(.L_x_43) ;  /* 0x0000000000240947 */ /* 0x000fea0003800000 */
[----:B------:R-:W-:Y:S01]  /*0d60*/  IMAD.U32 R13, RZ, RZ, UR15 ;  /* 0x0000000fff0d7e24 */ /* 0x000fe2000f8e00ff */
[----:B------:R-:W-:-:S04]  /*0d70*/  IADD3 R10, P0, PT, R10, UR15, RZ ;  /* 0x0000000f0a0a7c10 */ /* 0x000fc8000ff1e0ff */
[----:B------:R-:W-:-:S05]  /*0d80*/  LEA.HI.X.SX32 R11, R13, R11, 0x1, P0 ;  /* 0x0000000b0d0b7211 */ /* 0x000fca00000f0eff */
[----:B------:R-:W2:Y:S04]  /*0d90*/  LDG.E.U8 R13, desc[UR8][R10.64+0x20] ;  /* 0x000020080a0d7981 */ /* 0x000ea8000c1e1100 */
[----:B0-----:R-:W3:Y:S04]  /*0da0*/  LDG.E.U8 R15, desc[UR8][R10.64+0x30] ;  /* 0x000030080a0f7981 */ /* 0x001ee8000c1e1100 */
[----:B------:R-:W4:Y:S04]  /*0db0*/  LDG.E.U8 R17, desc[UR8][R10.64+0x40] ;  /* 0x000040080a117981 */ /* 0x000f28000c1e1100 */
[----:B--2---:R1:W-:Y:S04]  /*0dc0*/  STS.U8 [R24+0x263], R13 ;  /* 0x0002630d18007388 */ /* 0x0043e80000000000 */
[----:B---3--:R1:W-:Y:S04]  /*0dd0*/  STS.U8 [R24+0x383], R15 ;  /* 0x0003830f18007388 */ /* 0x0083e80000000000 */
[----:B----4-:R1:W-:Y:S02]  /*0de0*/  STS.U8 [R24+0x4a3], R17 ;  /* 0x0004a31118007388 */ /* 0x0103e40000000000 */
.L_x_43:
[----:B------:R-:W-:Y:S05]  /*0df0*/  BSYNC.RECONVERGENT B0 ;  /* 0x0000000000007941 */ /* 0x000fea0003800200 */
.L_x_28:
[----:B012---:R-:W3:Y:S01]  /*0e00*/  @!P2 LDC.64 R12, c[0x0][0x398] ;  /* 0x0000e600ff0cab82 */ /* 0x007ee20000000a00 */
[CC--:B------:R-:W-:Y:S01]  /*0e10*/  VIMNMX.U32 R17, PT, PT, R22.reuse, R3.reuse, !PT ;  /* 0x0000000316117248 */ /* 0x0c0fe20007fe0000 */
[----:B------:R-:W-:Y:S01]  /*0e20*/  VIADD R4, R22, 0xfffffffa ;  /* 0xfffffffa16047836 */ /* 0x000fe20000000000 */
[----:B------:R-:W-:Y:S01]  /*0e30*/  BSSY.RECONVERGENT B0, `(.L_x_44) ;  /* 0x000001b000007945 */ /* 0x000fe20003800200 */
[----:B------:R-:W-:Y:S01]  /*0e40*/  VIADD R11, R3, 0xfffffffa ;  /* 0xfffffffa030b7836 */ /* 0x000fe20000000000 */
[----:B------:R-:W-:Y:S01]  /*0e50*/  ISETP.GT.U32.AND P0, PT, R17, 0x5, PT ;  /* 0x000000051100780c */ /* 0x000fe20003f04070 */
[----:B------:R-:W-:Y:S01]  /*0e60*/  IMAD.MOV.U32 R15, RZ, RZ, RZ ;  /* 0x000000ffff0f7224 */ /* 0x000fe200078e00ff */
[C---:B------:R-:W-:Y:S02]  /*0e70*/  VIMNMX.U32 R6, PT, PT, R4.reuse, R3, !PT ;  /* 0x0000000304067248 */ /* 0x040fe40007fe0000 */
[----:B------:R-:W-:Y:S02]  /*0e80*/  VIMNMX.U32 R4, PT, PT, R4, R11, !PT ;  /* 0x0000000b04047248 */ /* 0x000fe40007fe0000 */
[----:B------:R-:W-:-:S02]  /*0e90*/  VIMNMX.U32 R8, PT, PT, R11, R22, !PT ;  /* 0x000000160b087248 */ /* 0x000fc40007fe0000 */
[----:B------:R-:W-:Y:S01]  /*0ea0*/  ISETP.GT.U32.AND P4, PT, R4, 0x5, PT ;  /* 0x000000050400780c */ /* 0x000fe20003f84070 */
[----:B------:R-:W-:Y:S01]  /*0eb0*/  IMAD.MOV.U32 R4, RZ, RZ, RZ ;  /* 0x000000ffff047224 */ /* 0x000fe200078e00ff */
[----:B------:R-:W-:Y:S02]  /*0ec0*/  ISETP.GT.U32.AND P1, PT, R6, 0x5, PT ;  /* 0x000000050600780c */ /* 0x000fe40003f24070 */
[----:B------:R-:W-:Y:S02]  /*0ed0*/  ISETP.GT.U32.AND P3, PT, R8, 0x5, PT ;  /* 0x000000050800780c */ /* 0x000fe40003f64070 */
[----:B------:R-:W-:Y:S02]  /*0ee0*/  ISETP.GT.U32.AND P5, PT, R17, 0xb, PT ;  /* 0x0000000b1100780c */ /* 0x000fe40003fa4070 */
[----:B---3--:R-:W-:-:S04]  /*0ef0*/  @!P2 IADD3 R10, P6, PT, R21, R12, RZ ;  /* 0x0000000c150aa210 */ /* 0x008fc80007fde0ff */
[----:B------:R-:W-:Y:S01]  /*0f00*/  @!P2 LEA.HI.X.SX32 R11, R21, R13, 0x1, P6 ;  /* 0x0000000d150ba211 */ /* 0x000fe200030f0eff */
[----:B------:R-:W-:Y:S08]  /*0f10*/  @P0 BRA `(.L_x_45) ;  /* 0x0000000000300947 */ /* 0x000ff00003800000 */
[----:B------:R-:W-:Y:S01]  /*0f20*/  ULEA.HI UR4, UR7, UR15, URZ, 0x3 ;  /* 0x0000000f07047291 */ /* 0x000fe2000f8f18ff */
[----:B------:R-:W-:Y:S02]  /*0f30*/  IMAD R4, R2, 0x2, R3 ;  /* 0x0000000202047824 */ /* 0x000fe400078e0203 */
[--C-:B------:R-:W-:Y:S01]  /*0f40*/  IMAD R13, R5, 0x2, R22.reuse ;  /* 0x00000002050d7824 */ /* 0x100fe200078e0216 */
[----:B------:R-:W-:Y:S01]  /*0f50*/  USHF.R.U32.HI UR4, URZ, 0x3, UR4 ;  /* 0x00000003ff047899 */ /* 0x000fe20008011604 */
[----:B------:R-:W-:Y:S02]  /*0f60*/  VIADD R4, R4, 0x3fffffe ;  /* 0x03fffffe04047836 */ /* 0x000fe40000000000 */
[----:B------:R-:W-:-:S03]  /*0f70*/  IMAD R6, R3, 0x6, R22 ;  /* 0x0000000603067824 */ /* 0x000fc600078e0216 */
[----:B------:R-:W-:Y:S02]  /*0f80*/  IMAD R4, R4, UR4, R13 ;  /* 0x0000000404047c24 */ /* 0x000fe4000f8e020d */
[----:B------:R-:W-:Y:S02]  /*0f90*/  IMAD.SHL.U32 R6, R6, 0x40, RZ ;  /* 0x0000004006067824 */ /* 0x000fe400078e00ff */
[----:B------:R-:W-:-:S05]  /*0fa0*/  IMAD.SHL.U32 R4, R4, 0x40, RZ ;  /* 0x0000004004047824 */ /* 0x000fca00078e00ff */
[-C--:B------:R-:W-:Y:S02]  /*0fb0*/  LOP3.LUT R15, R4, R7.reuse, RZ, 0xfc, !PT ;  /* 0x00000007040f7212 */ /* 0x080fe400078efcff */
[----:B------:R-:W-:-:S03]  /*0fc0*/  LOP3.LUT R4, R6, R7, RZ, 0xfc, !PT ;  /* 0x0000000706047212 */ /* 0x000fc600078efcff */
[----:B------:R-:W-:-:S07]  /*0fd0*/  VIADD R15, R15, 0xffffff80 ;  /* 0xffffff800f0f7836 */ /* 0x000fce0000000000 */
.L_x_45:
[----:B------:R-:W-:Y:S05]  /*0fe0*/  BSYNC.RECONVERGENT B0 ;  /* 0x0000000000007941 */ /* 0x000fea0003800200 */
.L_x_44:
[----:B------:R-:W-:Y:S04]  /*0ff0*/  BSSY.RECONVERGENT B0, `(.L_x_46) ;  /* 0x000000e000007945 */ /* 0x000fe80003800200 */
[----:B------:R-:W-:Y:S05]  /*1000*/  @P1 BRA `(.L_x_47) ;  /* 0x0000000000301947 */ /* 0x000fea0003800000 */
[----:B------:R-:W-:Y:S01]  /*1010*/  ULEA.HI UR4, UR7, UR15, URZ, 0x3 ;  /* 0x0000000f07047291 */ /* 0x000fe2000f8f18ff */
[----:B------:R-:W-:Y:S02]  /*1020*/  IMAD R4, R2, 0x2, R3 ;  /* 0x0000000202047824 */ /* 0x000fe400078e0203 */
[--C-:B------:R-:W-:Y:S01]  /*1030*/  IMAD R13, R5, 0x2, R22.reuse ;  /* 0x00000002050d7824 */ /* 0x100fe200078e0216 */
[----:B------:R-:W-:Y:S01]  /*1040*/  USHF.R.U32.HI UR4, URZ, 0x3, UR4 ;  /* 0x00000003ff047899 */ /* 0x000fe20008011604 */
[----:B------:R-:W-:Y:S02]  /*1050*/  VIADD R6, R4, 0x3fffffe ;  /* 0x03fffffe04067836 */ /* 0x000fe40000000000 */
[----:B------:R-:W-:Y:S02]  /*1060*/  VIADD R4, R7, 0x10 ;  /* 0x0000001007047836 */ /* 0x000fe40000000000 */
[----:B------:R-:W-:Y:S02]  /*1070*/  IMAD R15, R3, 0x6, R22 ;  /* 0x00000006030f7824 */ /* 0x000fe400078e0216 */
[----:B------:R-:W-:-:S02]  /*1080*/  IMAD R13, R6, UR4, R13 ;  /* 0x00000004060d7c24 */ /* 0x000fc4000f8e020d */
[--C-:B------:R-:W-:Y:S02]  /*1090*/  IMAD R6, R15, 0x40, R4.reuse ;  /* 0x000000400f067824 */ /* 0x100fe400078e0204 */
[----:B------:R-:W-:Y:S02]  /*10a0*/  IMAD R15, R13, 0x40, R4 ;  /* 0x000000400d0f7824 */ /* 0x000fe400078e0204 */
[----:B------:R-:W-:Y:S02]  /*10b0*/  VIADD R4, R6, 0xfffffe80 ;  /* 0xfffffe8006047836 */ /* 0x000fe40000000000 */
[----:B------:R-:W-:-:S07]  /*10c0*/  VIADD R15, R15, 0xfffffe00 ;  /* 0xfffffe000f0f7836 */ /* 0x000fce0000000000 */
.L_x_47:
[----:B------:R-:W-:Y:S05]  /*10d0*/  BSYNC.RECONVERGENT B0 ;  /* 0x0000000000007941 */ /* 0x000fea0003800200 */
.L_x_46:
        /* <DEDUP_REMOVED lines=14> */
.L_x_49:
[----:B------:R-:W-:Y:S05]  /*11c0*/  BSYNC.RECONVERGENT B0 ;  /* 0x0000000000007941 */ /* 0x000fea0003800200 */
.L_x_48:
        /* <DEDUP_REMOVED lines=14> */
.L_x_51:
[----:B------:R-:W-:Y:S05]  /*12b0*/  BSYNC.RECONVERGENT B0 ;  /* 0x0000000000007941 */ /* 0x000fea0003800200 */
.L_x_50:
[----:B------:R-:W-:Y:S04]  /*12c0*/  BSSY.RECONVERGENT B0, `(.L_x_52) ;  /* 0x0000017000007945 */ /* 0x000fe80003800200 */
[----:B------:R-:W-:Y:S05]  /*12d0*/  @P5 BRA `(.L_x_53) ;  /* 0x0000000000545947 */ /* 0x000fea0003800000 */
[----:B------:R-:W0:Y:S02]  /*12e0*/  LDC.64 R12, c[0x0][0x3a0] ;  /* 0x0000e800ff0c7b82 */ /* 0x000e240000000a00 */
[----:B0-----:R-:W-:-:S05]  /*12f0*/  IMAD.WIDE R12, R15, 0x2, R12 ;  /* 0x000000020f0c7825 */ /* 0x001fca00078e020c */
[----:B------:R-:W2:Y:S04]  /*1300*/  LDG.E.U16 R2, desc[UR8][R12.64] ;  /* 0x000000080c027981 */ /* 0x000ea8000c1e1500 */
[----:B------:R-:W3:Y:S04]  /*1310*/  LDG.E.U16 R6, desc[UR8][R12.64+0x4] ;  /* 0x000004080c067981 */ /* 0x000ee8000c1e1500 */
[----:B------:R-:W5:Y:S04]  /*1320*/  LDG.E.U16 R8, desc[UR8][R12.64+0x8] ;  /* 0x000008080c087981 */ /* 0x000f68000c1e1500 */
[----:B------:R-:W4:Y:S04]  /*1330*/  LDG.E.U16 R14, desc[UR8][R12.64+0xc] ;  /* 0x00000c080c0e7981 */ /* 0x000f28000c1e1500 */
[----:B------:R-:W4:Y:S04]  /*1340*/  LDG.E.U16 R16, desc[UR8][R12.64+0x10] ;  /* 0x000010080c107981 */ /* 0x000f28000c1e1500 */
[----:B------:R-:W4:Y:S04]  /*1350*/  LDG.E.U16 R18, desc[UR8][R12.64+0x14] ;  /* 0x000014080c127981 */ /* 0x000f28000c1e1500 */
[----:B------:R-:W4:Y:S04]  /*1360*/  LDG.E.U16 R20, desc[UR8][R12.64+0x18] ;  /* 0x000018080c147981 */ /* 0x000f28000c1e1500 */
[----:B------:R-:W4:Y:S01]  /*1370*/  LDG.E.U16 R26, desc[UR8][R12.64+0x1c] ;  /* 0x00001c080c1a7981 */ /* 0x000f22000c1e1500 */
[----:B------:R-:W-:-:S04]  /*1380*/  UIADD3 UR4, UPT, UPT, UR5, 0x750, URZ ;  /* 0x0000075005047890 */ /* 0x000fc8000fffe0ff */
[----:B------:R-:W-:-:S06]  /*1390*/  ULEA UR4, UR6, UR4, 0x18 ;  /* 0x0000000406047291 */ /* 0x000fcc000f8ec0ff */
[----:B------:R-:W-:-:S05]  /*13a0*/  LEA R15, R4, UR4, 0x1 ;  /* 0x00000004040f7c11 */ /* 0x000fca000f8e08ff */
[----:B--2---:R0:W-:Y:S04]  /*13b0*/  STS.U16 [R15+0x900], R2 ;  /* 0x000900020f007388 */ /* 0x0041e80000000400 */
[----:B---3--:R0:W-:Y:S04]  /*13c0*/  STS.U16 [R15+0x904], R6 ;  /* 0x000904060f007388 */ /* 0x0081e80000000400 */
[----:B-----5:R0:W-:Y:S04]  /*13d0*/  STS.U16 [R15+0x908], R8 ;  /* 0x000908080f007388 */ /* 0x0201e80000000400 */
[----:B----4-:R0:W-:Y:S04]  /*13e0*/  STS.U16 [R15+0x90c], R14 ;  /* 0x00090c0e0f007388 */ /* 0x0101e80000000400 */
[----:B------:R0:W-:Y:S04]  /*13f0*/  STS.U16 [R15+0x910], R16 ;  /* 0x000910100f007388 */ /* 0x0001e80000000400 */
[----:B------:R0:W-:Y:S04]  /*1400*/  STS.U16 [R15+0x914], R18 ;  /* 0x000914120f007388 */ /* 0x0001e80000000400 */
[----:B------:R0:W-:Y:S04]  /*1410*/  STS.U16 [R15+0x918], R20 ;  /* 0x000918140f007388 */ /* 0x0001e80000000400 */
[----:B------:R0:W-:Y:S02]  /*1420*/  STS.U16 [R15+0x91c], R26 ;  /* 0x00091c1a0f007388 */ /* 0x0001e40000000400 */
.L_x_53:
[----:B------:R-:W-:Y:S05]  /*1430*/  BSYNC.RECONVERGENT B0 ;  /* 0x0000000000007941 */ /* 0x000fea0003800200 */
.L_x_52:
[----:B------:R-:W-:Y:S06]  /*1440*/  BAR.SYNC.DEFER_BLOCKING 0x0 ;  /* 0x0000000000007b1d */ /* 0x000fec0000010000 */
[----:B------:R-:W1:Y:S01]  /*1450*/  LDCU UR4, c[0x0][0x3b8] ;  /* 0x00007700ff0477ac */ /* 0x000e620008000800 */
[----:B------:R2:W5:Y:S01]  /*1460*/  @!P2 LDG.E.U8 R11, desc[UR8][R10.64] ;  /* 0x000000080a0ba981 */ /* 0x000562000c1e1100 */
[----:B-1----:R-:W-:Y:S01]  /*1470*/  UISETP.NE.AND UP0, UPT, UR4, URZ, UPT ;  /* 0x000000ff0400728c */ /* 0x002fe2000bf05270 */
[----:B0-----:R-:W-:Y:S01]  /*1480*/  LOP3.LUT R2, R3, 0x3f8, RZ, 0xc0, !PT ;  /* 0x000003f803027812 */ /* 0x001fe200078ec0ff */
[----:B------:R-:W-:Y:S01]  /*1490*/  @!P2 IMAD.IADD R24, R24, 0x1, R3 ;  /* 0x000000011818a824 */ /* 0x000fe200078e0203 */
[----:B------:R-:W-:-:S02]  /*14a0*/  ISETP.GE.U32.AND P3, PT, R17, 0xc, PT ;  /* 0x0000000c1100780c */ /* 0x000fc40003f66070 */
[----:B------:R-:W-:-:S04]  /*14b0*/  ISETP.NE.AND P0, PT, R2, 0x8, PT ;  /* 0x000000080200780c */ /* 0x000fc80003f05270 */
[----:B--2---:R-:W-:Y:S09]  /*14c0*/  BRA.U !UP0, `(.L_x_54) ;  /* 0x0000005908e87547 */ /* 0x004ff2000b800000 */
[C---:B------:R-:W-:Y:S01]  /*14d0*/  IMAD R48, R7.reuse, 0x40, R22 ;  /* 0x0000004007307824 */ /* 0x040fe200078e0216 */
[----:B------:R-:W-:Y:S01]  /*14e0*/  UIADD3 UR4, UPT, UPT, UR5, 0x750, URZ ;  /* 0x0000075005047890 */ /* 0x000fe2000fffe0ff */
[C---:B------:R-:W-:Y:S02]  /*14f0*/  IMAD R0, R7.reuse, 0x12, R0 ;  /* 0x0000001207007824 */ /* 0x040fe400078e0200 */
[----:B------:R-:W-:Y:S01]  /*1500*/  IMAD R2, R7, -0x3f, R48 ;  /* 0xffffffc107027824 */ /* 0x000fe200078e0230 */
[----:B------:R-:W-:Y:S01]  /*1510*/  ULEA UR4, UR6, UR4, 0x18 ;  /* 0x0000000406047291 */ /* 0x000fe2000f8ec0ff */
[----:B------:R-:W-:Y:S02]  /*1520*/  IMAD.IADD R13, R0, 0x1, R3 ;  /* 0x00000001000d7824 */ /* 0x000fe400078e0203 */
[----:B------:R-:W-:-:S03]  /*1530*/  IMAD R2, R2, 0x12, R9 ;  /* 0x0000001202027824 */ /* 0x000fc600078e0209 */
[----:B------:R-:W-:Y:S01]  /*1540*/  LDS.U8 R6, [R13] ;  /* 0x000000000d067984 */ /* 0x000fe20000000000 */
[----:B------:R-:W-:-:S03]  /*1550*/  IMAD.IADD R15, R2, 0x1, R3 ;  /* 0x00000001020f7824 */ /* 0x000fc600078e0203 */
[----:B------:R-:W-:Y:S04]  /*1560*/  LDS.U8 R8, [R13+0x12] ;  /* 0x000012000d087984 */ /* 0x000fe80000000000 */
[----:B------:R-:W0:Y:S04]  /*1570*/  LDS.U8 R0, [R15] ;  /* 0x000000000f007984 */ /* 0x000e280000000000 */
[----:B------:R-:W1:Y:S04]  /*1580*/  LDS.U8 R12, [R15+0x120] ;  /* 0x000120000f0c7984 */ /* 0x000e680000000000 */
[----:B------:R-:W2:Y:S04]  /*1590*/  LDS.U8 R16, [R15+0x12] ;  /* 0x000012000f107984 */ /* 0x000ea80000000000 */
[----:B------:R-:W3:Y:S04]  /*15a0*/  LDS.U8 R20, [R15+0x240] ;  /* 0x000240000f147984 */ /* 0x000ee80000000000 */
[----:B------:R-:W4:Y:S04]  /*15b0*/  LDS.U8 R10, [R15+0x360] ;  /* 0x000360000f0a7984 */ /* 0x000f280000000000 */
[----:B------:R-:W4:Y:S04]  /*15c0*/  LDS.U8 R26, [R15+0x132] ;  /* 0x000132000f1a7984 */ /* 0x000f280000000000 */
[----:B------:R-:W4:Y:S04]  /*15d0*/  LDS.U8 R4, [R15+0x252] ;  /* 0x000252000f047984 */ /* 0x000f280000000000 */
[----:B------:R-:W4:Y:S04]  /*15e0*/  LDS.U8 R14, [R15+0x372] ;  /* 0x000372000f0e7984 */ /* 0x000f280000000000 */
[----:B------:R-:W-:Y:S01]  /*15f0*/  LDS.U8 R34, [R13+0x13] ;  /* 0x000013000d227984 */ /* 0x000fe20000000000 */
[----:B0-----:R-:W-:-:S02]  /*1600*/  VIMNMX.U16x2 R2, PT, PT, R6, R0, PT ;  /* 0x0000000006027248 */ /* 0x001fc40003fe0200 */
[----:B------:R-:W-:Y:S02]  /*1610*/  VIMNMX.U16x2 R17, PT, PT, R6, R0, !PT ;  /* 0x0000000006117248 */ /* 0x000fe40007fe0200 */
[----:B------:R-:W-:Y:S02]  /*1620*/  PRMT R0, R2, 0x7610, R0 ;  /* 0x0000761002007816 */ /* 0x000fe40000000000 */
[----:B------:R-:W-:Y:S01]  /*1630*/  LDS.U8 R2, [R13+0x24] ;  /* 0x000024000d027984 */ /* 0x000fe20000000000 */
[----:B-1----:R-:W-:Y:S02]  /*1640*/  VIMNMX.U16x2 R23, PT, PT, R6, R12, PT ;  /* 0x0000000c06177248 */ /* 0x002fe40003fe0200 */
[----:B------:R-:W-:Y:S01]  /*1650*/  IMAD.MOV R0, RZ, RZ, -R0 ;  /* 0x000000ffff007224 */ /* 0x000fe200078e0a00 */
[CC--:B--2---:R-:W-:Y:S02]  /*1660*/  VIMNMX.U16x2 R19, PT, PT, R8.reuse, R16.reuse, PT ;  /* 0x0000001008137248 */ /* 0x0c4fe40003fe0200 */
[----:B------:R-:W-:-:S02]  /*1670*/  VIMNMX.U16x2 R28, PT, PT, R8, R16, !PT ;  /* 0x00000010081c7248 */ /* 0x000fc40007fe0200 */
[----:B------:R-:W-:Y:S01]  /*1680*/  PRMT R18, R0, 0x7710, RZ ;  /* 0x0000771000127816 */ /* 0x000fe200000000ff */
[----:B------:R-:W-:Y:S01]  /*1690*/  IMAD.MOV R16, RZ, RZ, -R19 ;  /* 0x000000ffff107224 */ /* 0x000fe200078e0a13 */
[----:B------:R-:W0:Y:S01]  /*16a0*/  LDS.U8 R0, [R15+0x24] ;  /* 0x000024000f007984 */ /* 0x000e220000000000 */
[----:B------:R-:W-:Y:S02]  /*16b0*/  VIMNMX.U16x2 R38, PT, PT, R6, R12, !PT ;  /* 0x0000000c06267248 */ /* 0x000fe40007fe0200 */
[--C-:B------:R-:W-:Y:S01]  /*16c0*/  IMAD.IADD R17, R17, 0x1, R18.reuse ;  /* 0x0000000111117824 */ /* 0x100fe200078e0212 */
[----:B------:R-:W-:Y:S02]  /*16d0*/  PRMT R18, R23, 0x7610, R18 ;  /* 0x0000761017127816 */ /* 0x000fe40000000012 */
[----:B------:R-:W-:Y:S02]  /*16e0*/  PRMT R16, R16, 0x7710, RZ ;  /* 0x0000771010107816 */ /* 0x000fe400000000ff */
[----:B---3--:R-:W-:Y:S01]  /*16f0*/  VIMNMX.U16x2 R36, PT, PT, R6, R20, !PT ;  /* 0x0000001406247248 */ /* 0x008fe20007fe0200 */
[----:B------:R-:W-:Y:S01]  /*1700*/  IMAD.MOV R18, RZ, RZ, -R18 ;  /* 0x000000ffff127224 */ /* 0x000fe200078e0a12 */
[----:B------:R-:W-:-:S02]  /*1710*/  IADD3 R28, PT, PT, R17, R28, R16 ;  /* 0x0000001c111c7210 */ /* 0x000fc40007ffe010 */
[----:B------:R-:W-:Y:S02]  /*1720*/  VIMNMX.U16x2 R16, PT, PT, R6, R20, PT ;  /* 0x0000001406107248 */ /* 0x000fe40003fe0200 */
[----:B------:R-:W-:Y:S02]  /*1730*/  PRMT R19, R18, 0x7710, RZ ;  /* 0x0000771012137816 */ /* 0x000fe400000000ff */
[-C--:B----4-:R-:W-:Y:S01]  /*1740*/  VIMNMX.U16x2 R27, PT, PT, R6, R10.reuse, !PT ;  /* 0x0000000a061b7248 */ /* 0x090fe20007fe0200 */
[----:B------:R-:W-:Y:S01]  /*1750*/  IMAD.MOV R23, RZ, RZ, -R16 ;  /* 0x000000ffff177224 */ /* 0x000fe200078e0a10 */
[----:B------:R-:W-:Y:S01]  /*1760*/  LDS.U8 R18, [R15+0x384] ;  /* 0x000384000f127984 */ /* 0x000fe20000000000 */
[----:B------:R-:W-:Y:S01]  /*1770*/  IMAD.IADD R38, R38, 0x1, R19 ;  /* 0x0000000126267824 */ /* 0x000fe200078e0213 */
[----:B------:R-:W-:Y:S02]  /*1780*/  VIMNMX.U16x2 R19, PT, PT, R6, R10, PT ;  /* 0x0000000a06137248 */ /* 0x000fe40003fe0200 */
[----:B------:R-:W1:Y:S01]  /*1790*/  LDS.U8 R6, [R15+0x144] ;  /* 0x000144000f067984 */ /* 0x000e620000000000 */
[----:B------:R-:W-:-:S02]  /*17a0*/  VIMNMX.U16x2 R17, PT, PT, R8, R26, PT ;  /* 0x0000001a08117248 */ /* 0x000fc40003fe0200 */
[----:B------:R-:W-:Y:S01]  /*17b0*/  IMAD.MOV R25, RZ, RZ, -R19 ;  /* 0x000000ffff197224 */ /* 0x000fe200078e0a13 */
[----:B------:R-:W2:Y:S01]  /*17c0*/  LDS.U8 R16, [R15+0x264] ;  /* 0x000264000f107984 */ /* 0x000ea20000000000 */
[C---:B------:R-:W-:Y:S01]  /*17d0*/  VIMNMX.U16x2 R29, PT, PT, R8.reuse, R26, !PT ;  /* 0x0000001a081d7248 */ /* 0x040fe20007fe0200 */
[----:B------:R-:W-:Y:S01]  /*17e0*/  IMAD.MOV R17, RZ, RZ, -R17 ;  /* 0x000000ffff117224 */ /* 0x000fe200078e0a11 */
[----:B------:R-:W-:Y:S02]  /*17f0*/  PRMT R19, R27, 0x7610, R19 ;  /* 0x000076101b137816 */ /* 0x000fe40000000013 */
[----:B------:R-:W-:Y:S02]  /*1800*/  PRMT R26, R25, 0x7710, RZ ;  /* 0x00007710191a7816 */ /* 0x000fe400000000ff */
[----:B------:R-:W-:Y:S02]  /*1810*/  PRMT R23, R23, 0x7710, RZ ;  /* 0x0000771017177816 */ /* 0x000fe400000000ff */
[CC--:B------:R-:W-:Y:S01]  /*1820*/  VIMNMX.U16x2 R25, PT, PT, R8.reuse, R4.reuse, PT ;  /* 0x0000000408197248 */ /* 0x0c0fe20003fe0200 */
[----:B------:R-:W-:Y:S01]  /*1830*/  IMAD.IADD R19, R19, 0x1, R26 ;  /* 0x0000000113137824 */ /* 0x000fe200078e021a */
[----:B------:R-:W-:Y:S01]  /*1840*/  VIMNMX.U16x2 R27, PT, PT, R8, R4, !PT ;  /* 0x00000004081b7248 */ /* 0x000fe20007fe0200 */
[----:B------:R-:W-:Y:S01]  /*1850*/  IMAD.IADD R36, R36, 0x1, R23 ;  /* 0x0000000124247824 */ /* 0x000fe200078e0217 */
[----:B------:R-:W-:Y:S01]  /*1860*/  VIMNMX.U16x2 R26, PT, PT, R8, R14, PT ;  /* 0x0000000e081a7248 */ /* 0x000fe20003fe0200 */
[----:B------:R-:W-:Y:S01]  /*1870*/  IMAD.MOV R25, RZ, RZ, -R25 ;  /* 0x000000ffff197224 */ /* 0x000fe200078e0a19 */
[----:B0-----:R-:W-:-:S02]  /*1880*/  VIMNMX.U16x2 R4, PT, PT, R2, R0, PT ;  /* 0x0000000002047248 */ /* 0x001fc40003fe0200 */
[----:B------:R-:W-:Y:S01]  /*1890*/  VIMNMX.U16x2 R30, PT, PT, R8, R14, !PT ;  /* 0x0000000e081e7248 */ /* 0x000fe20007fe0200 */
[----:B------:R-:W-:Y:S01]  /*18a0*/  IMAD.MOV R26, RZ, RZ, -R26 ;  /* 0x000000ffff1a7224 */ /* 0x000fe200078e0a1a */
[----:B------:R-:W-:Y:S01]  /*18b0*/  VIMNMX.U16x2 R35, PT, PT, R2, R0, !PT ;  /* 0x0000000002237248 */ /* 0x000fe20007fe0200 */
[----:B------:R-:W-:Y:S01]  /*18c0*/  LDS.U8 R8, [R13+0x1] ;  /* 0x000001000d087984 */ /* 0x000fe20000000000 */
[----:B------:R-:W-:Y:S02]  /*18d0*/  PRMT R23, R29, 0x7610, R23 ;  /* 0x000076101d177816 */ /* 0x000fe40000000017 */
[----:B------:R-:W-:Y:S01]  /*18e0*/  PRMT R29, R4, 0x7610, R29 ;  /* 0x00007610041d7816 */ /* 0x000fe2000000001d */
[----:B------:R-:W0:Y:S01]  /*18f0*/  LDS.U8 R0, [R15+0x1] ;  /* 0x000001000f007984 */ /* 0x000e220000000000 */
[----:B------:R-:W-:Y:S02]  /*1900*/  PRMT R17, R17, 0x7710, RZ ;  /* 0x0000771011117816 */ /* 0x000fe400000000ff */
[----:B------:R-:W-:Y:S01]  /*1910*/  PRMT R26, R26, 0x7710, RZ ;  /* 0x000077101a1a7816 */ /* 0x000fe200000000ff */
[----:B------:R-:W3:Y:S01]  /*1920*/  LDS.U8 R4, [R15+0x121] ;  /* 0x000121000f047984 */ /* 0x000ee20000000000 */
[----:B------:R-:W-:Y:S01]  /*1930*/  IMAD.MOV R29, RZ, RZ, -R29 ;  /* 0x000000ffff1d7224 */ /* 0x000fe200078e0a1d */
[----:B------:R-:W-:-:S02]  /*1940*/  IADD3 R38, PT, PT, R38, R23, R17 ;  /* 0x0000001726267210 */ /* 0x000fc40007ffe011 */
[----:B------:R-:W4:Y:S01]  /*1950*/  LDS.U8 R14, [R15+0x241] ;  /* 0x000241000f0e7984 */ /* 0x000f220000000000 */
[----:B------:R-:W-:Y:S02]  /*1960*/  IADD3 R17, PT, PT, R19, R30, R26 ;  /* 0x0000001e13117210 */ /* 0x000fe40007ffe01a */
[----:B------:R-:W-:Y:S01]  /*1970*/  PRMT R32, R29, 0x7710, RZ ;  /* 0x000077101d207816 */ /* 0x000fe200000000ff */
[----:B------:R-:W-:Y:S01]  /*1980*/  LDS.U8 R26, [R13+0x25] ;  /* 0x000025000d1a7984 */ /* 0x000fe20000000000 */
[CC--:B-1----:R-:W-:Y:S02]  /*1990*/  VIMNMX.U16x2 R19, PT, PT, R2.reuse, R6.reuse, PT ;  /* 0x0000000602137248 */ /* 0x0c2fe40003fe0200 */
[C---:B------:R-:W-:Y:S01]  /*19a0*/  VIMNMX.U16x2 R33, PT, PT, R2.reuse, R6, !PT ;  /* 0x0000000602217248 */ /* 0x040fe20007fe0200 */
[----:B------:R-:W-:Y:S01]  /*19b0*/  IMAD.IADD R35, R35, 0x1, R32 ;  /* 0x0000000123237824 */ /* 0x000fe200078e0220 */
[CC--:B--2---:R-:W-:Y:S01]  /*19c0*/  VIMNMX.U16x2 R6, PT, PT, R2.reuse, R16.reuse, PT ;  /* 0x0000001002067248 */ /* 0x0c4fe20003fe0200 */
[----:B------:R-:W-:Y:S01]  /*19d0*/  LDS.U8 R32, [R15+0x133] ;  /* 0x000133000f207984 */ /* 0x000fe20000000000 */
[----:B------:R-:W-:-:S02]  /*19e0*/  VIMNMX.U16x2 R29, PT, PT, R2, R16, !PT ;  /* 0x00000010021d7248 */ /* 0x000fc40007fe0200 */
[CC--:B------:R-:W-:Y:S01]  /*19f0*/  VIMNMX.U16x2 R16, PT, PT, R2.reuse, R18.reuse, PT ;  /* 0x0000001202107248 */ /* 0x0c0fe20003fe0200 */
[----:B------:R-:W-:Y:S01]  /*1a00*/  IMAD.MOV R6, RZ, RZ, -R6 ;  /* 0x000000ffff067224 */ /* 0x000fe200078e0a06 */
[----:B------:R-:W-:Y:S01]  /*1a10*/  VIMNMX.U16x2 R44, PT, PT, R2, R18, !PT ;  /* 0x00000012022c7248 */ /* 0x000fe20007fe0200 */
[----:B------:R-:W-:Y:S01]  /*1a20*/  LDS.U8 R30, [R15+0x25] ;  /* 0x000025000f1e7984 */ /* 0x000fe20000000000 */
[----:B------:R-:W-:Y:S02]  /*1a30*/  PRMT R2, R19, 0x7610, R2 ;  /* 0x0000761013027816 */ /* 0x000fe40000000002 */
[----:B------:R-:W-:Y:S01]  /*1a40*/  PRMT R19, R16, 0x7610, R19 ;  /* 0x0000761010137816 */ /* 0x000fe20000000013 */
[----:B------:R-:W1:Y:S01]  /*1a50*/  LDS.U8 R18, [R15+0x361] ;  /* 0x000361000f127984 */ /* 0x000e620000000000 */
[----:B------:R-:W-:Y:S01]  /*1a60*/  PRMT R6, R6, 0x7710, RZ ;  /* 0x0000771006067816 */ /* 0x000fe200000000ff */
[----:B------:R-:W-:Y:S01]  /*1a70*/  IMAD.MOV R2, RZ, RZ, -R2 ;  /* 0x000000ffff027224 */ /* 0x000fe200078e0a02 */
[----:B------:R-:W-:Y:S01]  /*1a80*/  PRMT R25, R25, 0x7710, RZ ;  /* 0x0000771019197816 */ /* 0x000fe200000000ff */
[----:B------:R-:W2:Y:S01]  /*1a90*/  LDS.U8 R16, [R15+0x13] ;  /* 0x000013000f107984 */ /* 0x000ea20000000000 */
[----:B------:R-:W-:-:S02]  /*1aa0*/  IMAD.MOV R19, RZ, RZ, -R19 ;  /* 0x000000ffff137224 */ /* 0x000fc400078e0a13 */
[----:B------:R-:W-:Y:S01]  /*1ab0*/  PRMT R2, R2, 0x7710, RZ ;  /* 0x0000771002027816 */ /* 0x000fe200000000ff */
[----:B------:R-:W-:Y:S01]  /*1ac0*/  IMAD.IADD R29, R29, 0x1, R6 ;  /* 0x000000011d1d7824 */ /* 0x000fe200078e0206 */
[----:B------:R-:W-:Y:S02]  /*1ad0*/  IADD3 R36, PT, PT, R36, R27, R25 ;  /* 0x0000001b24247210 */ /* 0x000fe40007ffe019 */
[----:B------:R-:W-:Y:S01]  /*1ae0*/  PRMT R19, R19, 0x7710, RZ ;  /* 0x0000771013137816 */ /* 0x000fe200000000ff */
[----:B------:R-:W-:Y:S01]  /*1af0*/  IMAD.IADD R33, R33, 0x1, R2 ;  /* 0x0000000121217824 */ /* 0x000fe200078e0202 */
[CC--:B0-----:R-:W-:Y:S02]  /*1b00*/  VIMNMX.U16x2 R2, PT, PT, R8.reuse, R0.reuse, PT ;  /* 0x0000000008027248 */ /* 0x0c1fe40003fe0200 */
[----:B------:R-:W-:Y:S01]  /*1b10*/  VIMNMX.U16x2 R6, PT, PT, R8, R0, !PT ;  /* 0x0000000008067248 */ /* 0x000fe20007fe0200 */
[----:B------:R-:W-:Y:S01]  /*1b20*/  IMAD.IADD R44, R44, 0x1, R19 ;  /* 0x000000012c2c7824 */ /* 0x000fe200078e0213 */
[----:B---3--:R-:W-:Y:S01]  /*1b30*/  VIMNMX.U16x2 R19, PT, PT, R8, R4, PT ;  /* 0x0000000408137248 */ /* 0x008fe20003fe0200 */
[----:B------:R-:W-:Y:S01]  /*1b40*/  IMAD.IADD R25, R38, 0x1, R33 ;  /* 0x0000000126197824 */ /* 0x000fe200078e0221 */
[----:B------:R-:W-:-:S02]  /*1b50*/  PRMT R0, R2, 0x7610, R0 ;  /* 0x0000761002007816 */ /* 0x000fc40000000000 */
[----:B------:R-:W-:Y:S02]  /*1b60*/  PRMT R2, R6, 0x7610, R2 ;  /* 0x0000761006027816 */ /* 0x000fe40000000002 */
[----:B------:R-:W-:Y:S01]  /*1b70*/  PRMT R6, R19, 0x7610, R6 ;  /* 0x0000761013067816 */ /* 0x000fe20000000006 */
[----:B------:R-:W-:Y:S01]  /*1b80*/  IMAD.MOV R0, RZ, RZ, -R0 ;  /* 0x000000ffff007224 */ /* 0x000fe200078e0a00 */
[----:B----4-:R-:W-:Y:S01]  /*1b90*/  VIMNMX.U16x2 R23, PT, PT, R8, R14, PT ;  /* 0x0000000e08177248 */ /* 0x010fe20003fe0200 */
[----:B------:R-:W-:Y:S01]  /*1ba0*/  IMAD.IADD R19, R28, 0x1, R35 ;  /* 0x000000011c137824 */ /* 0x000fe200078e0223 */
[----:B------:R-:W-:Y:S01]  /*1bb0*/  VIMNMX.U16x2 R42, PT, PT, R8, R4, !PT ;  /* 0x00000004082a7248 */ /* 0x000fe20007fe0200 */
[----:B------:R-:W-:Y:S01]  /*1bc0*/  IMAD.MOV R31, RZ, RZ, -R6 ;  /* 0x000000ffff1f7224 */ /* 0x000fe200078e0a06 */
[----:B------:R-:W-:Y:S01]  /*1bd0*/  PRMT R27, R0, 0x7710, RZ ;  /* 0x00007710001b7816 */ /* 0x000fe200000000ff */
[----:B------:R-:W0:Y:S01]  /*1be0*/  LDS.U8 R6, [R15+0x253] ;  /* 0x000253000f067984 */ /* 0x000e220000000000 */
[----:B------:R-:W-:Y:S01]  /*1bf0*/  IMAD.MOV R23, RZ, RZ, -R23 ;  /* 0x000000ffff177224 */ /* 0x000fe200078e0a17 */
[----:B------:R-:W-:-:S02]  /*1c00*/  VIMNMX.U16x2 R0, PT, PT, R8, R14, !PT ;  /* 0x0000000e08007248 */ /* 0x000fc40007fe0200 */
[----:B------:R-:W-:Y:S02]  /*1c10*/  PRMT R31, R31, 0x7710, RZ ;  /* 0x000077101f1f7816 */ /* 0x000fe400000000ff */
[----:B------:R-:W-:Y:S02]  /*1c20*/  IADD3 R19, PT, PT, R19, R2, R27 ;  /* 0x0000000213137210 */ /* 0x000fe40007ffe01b */
[----:B------:R-:W-:Y:S01]  /*1c30*/  IADD3 R25, PT, PT, R25, R42, R31 ;  /* 0x0000002a19197210 */ /* 0x000fe20007ffe01f */
[----:B------:R-:W-:Y:S01]  /*1c40*/  LDS.U8 R2, [R13+0x2] ;  /* 0x000002000d027984 */ /* 0x000fe20000000000 */
[----:B------:R-:W-:Y:S01]  /*1c50*/  PRMT R31, R23, 0x7710, RZ ;  /* 0x00007710171f7816 */ /* 0x000fe200000000ff */
[----:B------:R-:W-:Y:S01]  /*1c60*/  IMAD.IADD R23, R36, 0x1, R29 ;  /* 0x0000000124177824 */ /* 0x000fe200078e021d */
[----:B------:R-:W-:Y:S02]  /*1c70*/  PRMT R28, R0, 0x7610, R28 ;  /* 0x00007610001c7816 */ /* 0x000fe4000000001c */
[----:B-1----:R-:W-:Y:S01]  /*1c80*/  VIMNMX.U16x2 R27, PT, PT, R8, R18, PT ;  /* 0x00000012081b7248 */ /* 0x002fe20003fe0200 */
[----:B------:R-:W1:Y:S01]  /*1c90*/  LDS.U8 R0, [R15+0x2] ;  /* 0x000002000f007984 */ /* 0x000e620000000000 */
[----:B------:R-:W-:-:S02]  /*1ca0*/  IADD3 R23, PT, PT, R23, R28, R31 ;  /* 0x0000001c17177210 */ /* 0x000fc40007ffe01f */
[----:B------:R-:W-:Y:S01]  /*1cb0*/  PRMT R31, R27, 0x7610, R31 ;  /* 0x000076101b1f7816 */ /* 0x000fe2000000001f */
[----:B------:R-:W3:Y:S01]  /*1cc0*/  LDS.U8 R28, [R15+0x145] ;  /* 0x000145000f1c7984 */ /* 0x000ee20000000000 */
[----:B------:R-:W-:Y:S02]  /*1cd0*/  VIMNMX.U16x2 R27, PT, PT, R8, R18, !PT ;  /* 0x00000012081b7248 */ /* 0x000fe40007fe0200 */
[----:B--2---:R-:W-:Y:S01]  /*1ce0*/  VIMNMX.U16x2 R8, PT, PT, R34, R16, PT ;  /* 0x0000001022087248 */ /* 0x004fe20003fe0200 */
[----:B------:R-:W-:Y:S01]  /*1cf0*/  IMAD.MOV R31, RZ, RZ, -R31 ;  /* 0x000000ffff1f7224 */ /* 0x000fe200078e0a1f */
[----:B------:R-:W-:Y:S02]  /*1d00*/  PRMT R36, R27, 0x7610, R36 ;  /* 0x000076101b247816 */ /* 0x000fe40000000024 */
[----:B------:R-:W-:Y:S02]  /*1d10*/  PRMT R27, R8, 0x7610, R27 ;  /* 0x00007610081b7816 */ /* 0x000fe4000000001b */
[----:B------:R-:W2:Y:S01]  /*1d20*/  LDS.U8 R8, [R15+0x122] ;  /* 0x000122000f087984 */ /* 0x000ea20000000000 */
[----:B------:R-:W-:Y:S01]  /*1d30*/  PRMT R37, R31, 0x7710, RZ ;  /* 0x000077101f257816 */ /* 0x000fe200000000ff */
[----:B------:R-:W-:Y:S01]  /*1d40*/  IMAD.IADD R31, R17, 0x1, R44 ;  /* 0x00000001111f7824 */ /* 0x000fe200078e022c */
[C---:B------:R-:W-:Y:S01]  /*1d50*/  VIMNMX.U16x2 R17, PT, PT, R34.reuse, R32, PT ;  /* 0x0000002022117248 */ /* 0x040fe20003fe0200 */
[----:B------:R-:W-:Y:S01]  /*1d60*/  IMAD.MOV R27, RZ, RZ, -R27 ;  /* 0x000000ffff1b7224 */ /* 0x000fe200078e0a1b */
[----:B------:R-:W-:-:S02]  /*1d70*/  VIMNMX.U16x2 R16, PT, PT, R34, R16, !PT ;  /* 0x0000001022107248 */ /* 0x000fc40007fe0200 */
[----:B------:R-:W-:Y:S01]  /*1d80*/  IADD3 R31, PT, PT, R31, R36, R37 ;  /* 0x000000241f1f7210 */ /* 0x000fe20007ffe025 */
[----:B------:R-:W-:Y:S01]  /*1d90*/  IMAD.MOV R17, RZ, RZ, -R17 ;  /* 0x000000ffff117224 */ /* 0x000fe200078e0a11 */
[----:B------:R-:W-:Y:S02]  /*1da0*/  PRMT R27, R27, 0x7710, RZ ;  /* 0x000077101b1b7816 */ /* 0x000fe400000000ff */
[----:B------:R-:W-:Y:S02]  /*1db0*/  VIMNMX.U16x2 R32, PT, PT, R34, R32, !PT ;  /* 0x0000002022207248 */ /* 0x000fe40007fe0200 */
[----:B------:R-:W-:Y:S02]  /*1dc0*/  IADD3 R27, PT, PT, R19, R16, R27 ;  /* 0x00000010131b7210 */ /* 0x000fe40007ffe01b */
[----:B------:R-:W4:Y:S01]  /*1dd0*/  LDS.U8 R16, [R15+0x265] ;  /* 0x000265000f107984 */ /* 0x000f220000000000 */
[----:B------:R-:W-:Y:S02]  /*1de0*/  PRMT R36, R17, 0x7710, RZ ;  /* 0x0000771011247816 */ /* 0x000fe400000000ff */
[----:B------:R-:W-:-:S02]  /*1df0*/  VIMNMX.U16x2 R19, PT, PT, R26, R30, PT ;  /* 0x0000001e1a137248 */ /* 0x000fc40003fe0200 */
[CC--:B0-----:R-:W-:Y:S02]  /*1e00*/  VIMNMX.U16x2 R17, PT, PT, R34.reuse, R6.reuse, PT ;  /* 0x0000000622117248 */ /* 0x0c1fe40003fe0200 */
[----:B------:R-:W-:Y:S01]  /*1e10*/  VIMNMX.U16x2 R6, PT, PT, R34, R6, !PT ;  /* 0x0000000622067248 */ /* 0x000fe20007fe0200 */
[----:B------:R-:W-:Y:S01]  /*1e20*/  IMAD.MOV R19, RZ, RZ, -R19 ;  /* 0x000000ffff137224 */ /* 0x000fe200078e0a13 */
[----:B------:R-:W-:Y:S01]  /*1e30*/  VIMNMX.U16x2 R30, PT, PT, R26, R30, !PT ;  /* 0x0000001e1a1e7248 */ /* 0x000fe20007fe0200 */
[----:B------:R-:W-:Y:S01]  /*1e40*/  IMAD.MOV R17, RZ, RZ, -R17 ;  /* 0x000000ffff117224 */ /* 0x000fe200078e0a11 */
[----:B------:R-:W-:Y:S02]  /*1e50*/  IADD3 R25, PT, PT, R25, R32, R36 ;  /* 0x0000002019197210 */ /* 0x000fe40007ffe024 */
[----:B------:R-:W-:Y:S01]  /*1e60*/  PRMT R32, R6, 0x7610, R32 ;  /* 0x0000761006207816 */ /* 0x000fe20000000020 */
[----:B------:R-:W-:Y:S01]  /*1e70*/  LDS.U8 R36, [R15+0x14] ;  /* 0x000014000f247984 */ /* 0x000fe20000000000 */
[----:B------:R-:W-:-:S02]  /*1e80*/  PRMT R46, R30, 0x7610, R46 ;  /* 0x000076101e2e7816 */ /* 0x000fc4000000002e */
[----:B------:R-:W-:Y:S01]  /*1e90*/  PRMT R19, R19, 0x7710, RZ ;  /* 0x0000771013137816 */ /* 0x000fe200000000ff */
[----:B------:R-:W0:Y:S01]  /*1ea0*/  LDS.U8 R6, [R15+0x242] ;  /* 0x000242000f067984 */ /* 0x000e220000000000 */
[----:B------:R-:W-:Y:S02]  /*1eb0*/  PRMT R30, R17, 0x7710, RZ ;  /* 0x00007710111e7816 */ /* 0x000fe400000000ff */
[----:B-1----:R-:W-:Y:S01]  /*1ec0*/  VIMNMX.U16x2 R17, PT, PT, R2, R0, PT ;  /* 0x0000000002117248 */ /* 0x002fe20003fe0200 */
[--C-:B------:R-:W-:Y:S01]  /*1ed0*/  IMAD.IADD R46, R46, 0x1, R19.reuse ;  /* 0x000000012e2e7824 */ /* 0x100fe200078e0213 */
[----:B------:R-:W-:Y:S02]  /*1ee0*/  IADD3 R30, PT, PT, R23, R32, R30 ;  /* 0x00000020171e7210 */ /* 0x000fe40007ffe01e */
[----:B------:R-:W-:Y:S02]  /*1ef0*/  PRMT R19, R17, 0x7610, R19 ;  /* 0x0000761011137816 */ /* 0x000fe40000000013 */
[----:B---3--:R-:W-:-:S02]  /*1f00*/  VIMNMX.U16x2 R17, PT, PT, R26, R28, PT ;  /* 0x0000001c1a117248 */ /* 0x008fc40003fe0200 */
[C---:B------:R-:W-:Y:S01]  /*1f10*/  VIMNMX.U16x2 R32, PT, PT, R2.reuse, R0, !PT ;  /* 0x0000000002207248 */ /* 0x040fe20007fe0200 */
[----:B------:R-:W-:Y:S01]  /*1f20*/  IMAD.MOV R19, RZ, RZ, -R19 ;  /* 0x000000ffff137224 */ /* 0x000fe200078e0a13 */
[----:B------:R-:W-:Y:S01]  /*1f30*/  PRMT R23, R17, 0x7610, R23 ;  /* 0x0000761011177816 */ /* 0x000fe20000000017 */
[----:B------:R-:W1:Y:S01]  /*1f40*/  LDS.U8 R0, [R13+0x14] ;  /* 0x000014000d007984 */ /* 0x000e620000000000 */
[----:B--2---:R-:W-:Y:S02]  /*1f50*/  VIMNMX.U16x2 R17, PT, PT, R2, R8, PT ;  /* 0x0000000802117248 */ /* 0x004fe40003fe0200 */
[----:B------:R-:W-:Y:S01]  /*1f60*/  PRMT R37, R19, 0x7710, RZ ;  /* 0x0000771013257816 */ /* 0x000fe200000000ff */
[----:B------:R-:W-:Y:S01]  /*1f70*/  IMAD.IADD R19, R27, 0x1, R46 ;  /* 0x000000011b137824 */ /* 0x000fe200078e022e */
[----:B------:R-:W-:Y:S01]  /*1f80*/  VIMNMX.U16x2 R28, PT, PT, R26, R28, !PT ;  /* 0x0000001c1a1c7248 */ /* 0x000fe20007fe0200 */
[--C-:B------:R-:W-:Y:S01]  /*1f90*/  IMAD.MOV R27, RZ, RZ, -R23.reuse ;  /* 0x000000ffff1b7224 */ /* 0x100fe200078e0a17 */
[----:B------:R-:W-:-:S02]  /*1fa0*/  PRMT R23, R17, 0x7610, R23 ;  /* 0x0000761011177816 */ /* 0x000fc40000000017 */
[----:B------:R-:W-:Y:S02]  /*1fb0*/  VIMNMX.U16x2 R17, PT, PT, R2, R8, !PT ;  /* 0x0000000802117248 */ /* 0x000fe40007fe0200 */
[----:B------:R-:W-:Y:S01]  /*1fc0*/  PRMT R27, R27, 0x7710, RZ ;  /* 0x000077101b1b7816 */ /* 0x000fe200000000ff */
[----:B------:R-:W-:Y:S01]  /*1fd0*/  IMAD.MOV R23, RZ, RZ, -R23 ;  /* 0x000000ffff177224 */ /* 0x000fe200078e0a17 */
[----:B------:R-:W-:Y:S02]  /*1fe0*/  PRMT R50, R17, 0x7610, R50 ;  /* 0x0000761011327816 */ /* 0x000fe40000000032 */
[-C--:B----4-:R-:W-:Y:S01]  /*1ff0*/  VIMNMX.U16x2 R17, PT, PT, R26, R16.reuse, PT ;  /* 0x000000101a117248 */ /* 0x090fe20003fe0200 */
[----:B------:R-:W-:Y:S01]  /*2000*/  IMAD.IADD R42, R28, 0x1, R27 ;  /* 0x000000011c2a7824 */ /* 0x000fe200078e021b */
[----:B------:R-:W-:Y:S02]  /*2010*/  PRMT R27, R23, 0x7710, RZ ;  /* 0x00007710171b7816 */ /* 0x000fe400000000ff */
[----:B------:R-:W-:Y:S01]  /*2020*/  PRMT R23, R17, 0x7610, R23 ;  /* 0x0000761011177816 */ /* 0x000fe20000000017 */
[----:B------:R-:W-:Y:S01]  /*2030*/  IMAD.IADD R25, R25, 0x1, R42 ;  /* 0x0000000119197824 */ /* 0x000fe200078e022a */
[----:B------:R-:W-:-:S02]  /*2040*/  VIMNMX.U16x2 R17, PT, PT, R26, R16, !PT ;  /* 0x000000101a117248 */ /* 0x000fc40007fe0200 */
[----:B------:R-:W2:Y:S01]  /*2050*/  LDS.U8 R16, [R15+0x134] ;  /* 0x000134000f107984 */ /* 0x000ea20000000000 */
[----:B------:R-:W-:Y:S01]  /*2060*/  IMAD.MOV R28, RZ, RZ, -R23 ;  /* 0x000000ffff1c7224 */ /* 0x000fe200078e0a17 */
[----:B------:R-:W-:Y:S02]  /*2070*/  IADD3 R50, PT, PT, R25, R50, R27 ;  /* 0x0000003219327210 */ /* 0x000fe40007ffe01b */
[----:B0-----:R-:W-:Y:S02]  /*2080*/  VIMNMX.U16x2 R23, PT, PT, R2, R6, PT ;  /* 0x0000000602177248 */ /* 0x001fe40003fe0200 */
[----:B------:R-:W-:Y:S02]  /*2090*/  PRMT R28, R28, 0x7710, RZ ;  /* 0x000077101c1c7816 */ /* 0x000fe400000000ff */
[----:B------:R-:W-:Y:S01]  /*20a0*/  IADD3 R19, PT, PT, R19, R32, R37 ;  /* 0x0000002013137210 */ /* 0x000fe20007ffe025 */
[----:B------:R-:W-:Y:S02]  /*20b0*/  IMAD.MOV R23, RZ, RZ, -R23 ;  /* 0x000000ffff177224 */ /* 0x000fe400078e0a17 */
[----:B------:R-:W-:Y:S01]  /*20c0*/  IMAD.IADD R25, R17, 0x1, R28 ;  /* 0x0000000111197824 */ /* 0x000fe200078e021c */
[----:B------:R-:W-:Y:S01]  /*20d0*/  VIMNMX.U16x2 R17, PT, PT, R2, R6, !PT ;  /* 0x0000000602117248 */ /* 0x000fe20007fe0200 */
[----:B------:R-:W-:Y:S02]  /*20e0*/  LDS.U8 R28, [R13+0x26] ;  /* 0x000026000d1c7984 */ /* 0x000fe40000000000 */
[----:B------:R-:W-:Y:S01]  /*20f0*/  IMAD.IADD R27, R30, 0x1, R25 ;  /* 0x000000011e1b7824 */ /* 0x000fe200078e0219 */
[----:B------:R-:W-:Y:S01]  /*2100*/  PRMT R32, R17, 0x7610, R32 ;  /* 0x0000761011207816 */ /* 0x000fe20000000020 */
[----:B------:R-:W0:Y:S01]  /*2110*/  LDS.U8 R30, [R15+0x26] ;  /* 0x000026000f1e7984 */ /* 0x000e220000000000 */
[----:B------:R-:W-:-:S04]  /*2120*/  PRMT R17, R23, 0x7710, RZ ;  /* 0x0000771017117816 */ /* 0x000fc800000000ff */
[----:B------:R-:W-:Y:S02]  /*2130*/  IADD3 R27, PT, PT, R27, R32, R17 ;  /* 0x000000201b1b7210 */ /* 0x000fe40007ffe011 */
[CC--:B-1----:R-:W-:Y:S01]  /*2140*/  VIMNMX.U16x2 R17, PT, PT, R0.reuse, R36.reuse, PT ;  /* 0x0000002400117248 */ /* 0x0c2fe20003fe0200 */
[----:B------:R-:W1:Y:S03]  /*2150*/  LDS.U8 R32, [R15+0x373] ;  /* 0x000373000f207984 */ /* 0x000e660000000000 */
[----:B------:R-:W-:Y:S02]  /*2160*/  PRMT R23, R17, 0x7610, R23 ;  /* 0x0000761011177816 */ /* 0x000fe40000000017 */
[----:B------:R-:W-:Y:S02]  /*2170*/  VIMNMX.U16x2 R17, PT, PT, R0, R36, !PT ;  /* 0x0000002400117248 */ /* 0x000fe40007fe0200 */
[----:B------:R-:W3:Y:S01]  /*2180*/  LDS.U8 R36, [R15+0x254] ;  /* 0x000254000f247984 */ /* 0x000ee20000000000 */
[----:B------:R-:W-:Y:S01]  /*2190*/  IMAD.MOV R23, RZ, RZ, -R23 ;  /* 0x000000ffff177224 */ /* 0x000fe200078e0a17 */
[----:B------:R-:W-:-:S04]  /*21a0*/  PRMT R38, R17, 0x7610, R38 ;  /* 0x0000761011267816 */ /* 0x000fc80000000026 */
[----:B------:R-:W-:Y:S02]  /*21b0*/  PRMT R37, R23, 0x7710, RZ ;  /* 0x0000771017257816 */ /* 0x000fe400000000ff */
[C---:B--2---:R-:W-:Y:S02]  /*21c0*/  VIMNMX.U16x2 R17, PT, PT, R0.reuse, R16, PT ;  /* 0x0000001000117248 */ /* 0x044fe40003fe0200 */
[----:B------:R-:W-:Y:S02]  /*21d0*/  IADD3 R37, PT, PT, R19, R38, R37 ;  /* 0x0000002613257210 */ /* 0x000fe40007ffe025 */
[----:B------:R-:W-:Y:S01]  /*21e0*/  VIMNMX.U16x2 R16, PT, PT, R0, R16, !PT ;  /* 0x0000001000107248 */ /* 0x000fe20007fe0200 */
[----:B------:R-:W-:-:S03]  /*21f0*/  IMAD.MOV R19, RZ, RZ, -R17 ;  /* 0x000000ffff137224 */ /* 0x000fc600078e0a11 */
[----:B------:R-:W-:Y:S02]  /*2200*/  PRMT R17, R16, 0x7610, R17 ;  /* 0x0000761010117816 */ /* 0x000fe40000000011 */
[----:B------:R-:W-:-:S04]  /*2210*/  PRMT R16, R19, 0x7710, RZ ;  /* 0x0000771013107816 */ /* 0x000fc800000000ff */
[----:B------:R-:W-:Y:S02]  /*2220*/  IADD3 R50, PT, PT, R50, R17, R16 ;  /* 0x0000001132327210 */ /* 0x000fe40007ffe010 */
[CC--:B0-----:R-:W-:Y:S02]  /*2230*/  VIMNMX.U16x2 R16, PT, PT, R28.reuse, R30.reuse, PT ;  /* 0x0000001e1c107248 */ /* 0x0c1fe40003fe0200 */
[----:B------:R-:W-:-:S03]  /*2240*/  VIMNMX.U16x2 R30, PT, PT, R28, R30, !PT ;  /* 0x0000001e1c1e7248 */ /* 0x000fc60007fe0200 */
[----:B------:R-:W-:Y:S01]  /*2250*/  IMAD.MOV R16, RZ, RZ, -R16 ;  /* 0x000000ffff107224 */ /* 0x000fe200078e0a10 */
[----:B-1----:R-:W-:-:S04]  /*2260*/  VIMNMX.U16x2 R17, PT, PT, R34, R32, PT ;  /* 0x0000002022117248 */ /* 0x002fc80003fe0200 */
[----:B------:R-:W-:Y:S02]  /*2270*/  PRMT R23, R16, 0x7710, RZ ;  /* 0x0000771010177816 */ /* 0x000fe400000000ff */
[----:B------:R-:W-:Y:S01]  /*2280*/  VIMNMX.U16x2 R19, PT, PT, R34, R32, !PT ;  /* 0x0000002022137248 */ /* 0x000fe20007fe0200 */
[----:B------:R-:W-:Y:S01]  /*2290*/  IMAD.MOV R17, RZ, RZ, -R17 ;  /* 0x000000ffff117224 */ /* 0x000fe200078e0a11 */
[----:B------:R-:W-:Y:S01]  /*22a0*/  LDS.U8 R32, [R15+0x385] ;  /* 0x000385000f207984 */ /* 0x000fe20000000000 */
[-C--:B---3--:R-:W-:Y:S01]  /*22b0*/  VIMNMX.U16x2 R16, PT, PT, R0, R36.reuse, PT ;  /* 0x0000002400107248 */ /* 0x088fe20003fe0200 */
[----:B------:R-:W-:Y:S01]  /*22c0*/  IMAD.IADD R38, R30, 0x1, R23 ;  /* 0x000000011e267824 */ /* 0x000fe200078e0217 */
[----:B------:R-:W-:Y:S01]  /*22d0*/  VIMNMX.U16x2 R36, PT, PT, R0, R36, !PT ;  /* 0x0000002400247248 */ /* 0x000fe20007fe0200 */
[----:B------:R-:W-:Y:S01]  /*22e0*/  IMAD R23, R3, 0x400, R48 ;  /* 0x0000040003177824 */ /* 0x000fe200078e0230 */
[----:B------:R-:W-:Y:S01]  /*22f0*/  LDS.U8 R30, [R15+0x374] ;  /* 0x000374000f1e7984 */ /* 0x000fe20000000000 */
[----:B------:R-:W-:Y:S01]  /*2300*/  IMAD.MOV R16, RZ, RZ, -R16 ;  /* 0x000000ffff107224 */ /* 0x000fe200078e0a10 */
[----:B------:R-:W-:Y:S01]  /*2310*/  PRMT R17, R17, 0x7710, RZ ;  /* 0x0000771011117816 */ /* 0x000fe200000000ff */
[----:B------:R-:W-:Y:S01]  /*2320*/  IMAD.IADD R48, R37, 0x1, R38 ;  /* 0x0000000125307824 */ /* 0x000fe200078e0226 */
[----:B------:R-:W-:-:S02]  /*2330*/  LEA R23, R23, UR4, 0x1 ;  /* 0x0000000417177c11 */ /* 0x000fc4000f8e08ff */
[----:B------:R-:W-:-:S04]  /*2340*/  PRMT R16, R16, 0x7710, RZ ;  /* 0x0000771010107816 */ /* 0x000fc800000000ff */
[----:B------:R-:W-:Y:S02]  /*2350*/  IADD3 R36, PT, PT, R27, R36, R16 ;  /* 0x000000241b247210 */ /* 0x000fe40007ffe010 */
[----:B------:R-:W-:Y:S04]  /*2360*/  LDS.U8 R16, [R15+0x362] ;  /* 0x000362000f107984 */ /* 0x000fe80000000000 */
[----:B------:R-:W-:Y:S04]  /*2370*/  STS.U16 [R23+0x1b00], R48 ;  /* 0x001b003017007388 */ /* 0x000fe80000000400 */
[----:B------:R-:W0:Y:S02]  /*2380*/  LDS.U8 R34, [R15+0x146] ;  /* 0x000146000f227984 */ /* 0x000e240000000000 */
[----:B0-----:R-:W-:-:S02]  /*2390*/  VIMNMX.U16x2 R27, PT, PT, R28, R34, PT ;  /* 0x000000221c1b7248 */ /* 0x001fc40003fe0200 */
[----:B------:R-:W-:-:S03]  /*23a0*/  VIMNMX.U16x2 R34, PT, PT, R28, R34, !PT ;  /* 0x000000221c227248 */ /* 0x000fc60007fe0200 */
[----:B------:R-:W-:-:S05]  /*23b0*/  IMAD.MOV R27, RZ, RZ, -R27 ;  /* 0x000000ffff1b7224 */ /* 0x000fca00078e0a1b */
[----:B------:R-:W-:-:S05]  /*23c0*/  PRMT R37, R27, 0x7710, RZ ;  /* 0x000077101b257816 */ /* 0x000fca00000000ff */
[----:B------:R-:W-:-:S04]  /*23d0*/  IMAD.IADD R37, R34, 0x1, R37 ;  /* 0x0000000122257824 */ /* 0x000fc800078e0225 */
[----:B------:R-:W-:-:S05]  /*23e0*/  IMAD.IADD R50, R50, 0x1, R37 ;  /* 0x0000000132327824 */ /* 0x000fca00078e0225 */
[----:B------:R-:W-:Y:S04]  /*23f0*/  STS.U16 [R23+0x1b20], R50 ;  /* 0x001b203217007388 */ /* 0x000fe80000000400 */
[----:B------:R-:W0:Y:S02]  /*2400*/  LDS.U8 R34, [R15+0x266] ;  /* 0x000266000f227984 */ /* 0x000e240000000000 */
[CC--:B0-----:R-:W-:Y:S02]  /*2410*/  VIMNMX.U16x2 R27, PT, PT, R28.reuse, R34.reuse, PT ;  /* 0x000000221c1b7248 */ /* 0x0c1fe40003fe0200 */
[----:B------:R-:W-:-:S03]  /*2420*/  VIMNMX.U16x2 R34, PT, PT, R28, R34, !PT ;  /* 0x000000221c227248 */ /* 0x000fc60007fe0200 */
[--C-:B------:R-:W-:Y:S01]  /*2430*/  IMAD.MOV R39, RZ, RZ, -R27.reuse ;  /* 0x000000ffff277224 */ /* 0x100fe200078e0a1b */
[----:B------:R-:W-:-:S04]  /*2440*/  PRMT R27, R34, 0x7610, R27 ;  /* 0x00007610221b7816 */ /* 0x000fc8000000001b */
[----:B------:R-:W-:-:S05]  /*2450*/  PRMT R34, R39, 0x7710, RZ ;  /* 0x0000771027227816 */ /* 0x000fca00000000ff */
[----:B------:R-:W-:-:S04]  /*2460*/  IMAD.IADD R27, R27, 0x1, R34 ;  /* 0x000000011b1b7824 */ /* 0x000fc800078e0222 */
[----:B------:R-:W-:Y:S01]  /*2470*/  IMAD.IADD R48, R36, 0x1, R27 ;  /* 0x0000000124307824 */ /* 0x000fe200078e021b */
[----:B------:R-:W-:-:S04]  /*2480*/  PRMT R36, R19, 0x7610, R36 ;  /* 0x0000761013247816 */ /* 0x000fc80000000024 */
[----:B------:R-:W-:Y:S01]  /*2490*/  STS.U16 [R23+0x1b40], R48 ;  /* 0x001b403017007388 */ /* 0x000fe20000000400 */
[----:B------:R-:W-:Y:S02]  /*24a0*/  IADD3 R36, PT, PT, R31, R36, R17 ;  /* 0x000000241f247210 */ /* 0x000fe40007ffe011 */
[CC--:B------:R-:W-:Y:S01]  /*24b0*/  VIMNMX.U16x2 R17, PT, PT, R26.reuse, R32.reuse, PT ;  /* 0x000000201a117248 */ /* 0x0c0fe20003fe0200 */
[----:B------:R-:W0:Y:S01]  /*24c0*/  LDS.U8 R34, [R15+0x386] ;  /* 0x000386000f227984 */ /* 0x000e220000000000 */
[----:B------:R-:W-:Y:S02]  /*24d0*/  VIMNMX.U16x2 R26, PT, PT, R26, R32, !PT ;  /* 0x000000201a1a7248 */ /* 0x000fe40007fe0200 */
[CC--:B------:R-:W-:Y:S01]  /*24e0*/  VIMNMX.U16x2 R31, PT, PT, R2.reuse, R16.reuse, !PT ;  /* 0x00000010021f7248 */ /* 0x0c0fe20007fe0200 */
[----:B------:R-:W-:Y:S01]  /*24f0*/  IMAD.MOV R32, RZ, RZ, -R17 ;  /* 0x000000ffff207224 */ /* 0x000fe200078e0a11 */
[----:B------:R-:W-:Y:S02]  /*2500*/  VIMNMX.U16x2 R17, PT, PT, R2, R16, PT ;  /* 0x0000001002117248 */ /* 0x000fe40003fe0200 */
[----:B------:R-:W-:-:S02]  /*2510*/  PRMT R19, R26, 0x7610, R19 ;  /* 0x000076101a137816 */ /* 0x000fc40000000013 */
[----:B------:R-:W-:Y:S01]  /*2520*/  PRMT R32, R32, 0x7710, RZ ;  /* 0x0000771020207816 */ /* 0x000fe200000000ff */
[----:B------:R-:W-:-:S04]  /*2530*/  IMAD.MOV R17, RZ, RZ, -R17 ;  /* 0x000000ffff117224 */ /* 0x000fc800078e0a11 */
[----:B------:R-:W-:Y:S01]  /*2540*/  IMAD.IADD R19, R19, 0x1, R32 ;  /* 0x0000000113137824 */ /* 0x000fe200078e0220 */
[----:B------:R-:W-:Y:S02]  /*2550*/  PRMT R26, R17, 0x7710, RZ ;  /* 0x00007710111a7816 */ /* 0x000fe400000000ff */
[-C--:B------:R-:W-:Y:S01]  /*2560*/  VIMNMX.U16x2 R17, PT, PT, R0, R30.reuse, PT ;  /* 0x0000001e00117248 */ /* 0x080fe20003fe0200 */
[----:B------:R-:W-:Y:S01]  /*2570*/  IMAD.IADD R36, R36, 0x1, R19 ;  /* 0x0000000124247824 */ /* 0x000fe200078e0213 */
[----:B------:R-:W-:-:S03]  /*2580*/  VIMNMX.U16x2 R0, PT, PT, R0, R30, !PT ;  /* 0x0000001e00007248 */ /* 0x000fc60007fe0200 */
[----:B------:R-:W-:Y:S01]  /*2590*/  IMAD.MOV R17, RZ, RZ, -R17 ;  /* 0x000000ffff117224 */ /* 0x000fe200078e0a11 */
[----:B------:R-:W-:-:S04]  /*25a0*/  IADD3 R31, PT, PT, R36, R31, R26 ;  /* 0x0000001f241f7210 */ /* 0x000fc80007ffe01a */
[----:B------:R-:W-:-:S04]  /*25b0*/  PRMT R17, R17, 0x7710, RZ ;  /* 0x0000771011117816 */ /* 0x000fc800000000ff */
[----:B------:R-:W-:Y:S02]  /*25c0*/  IADD3 R0, PT, PT, R31, R0, R17 ;  /* 0x000000001f007210 */ /* 0x000fe40007ffe011 */
[CC--:B0-----:R-:W-:Y:S02]  /*25d0*/  VIMNMX.U16x2 R2, PT, PT, R28.reuse, R34.reuse, PT ;  /* 0x000000221c027248 */ /* 0x0c1fe40003fe0200 */
[----:B------:R-:W-:-:S03]  /*25e0*/  VIMNMX.U16x2 R28, PT, PT, R28, R34, !PT ;  /* 0x000000221c1c7248 */ /* 0x000fc60007fe0200 */
[--C-:B------:R-:W-:Y:S01]  /*25f0*/  IMAD.MOV R39, RZ, RZ, -R2.reuse ;  /* 0x000000ffff277224 */ /* 0x100fe200078e0a02 */
[----:B------:R-:W-:-:S04]  /*2600*/  PRMT R2, R28, 0x7610, R2 ;  /* 0x000076101c027816 */ /* 0x000fc80000000002 */
[----:B------:R-:W-:-:S05]  /*2610*/  PRMT R39, R39, 0x7710, RZ ;  /* 0x0000771027277816 */ /* 0x000fca00000000ff */
[----:B------:R-:W-:-:S04]  /*2620*/  IMAD.IADD R31, R2, 0x1, R39 ;  /* 0x00000001021f7824 */ /* 0x000fc800078e0227 */
[----:B------:R-:W-:-:S05]  /*2630*/  IMAD.IADD R30, R0, 0x1, R31 ;  /* 0x00000001001e7824 */ /* 0x000fca00078e021f */
[----:B------:R-:W-:Y:S04]  /*2640*/  STS.U16 [R23+0x1b60], R30 ;  /* 0x001b601e17007388 */ /* 0x000fe80000000400 */
[----:B------:R-:W-:Y:S04]  /*2650*/  LDS.U8 R0, [R13+0x36] ;  /* 0x000036000d007984 */ /* 0x000fe80000000000 */
[----:B------:R-:W0:Y:S04]  /*2660*/  LDS.U8 R2, [R15+0x36] ;  /* 0x000036000f027984 */ /* 0x000e280000000000 */
[----:B------:R-:W1:Y:S04]  /*2670*/  LDS.U8 R26, [R15+0x156] ;  /* 0x000156000f1a7984 */ /* 0x000e680000000000 */
[----:B------:R-:W-:Y:S04]  /*2680*/  LDS.U8 R32, [R15+0x396] ;  /* 0x000396000f207984 */ /* 0x000fe80000000000 */
[----:B------:R-:W2:Y:S04]  /*2690*/  LDS.U8 R28, [R15+0x276] ;  /* 0x000276000f1c7984 */ /* 0x000ea80000000000 */
[----:B------:R-:W-:Y:S04]  /*26a0*/  LDS.U8 R30, [R15+0x48] ;  /* 0x000048000f1e7984 */ /* 0x000fe80000000000 */
[----:B------:R-:W-:Y:S01]  /*26b0*/  LDS.U8 R34, [R15+0x288] ;  /* 0x000288000f227984 */ /* 0x000fe20000000000 */
[----:B0-----:R-:W-:-:S02]  /*26c0*/  VIMNMX.U16x2 R17, PT, PT, R0, R2, PT ;  /* 0x0000000200117248 */ /* 0x001fc40003fe0200 */
[----:B------:R-:W-:-:S03]  /*26d0*/  VIMNMX.U16x2 R2, PT, PT, R0, R2, !PT ;  /* 0x0000000200027248 */ /* 0x000fc60007fe0200 */
[----:B------:R-:W-:-:S05]  /*26e0*/  IMAD.MOV R17, RZ, RZ, -R17 ;  /* 0x000000ffff117224 */ /* 0x000fca00078e0a11 */
[----:B------:R-:W-:-:S04]  /*26f0*/  PRMT R17, R17, 0x7710, RZ ;  /* 0x0000771011117816 */ /* 0x000fc800000000ff */
[----:B------:R-:W-:Y:S02]  /*2700*/  IADD3 R35, PT, PT, R35, R2, R17 ;  /* 0x0000000223237210 */ /* 0x000fe40007ffe011 */
[----:B------:R-:W0:Y:S01]  /*2710*/  LDS.U8 R2, [R13+0x48] ;  /* 0x000048000d027984 */ /* 0x000e220000000000 */
[CC--:B-1----:R-:W-:Y:S02]  /*2720*/  VIMNMX.U16x2 R17, PT, PT, R0.reuse, R26.reuse, PT ;  /* 0x0000001a00117248 */ /* 0x0c2fe40003fe0200 */
[----:B------:R-:W-:-:S03]  /*2730*/  VIMNMX.U16x2 R26, PT, PT, R0, R26, !PT ;  /* 0x0000001a001a7248 */ /* 0x000fc60007fe0200 */
[----:B------:R-:W-:-:S05]  /*2740*/  IMAD.MOV R17, RZ, RZ, -R17 ;  /* 0x000000ffff117224 */ /* 0x000fca00078e0a11 */
[----:B------:R-:W-:Y:S02]  /*2750*/  PRMT R36, R17, 0x7710, RZ ;  /* 0x0000771011247816 */ /* 0x000fe400000000ff */
[C---:B--2---:R-:W-:Y:S02]  /*2760*/  VIMNMX.U16x2 R17, PT, PT, R0.reuse, R28, PT ;  /* 0x0000001c00117248 */ /* 0x044fe40003fe0200 */
[----:B------:R-:W-:Y:S02]  /*2770*/  IADD3 R36, PT, PT, R33, R26, R36 ;  /* 0x0000001a21247210 */ /* 0x000fe40007ffe024 */
[C---:B------:R-:W-:Y:S01]  /*2780*/  VIMNMX.U16x2 R26, PT, PT, R0.reuse, R32, PT ;  /* 0x00000020001a7248 */ /* 0x040fe20003fe0200 */
[----:B------:R-:W-:Y:S01]  /*2790*/  IMAD.MOV R39, RZ, RZ, -R17 ;  /* 0x000000ffff277224 */ /* 0x000fe200078e0a11 */
[C---:B------:R-:W-:Y:S02]  /*27a0*/  VIMNMX.U16x2 R28, PT, PT, R0.reuse, R28, !PT ;  /* 0x0000001c001c7248 */ /* 0x040fe40007fe0200 */
[----:B------:R-:W-:Y:S01]  /*27b0*/  VIMNMX.U16x2 R32, PT, PT, R0, R32, !PT ;  /* 0x0000002000207248 */ /* 0x000fe20007fe0200 */
[----:B------:R-:W-:Y:S01]  /*27c0*/  IMAD.MOV R26, RZ, RZ, -R26 ;  /* 0x000000ffff1a7224 */ /* 0x000fe200078e0a1a */
[----:B------:R-:W1:Y:S01]  /*27d0*/  LDS.U8 R0, [R15+0x168] ;  /* 0x000168000f007984 */ /* 0x000e620000000000 */
[----:B------:R-:W-:-:S02]  /*27e0*/  PRMT R39, R39, 0x7710, RZ ;  /* 0x0000771027277816 */ /* 0x000fc400000000ff */
[----:B------:R-:W-:Y:S02]  /*27f0*/  PRMT R17, R32, 0x7610, R17 ;  /* 0x0000761020117816 */ /* 0x000fe40000000011 */
[----:B------:R-:W-:Y:S01]  /*2800*/  PRMT R26, R26, 0x7710, RZ ;  /* 0x000077101a1a7816 */ /* 0x000fe200000000ff */
[----:B------:R-:W-:Y:S01]  /*2810*/  LDS.U8 R32, [R15+0x3a8] ;  /* 0x0003a8000f207984 */ /* 0x000fe20000000000 */
[----:B------:R-:W-:Y:S02]  /*2820*/  IADD3 R39, PT, PT, R29, R28, R39 ;  /* 0x0000001c1d277210 */ /* 0x000fe40007ffe027 */
[----:B------:R-:W-:Y:S01]  /*2830*/  IADD3 R44, PT, PT, R44, R17, R26 ;  /* 0x000000112c2c7210 */ /* 0x000fe20007ffe01a */
[----:B------:R-:W-:Y:S04]  /*2840*/  LDS.U8 R28, [R15+0x37] ;  /* 0x000037000f1c7984 */ /* 0x000fe80000000000 */
[----:B------:R-:W2:Y:S01]  /*2850*/  LDS.U8 R26, [R13+0x37] ;  /* 0x000037000d1a7984 */ /* 0x000ea20000000000 */
[----:B0-----:R-:W-:-:S02]  /*2860*/  VIMNMX.U16x2 R17, PT, PT, R2, R30, PT ;  /* 0x0000001e02117248 */ /* 0x001fc40003fe0200 */
[----:B------:R-:W-:-:S03]  /*2870*/  VIMNMX.U16x2 R30, PT, PT, R2, R30, !PT ;  /* 0x0000001e021e7248 */ /* 0x000fc60007fe0200 */
[----:B------:R-:W-:-:S05]  /*2880*/  IMAD.MOV R17, RZ, RZ, -R17 ;  /* 0x000000ffff117224 */ /* 0x000fca00078e0a11 */
[----:B------:R-:W-:-:S05]  /*2890*/  PRMT R33, R17, 0x7710, RZ ;  /* 0x0000771011217816 */ /* 0x000fca00000000ff */
[----:B------:R-:W-:Y:S02]  /*28a0*/  IMAD.IADD R33, R30, 0x1, R33 ;  /* 0x000000011e217824 */ /* 0x000fe400078e0221 */
[----:B------:R-:W0:Y:S03]  /*28b0*/  LDS.U8 R30, [R15+0x157] ;  /* 0x000157000f1e7984 */ /* 0x000e260000000000 */
[----:B------:R-:W-:Y:S02]  /*28c0*/  IADD3 R41, PT, PT, R46, R33, R35 ;  /* 0x000000212e297210 */ /* 0x000fe40007ffe023 */
[CC--:B-1----:R-:W-:Y:S02]  /*28d0*/  VIMNMX.U16x2 R17, PT, PT, R2.reuse, R0.reuse, PT ;  /* 0x0000000002117248 */ /* 0x0c2fe40003fe0200 */
[----:B------:R-:W-:-:S03]  /*28e0*/  VIMNMX.U16x2 R0, PT, PT, R2, R0, !PT ;  /* 0x0000000002007248 */ /* 0x000fc60007fe0200 */
[----:B------:R-:W-:-:S05]  /*28f0*/  IMAD.MOV R17, RZ, RZ, -R17 ;  /* 0x000000ffff117224 */ /* 0x000fca00078e0a11 */
[----:B------:R-:W-:Y:S02]  /*2900*/  PRMT R29, R17, 0x7710, RZ ;  /* 0x00007710111d7816 */ /* 0x000fe400000000ff */
[----:B------:R-:W-:Y:S02]  /*2910*/  VIMNMX.U16x2 R17, PT, PT, R2, R34, PT ;  /* 0x0000002202117248 */ /* 0x000fe40003fe0200 */
[----:B--2---:R-:W-:Y:S01]  /*2920*/  VIMNMX.U16x2 R35, PT, PT, R26, R28, PT ;  /* 0x0000001c1a237248 */ /* 0x004fe20003fe0200 */
[----:B------:R-:W-:Y:S01]  /*2930*/  IMAD.IADD R29, R0, 0x1, R29 ;  /* 0x00000001001d7824 */ /* 0x000fe200078e021d */
[C---:B------:R-:W-:Y:S01]  /*2940*/  VIMNMX.U16x2 R34, PT, PT, R2.reuse, R34, !PT ;  /* 0x0000002202227248 */ /* 0x040fe20007fe0200 */
[----:B------:R-:W-:Y:S01]  /*2950*/  IMAD.MOV R17, RZ, RZ, -R17 ;  /* 0x000000ffff117224 */ /* 0x000fe200078e0a11 */
[CC--:B------:R-:W-:Y:S02]  /*2960*/  VIMNMX.U16x2 R0, PT, PT, R2.reuse, R32.reuse, PT ;  /* 0x0000002002007248 */ /* 0x0c0fe40003fe0200 */
[----:B------:R-:W-:Y:S01]  /*2970*/  VIMNMX.U16x2 R2, PT, PT, R2, R32, !PT ;  /* 0x0000002002027248 */ /* 0x000fe20007fe0200 */
[----:B------:R-:W-:Y:S01]  /*2980*/  IMAD.MOV R32, RZ, RZ, -R35 ;  /* 0x000000ffff207224 */ /* 0x000fe200078e0a23 */
[----:B------:R-:W-:Y:S01]  /*2990*/  VIMNMX.U16x2 R28, PT, PT, R26, R28, !PT ;  /* 0x0000001c1a1c7248 */ /* 0x000fe20007fe0200 */
[----:B------:R-:W-:Y:S01]  /*29a0*/  IMAD.MOV R0, RZ, RZ, -R0 ;  /* 0x000000ffff007224 */ /* 0x000fe200078e0a00 */
[----:B------:R-:W-:-:S02]  /*29b0*/  IADD3 R36, PT, PT, R42, R29, R36 ;  /* 0x0000001d2a247210 */ /* 0x000fc40007ffe024 */
[----:B------:R-:W-:Y:S02]  /*29c0*/  PRMT R32, R32, 0x7710, RZ ;  /* 0x0000771020207816 */ /* 0x000fe400000000ff */
[----:B------:R-:W-:Y:S02]  /*29d0*/  PRMT R17, R17, 0x7710, RZ ;  /* 0x0000771011117816 */ /* 0x000fe400000000ff */
[----:B------:R-:W-:Y:S02]  /*29e0*/  IADD3 R41, PT, PT, R41, R28, R32 ;  /* 0x0000001c29297210 */ /* 0x000fe40007ffe020 */
[----:B------:R-:W-:Y:S01]  /*29f0*/  LDS.U8 R28, [R13+0x49] ;  /* 0x000049000d1c7984 */ /* 0x000fe20000000000 */
[----:B------:R-:W-:Y:S01]  /*2a00*/  IMAD.IADD R46, R34, 0x1, R17 ;  /* 0x00000001222e7824 */ /* 0x000fe200078e0211 */
[CC--:B0-----:R-:W-:Y:S02]  /*2a10*/  VIMNMX.U16x2 R35, PT, PT, R26.reuse, R30.reuse, PT ;  /* 0x0000001e1a237248 */ /* 0x0c1fe40003fe0200 */
[----:B------:R-:W0:Y:S01]  /*2a20*/  LDS.U8 R32, [R15+0x49] ;  /* 0x000049000f207984 */ /* 0x000e220000000000 */
[----:B------:R-:W-:-:S02]  /*2a30*/  VIMNMX.U16x2 R30, PT, PT, R26, R30, !PT ;  /* 0x0000001e1a1e7248 */ /* 0x000fc40007fe0200 */
[--C-:B------:R-:W-:Y:S01]  /*2a40*/  IMAD.MOV R42, RZ, RZ, -R35.reuse ;  /* 0x000000ffff2a7224 */ /* 0x100fe200078e0a23 */
[----:B------:R-:W-:Y:S01]  /*2a50*/  LDS.U8 R34, [R15+0x38] ;  /* 0x000038000f227984 */ /* 0x000fe20000000000 */
[----:B------:R-:W-:Y:S02]  /*2a60*/  PRMT R35, R30, 0x7610, R35 ;  /* 0x000076101e237816 */ /* 0x000fe40000000023 */
[----:B------:R-:W-:Y:S02]  /*2a70*/  IADD3 R39, PT, PT, R25, R46, R39 ;  /* 0x0000002e19277210 */ /* 0x000fe40007ffe027 */
[----:B------:R-:W-:-:S04]  /*2a80*/  PRMT R30, R42, 0x7710, RZ ;  /* 0x000077102a1e7816 */ /* 0x000fc800000000ff */
[----:B------:R-:W-:Y:S02]  /*2a90*/  IADD3 R35, PT, PT, R36, R35, R30 ;  /* 0x0000002324237210 */ /* 0x000fe40007ffe01e */
[----:B------:R-:W1:Y:S04]  /*2aa0*/  LDS.U8 R36, [R15+0x277] ;  /* 0x000277000f247984 */ /* 0x000e680000000000 */
[----:B------:R-:W2:Y:S01]  /*2ab0*/  LDS.U8 R30, [R13+0x38] ;  /* 0x000038000d1e7984 */ /* 0x000ea20000000000 */
[CC--:B0-----:R-:W-:Y:S02]  /*2ac0*/  VIMNMX.U16x2 R17, PT, PT, R28.reuse, R32.reuse, PT ;  /* 0x000000201c117248 */ /* 0x0c1fe40003fe0200 */
[----:B------:R-:W-:-:S03]  /*2ad0*/  VIMNMX.U16x2 R32, PT, PT, R28, R32, !PT ;  /* 0x000000201c207248 */ /* 0x000fc60007fe0200 */
[----:B------:R-:W-:-:S05]  /*2ae0*/  IMAD.MOV R17, RZ, RZ, -R17 ;  /* 0x000000ffff117224 */ /* 0x000fca00078e0a11 */
[----:B------:R-:W-:-:S05]  /*2af0*/  PRMT R17, R17, 0x7710, RZ ;  /* 0x0000771011117816 */ /* 0x000fca00000000ff */
[----:B------:R-:W-:Y:S01]  /*2b00*/  IMAD.IADD R25, R32, 0x1, R17 ;  /* 0x0000000120197824 */ /* 0x000fe200078e0211 */
[CC--:B-1----:R-:W-:Y:S01]  /*2b10*/  VIMNMX.U16x2 R17, PT, PT, R26.reuse, R36.reuse, PT ;  /* 0x000000241a117248 */ /* 0x0c2fe20003fe0200 */
[----:B------:R-:W0:Y:S01]  /*2b20*/  LDS.U8 R32, [R15+0x169] ;  /* 0x000169000f207984 */ /* 0x000e220000000000 */
[----:B------:R-:W-:Y:S02]  /*2b30*/  VIMNMX.U16x2 R36, PT, PT, R26, R36, !PT ;  /* 0x000000241a247248 */ /* 0x000fe40007fe0200 */
[----:B------:R-:W-:Y:S01]  /*2b40*/  IADD3 R41, PT, PT, R38, R25, R41 ;  /* 0x0000001926297210 */ /* 0x000fe20007ffe029 */
[----:B------:R-:W-:Y:S01]  /*2b50*/  IMAD.MOV R17, RZ, RZ, -R17 ;  /* 0x000000ffff117224 */ /* 0x000fe200078e0a11 */
[----:B------:R-:W-:Y:S04]  /*2b60*/  LDS.U8 R38, [R15+0x397] ;  /* 0x000397000f267984 */ /* 0x000fe80000000000 */
[----:B------:R-:W-:-:S04]  /*2b70*/  PRMT R17, R17, 0x7710, RZ ;  /* 0x0000771011117816 */ /* 0x000fc800000000ff */
[----:B------:R-:W-:Y:S02]  /*2b80*/  IADD3 R39, PT, PT, R39, R36, R17 ;  /* 0x0000002427277210 */ /* 0x000fe40007ffe011 */
[CC--:B--2---:R-:W-:Y:S01]  /*2b90*/  VIMNMX.U16x2 R17, PT, PT, R30.reuse, R34.reuse, PT ;  /* 0x000000221e117248 */ /* 0x0c4fe20003fe0200 */
[----:B------:R-:W1:Y:S01]  /*2ba0*/  LDS.U8 R36, [R15+0x158] ;  /* 0x000158000f247984 */ /* 0x000e620000000000 */
[----:B------:R-:W-:-:S03]  /*2bb0*/  VIMNMX.U16x2 R34, PT, PT, R30, R34, !PT ;  /* 0x000000221e227248 */ /* 0x000fc60007fe0200 */
[----:B------:R-:W-:-:S05]  /*2bc0*/  IMAD.MOV R17, RZ, RZ, -R17 ;  /* 0x000000ffff117224 */ /* 0x000fca00078e0a11 */
[----:B------:R-:W-:-:S04]  /*2bd0*/  PRMT R52, R17, 0x7710, RZ ;  /* 0x0000771011347816 */ /* 0x000fc800000000ff */
[----:B------:R-:W-:Y:S02]  /*2be0*/  IADD3 R52, PT, PT, R41, R34, R52 ;  /* 0x0000002229347210 */ /* 0x000fe40007ffe034 */
        /* <DEDUP_REMOVED lines=10> */
[----:B------:R-:W-:-:S05]  /*2c90*/  IMAD.MOV R17, RZ, RZ, -R17 ;  /* 0x000000ffff117224 */ /* 0x000fca00078e0a11 */
[----:B------:R-:W-:-:S04]  /*2ca0*/  PRMT R50, R17, 0x7710, RZ ;  /* 0x0000771011327816 */ /* 0x000fc800000000ff */
[----:B------:R-:W-:Y:S02]  /*2cb0*/  IADD3 R50, PT, PT, R35, R36, R50 ;  /* 0x0000002423327210 */ /* 0x000fe40007ffe032 */
[CC--:B--2---:R-:W-:Y:S01]  /*2cc0*/  VIMNMX.U16x2 R17, PT, PT, R28.reuse, R34.reuse, PT ;  /* 0x000000221c117248 */ /* 0x0c4fe20003fe0200 */
[----:B------:R-:W-:Y:S01]  /*2cd0*/  LDS.U8 R36, [R15+0x4a] ;  /* 0x00004a000f247984 */ /* 0x000fe20000000000 */
[----:B------:R-:W-:-:S03]  /*2ce0*/  VIMNMX.U16x2 R34, PT, PT, R28, R34, !PT ;  /* 0x000000221c227248 */ /* 0x000fc60007fe0200 */
[----:B------:R-:W-:-:S05]  /*2cf0*/  IMAD.MOV R17, RZ, RZ, -R17 ;  /* 0x000000ffff117224 */ /* 0x000fca00078e0a11 */
[----:B------:R-:W-:-:S05]  /*2d00*/  PRMT R17, R17, 0x7710, RZ ;  /* 0x0000771011117816 */ /* 0x000fca00000000ff */
[----:B------:R-:W-:Y:S02]  /*2d10*/  IMAD.IADD R42, R34, 0x1, R17 ;  /* 0x00000001222a7824 */ /* 0x000fe400078e0211 */
[----:B------:R-:W1:Y:S03]  /*2d20*/  LDS.U8 R34, [R13+0x4a] ;  /* 0x00004a000d227984 */ /* 0x000e660000000000 */
[----:B------:R-:W-:Y:S02]  /*2d30*/  IADD3 R39, PT, PT, R27, R42, R39 ;  /* 0x0000002a1b277210 */ /* 0x000fe40007ffe027 */
[CC--:B0-----:R-:W-:Y:S02]  /*2d40*/  VIMNMX.U16x2 R17, PT, PT, R30.reuse, R32.reuse, PT ;  /* 0x000000201e117248 */ /* 0x0c1fe40003fe0200 */
[----:B------:R-:W-:-:S03]  /*2d50*/  VIMNMX.U16x2 R32, PT, PT, R30, R32, !PT ;  /* 0x000000201e207248 */ /* 0x000fc60007fe0200 */
[----:B------:R-:W-:-:S05]  /*2d60*/  IMAD.MOV R17, RZ, RZ, -R17 ;  /* 0x000000ffff117224 */ /* 0x000fca00078e0a11 */
[----:B------:R-:W-:-:S04]  /*2d70*/  PRMT R17, R17, 0x7710, RZ ;  /* 0x0000771011117816 */ /* 0x000fc800000000ff */
[----:B------:R-:W-:Y:S02]  /*2d80*/  IADD3 R32, PT, PT, R39, R32, R17 ;  /* 0x0000002027207210 */ /* 0x000fe40007ffe011 */
[CC--:B------:R-:W-:Y:S02]  /*2d90*/  VIMNMX.U16x2 R17, PT, PT, R26.reuse, R38.reuse, PT ;  /* 0x000000261a117248 */ /* 0x0c0fe40003fe0200 */
[----:B------:R-:W-:Y:S02]  /*2da0*/  VIMNMX.U16x2 R38, PT, PT, R26, R38, !PT ;  /* 0x000000261a267248 */ /* 0x000fe40007fe0200 */
[CC--:B-1----:R-:W-:Y:S02]  /*2db0*/  VIMNMX.U16x2 R27, PT, PT, R34.reuse, R36.reuse, PT ;  /* 0x00000024221b7248 */ /* 0x0c2fe40003fe0200 */
[----:B------:R-:W-:-:S03]  /*2dc0*/  VIMNMX.U16x2 R36, PT, PT, R34, R36, !PT ;  /* 0x0000002422247248 */ /* 0x000fc60007fe0200 */
[----:B------:R-:W-:Y:S01]  /*2dd0*/  IMAD.MOV R26, RZ, RZ, -R27 ;  /* 0x000000ffff1a7224 */ /* 0x000fe200078e0a1b */
[----:B------:R-:W-:Y:S02]  /*2de0*/  PRMT R35, R36, 0x7610, R35 ;  /* 0x0000761024237816 */ /* 0x000fe40000000023 */
[----:B------:R-:W-:Y:S02]  /*2df0*/  PRMT R27, R0, 0x7710, RZ ;  /* 0x00007710001b7816 */ /* 0x000fe400000000ff */
[----:B------:R-:W-:Y:S01]  /*2e00*/  PRMT R26, R26, 0x7710, RZ ;  /* 0x000077101a1a7816 */ /* 0x000fe200000000ff */
[----:B------:R-:W-:Y:S02]  /*2e10*/  LDS.U8 R0, [R15+0x398] ;  /* 0x000398000f007984 */ /* 0x000fe40000000000 */
[----:B------:R-:W-:Y:S02]  /*2e20*/  IMAD.IADD R36, R2, 0x1, R27 ;  /* 0x0000000102247824 */ /* 0x000fe400078e021b */
[----:B------:R-:W-:Y:S01]  /*2e30*/  IMAD.IADD R35, R35, 0x1, R26 ;  /* 0x0000000123237824 */ /* 0x000fe200078e021a */
[----:B------:R-:W0:Y:S02]  /*2e40*/  LDS.U8 R2, [R15+0x3a9] ;  /* 0x0003a9000f027984 */ /* 0x000e240000000000 */
[----:B------:R-:W-:Y:S01]  /*2e50*/  IADD3 R44, PT, PT, R19, R36, R44 ;  /* 0x00000024132c7210 */ /* 0x000fe20007ffe02c */
[----:B------:R-:W-:-:S02]  /*2e60*/  IMAD.IADD R52, R52, 0x1, R35 ;  /* 0x0000000134347824 */ /* 0x000fc400078e0223 */
[--C-:B------:R-:W-:Y:S01]  /*2e70*/  IMAD.MOV R19, RZ, RZ, -R17.reuse ;  /* 0x000000ffff137224 */ /* 0x100fe200078e0a11 */
[----:B------:R-:W-:Y:S02]  /*2e80*/  PRMT R17, R38, 0x7610, R17 ;  /* 0x0000761026117816 */ /* 0x000fe40000000011 */
[----:B------:R-:W-:Y:S02]  /*2e90*/  STS.U16 [R23+0x1c00], R52 ;  /* 0x001c003417007388 */ /* 0x000fe40000000400 */
[----:B------:R-:W-:Y:S02]  /*2ea0*/  PRMT R19, R19, 0x7710, RZ ;  /* 0x0000771013137816 */ /* 0x000fe400000000ff */
[----:B------:R-:W1:Y:S02]  /*2eb0*/  LDS.U8 R26, [R15+0x16a] ;  /* 0x00016a000f1a7984 */ /* 0x000e640000000000 */
[----:B------:R-:W-:Y:S02]  /*2ec0*/  IADD3 R19, PT, PT, R44, R17, R19 ;  /* 0x000000112c137210 */ /* 0x000fe40007ffe013 */
[----:B0-----:R-:W-:-:S02]  /*2ed0*/  VIMNMX.U16x2 R17, PT, PT, R28, R2, PT ;  /* 0x000000021c117248 */ /* 0x001fc40003fe0200 */
[----:B------:R-:W-:-:S03]  /*2ee0*/  VIMNMX.U16x2 R44, PT, PT, R28, R2, !PT ;  /* 0x000000021c2c7248 */ /* 0x000fc60007fe0200 */
[----:B------:R-:W-:-:S05]  /*2ef0*/  IMAD.MOV R17, RZ, RZ, -R17 ;  /* 0x000000ffff117224 */ /* 0x000fca00078e0a11 */
[----:B------:R-:W-:Y:S02]  /*2f00*/  PRMT R17, R17, 0x7710, RZ ;  /* 0x0000771011117816 */ /* 0x000fe400000000ff */
[CC--:B-1----:R-:W-:Y:S02]  /*2f10*/  VIMNMX.U16x2 R27, PT, PT, R34.reuse, R26.reuse, PT ;  /* 0x0000001a221b7248 */ /* 0x0c2fe40003fe0200 */
[----:B------:R-:W-:Y:S01]  /*2f20*/  VIMNMX.U16x2 R26, PT, PT, R34, R26, !PT ;  /* 0x0000001a221a7248 */ /* 0x000fe20007fe0200 */
[----:B------:R-:W-:Y:S01]  /*2f30*/  IMAD.IADD R44, R44, 0x1, R17 ;  /* 0x000000012c2c7824 */ /* 0x000fe200078e0211 */
[CC--:B------:R-:W-:Y:S01]  /*2f40*/  VIMNMX.U16x2 R17, PT, PT, R30.reuse, R0.reuse, PT ;  /* 0x000000001e117248 */ /* 0x0c0fe20003fe0200 */
[----:B------:R-:W-:Y:S01]  /*2f50*/  IMAD.MOV R27, RZ, RZ, -R27 ;  /* 0x000000ffff1b7224 */ /* 0x000fe200078e0a1b */
[----:B------:R-:W-:Y:S02]  /*2f60*/  VIMNMX.U16x2 R0, PT, PT, R30, R0, !PT ;  /* 0x000000001e007248 */ /* 0x000fe40007fe0200 */
[----:B------:R-:W-:Y:S01]  /*2f70*/  IADD3 R19, PT, PT, R31, R44, R19 ;  /* 0x0000002c1f137210 */ /* 0x000fe20007ffe013 */
[----:B------:R-:W-:Y:S01]  /*2f80*/  IMAD.MOV R17, RZ, RZ, -R17 ;  /* 0x000000ffff117224 */ /* 0x000fe200078e0a11 */
[----:B------:R-:W-:-:S05]  /*2f90*/  PRMT R37, R27, 0x7710, RZ ;  /* 0x000077101b257816 */ /* 0x000fca00000000ff */
[----:B------:R-:W-:-:S04]  /*2fa0*/  IMAD.IADD R37, R26, 0x1, R37 ;  /* 0x000000011a257824 */ /* 0x000fc800078e0225 */
[----:B------:R-:W-:-:S05]  /*2fb0*/  IMAD.IADD R50, R50, 0x1, R37 ;  /* 0x0000000132327824 */ /* 0x000fca00078e0225 */
[----:B------:R-:W-:Y:S04]  /*2fc0*/  STS.U16 [R23+0x1c20], R50 ;  /* 0x001c203217007388 */ /* 0x000fe80000000400 */
[----:B------:R-:W0:Y:S02]  /*2fd0*/  LDS.U8 R26, [R15+0x28a] ;  /* 0x00028a000f1a7984 */ /* 0x000e240000000000 */
[CC--:B0-----:R-:W-:Y:S02]  /*2fe0*/  VIMNMX.U16x2 R27, PT, PT, R34.reuse, R26.reuse, PT ;  /* 0x0000001a221b7248 */ /* 0x0c1fe40003fe0200 */
        /* <DEDUP_REMOVED lines=9> */
[----:B------:R-:W-:Y:S01]  /*3080*/  IMAD.MOV R26, RZ, RZ, -R2 ;  /* 0x000000ffff1a7224 */ /* 0x000fe200078e0a02 */
[----:B------:R-:W-:-:S04]  /*3090*/  PRMT R2, R17, 0x7710, RZ ;  /* 0x0000771011027816 */ /* 0x000fc800000000ff */
[----:B------:R-:W-:Y:S02]  /*30a0*/  PRMT R26, R26, 0x7710, RZ ;  /* 0x000077101a1a7816 */ /* 0x000fe400000000ff */
[----:B------:R-:W-:-:S03]  /*30b0*/  IADD3 R0, PT, PT, R19, R0, R2 ;  /* 0x0000000013007210 */ /* 0x000fc60007ffe002 */
        /* <DEDUP_REMOVED lines=13> */
[----:B------:R-:W-:Y:S02]  /*3190*/  PRMT R39, R17, 0x7710, RZ ;  /* 0x0000771011277816 */ /* 0x000fe400000000ff */
[C---:B-1----:R-:W-:Y:S02]  /*31a0*/  VIMNMX.U16x2 R17, PT, PT, R2.reuse, R26, PT ;  /* 0x0000001a02117248 */ /* 0x042fe40003fe0200 */
[----:B------:R-:W-:Y:S02]  /*31b0*/  IADD3 R39, PT, PT, R33, R0, R39 ;  /* 0x0000000021277210 */ /* 0x000fe40007ffe027 */
[----:B------:R-:W0:Y:S01]  /*31c0*/  LDS.U8 R0, [R13+0x6c] ;  /* 0x00006c000d007984 */ /* 0x000e220000000000 */
[----:B------:R-:W-:Y:S01]  /*31d0*/  IMAD.MOV R17, RZ, RZ, -R17 ;  /* 0x000000ffff117224 */ /* 0x000fe200078e0a11 */
[C---:B------:R-:W-:Y:S02]  /*31e0*/  VIMNMX.U16x2 R26, PT, PT, R2.reuse, R26, !PT ;  /* 0x0000001a021a7248 */ /* 0x040fe40007fe0200 */
[----:B--2---:R-:W-:-:S02]  /*31f0*/  VIMNMX.U16x2 R19, PT, PT, R2, R32, PT ;  /* 0x0000002002137248 */ /* 0x004fc40003fe0200 */
[----:B------:R-:W-:Y:S02]  /*3200*/  PRMT R33, R17, 0x7710, RZ ;  /* 0x0000771011217816 */ /* 0x000fe400000000ff */
[CC--:B------:R-:W-:Y:S01]  /*3210*/  VIMNMX.U16x2 R17, PT, PT, R2.reuse, R28.reuse, PT ;  /* 0x0000001c02117248 */ /* 0x0c0fe20003fe0200 */
[----:B------:R-:W-:Y:S01]  /*3220*/  IMAD.MOV R19, RZ, RZ, -R19 ;  /* 0x000000ffff137224 */ /* 0x000fe200078e0a13 */
[C---:B------:R-:W-:Y:S02]  /*3230*/  VIMNMX.U16x2 R28, PT, PT, R2.reuse, R28, !PT ;  /* 0x0000001c021c7248 */ /* 0x040fe40007fe0200 */
[----:B------:R-:W-:Y:S01]  /*3240*/  VIMNMX.U16x2 R32, PT, PT, R2, R32, !PT ;  /* 0x0000002002207248 */ /* 0x000fe20007fe0200 */
[----:B------:R-:W-:Y:S01]  /*3250*/  IMAD.MOV R38, RZ, RZ, -R17 ;  /* 0x000000ffff267224 */ /* 0x000fe200078e0a11 */
[----:B------:R-:W1:Y:S01]  /*3260*/  LDS.U8 R2, [R15+0x18c] ;  /* 0x00018c000f027984 */ /* 0x000e620000000000 */
[----:B------:R-:W-:Y:S02]  /*3270*/  IADD3 R33, PT, PT, R29, R26, R33 ;  /* 0x0000001a1d217210 */ /* 0x000fe40007ffe021 */
[----:B------:R-:W-:Y:S01]  /*3280*/  PRMT R17, R28, 0x7610, R17 ;  /* 0x000076101c117816 */ /* 0x000fe20000000011 */
[----:B------:R-:W-:Y:S01]  /*3290*/  LDS.U8 R26, [R13+0x5b] ;  /* 0x00005b000d1a7984 */ /* 0x000fe20000000000 */
[----:B------:R-:W-:-:S02]  /*32a0*/  PRMT R38, R38, 0x7710, RZ ;  /* 0x0000771026267816 */ /* 0x000fc400000000ff */
[----:B------:R-:W-:Y:S01]  /*32b0*/  PRMT R29, R32, 0x7610, R29 ;  /* 0x00007610201d7816 */ /* 0x000fe2000000001d */
[----:B------:R-:W2:Y:S01]  /*32c0*/  LDS.U8 R28, [R15+0x5b] ;  /* 0x00005b000f1c7984 */ /* 0x000ea20000000000 */
[----:B------:R-:W-:Y:S02]  /*32d0*/  IADD3 R38, PT, PT, R46, R17, R38 ;  /* 0x000000112e267210 */ /* 0x000fe40007ffe026 */
[----:B------:R-:W-:Y:S01]  /*32e0*/  PRMT R19, R19, 0x7710, RZ ;  /* 0x0000771013137816 */ /* 0x000fe200000000ff */
[----:B------:R-:W3:Y:S03]  /*32f0*/  LDS.U8 R32, [R15+0x3cc] ;  /* 0x0003cc000f207984 */ /* 0x000ee60000000000 */
[----:B------:R-:W-:Y:S02]  /*3300*/  IADD3 R29, PT, PT, R36, R29, R19 ;  /* 0x0000001d241d7210 */ /* 0x000fe40007ffe013 */
[----:B------:R-:W-:Y:S01]  /*3310*/  LDS.U8 R36, [R15+0x29b] ;  /* 0x00029b000f247984 */ /* 0x000fe20000000000 */
[----:B0-----:R-:W-:-:S02]  /*3320*/  VIMNMX.U16x2 R17, PT, PT, R0, R30, PT ;  /* 0x0000001e00117248 */ /* 0x001fc40003fe0200 */
        /* <DEDUP_REMOVED lines=9> */
[CC--:B--2---:R-:W-:Y:S02]  /*33c0*/  VIMNMX.U16x2 R19, PT, PT, R26.reuse, R28.reuse, PT ;  /* 0x0000001c1a137248 */ /* 0x0c4fe40003fe0200 */
[----:B------:R-:W-:Y:S02]  /*33d0*/  VIMNMX.U16x2 R28, PT, PT, R26, R28, !PT ;  /* 0x0000001c1a1c7248 */ /* 0x000fe40007fe0200 */
[----:B------:R-:W-:Y:S01]  /*33e0*/  PRMT R17, R17, 0x7710, RZ ;  /* 0x0000771011117816 */ /* 0x000fe200000000ff */
[----:B------:R-:W-:-:S04]  /*33f0*/  IMAD.MOV R19, RZ, RZ, -R19 ;  /* 0x000000ffff137224 */ /* 0x000fc800078e0a13 */
[----:B------:R-:W-:Y:S01]  /*3400*/  IMAD.IADD R25, R2, 0x1, R17 ;  /* 0x0000000102197824 */ /* 0x000fe200078e0211 */
[----:B------:R-:W-:Y:S02]  /*3410*/  PRMT R41, R19, 0x7710, RZ ;  /* 0x0000771013297816 */ /* 0x000fe400000000ff */
[CC--:B------:R-:W-:Y:S02]  /*3420*/  VIMNMX.U16x2 R17, PT, PT, R0.reuse, R34.reuse, PT ;  /* 0x0000002200117248 */ /* 0x0c0fe40003fe0200 */
[C---:B------:R-:W-:Y:S02]  /*3430*/  VIMNMX.U16x2 R34, PT, PT, R0.reuse, R34, !PT ;  /* 0x0000002200227248 */ /* 0x040fe40007fe0200 */
[CC--:B---3--:R-:W-:Y:S01]  /*3440*/  VIMNMX.U16x2 R2, PT, PT, R0.reuse, R32.reuse, PT ;  /* 0x0000002000027248 */ /* 0x0c8fe20003fe0200 */
[----:B------:R-:W-:Y:S01]  /*3450*/  IMAD.MOV R17, RZ, RZ, -R17 ;  /* 0x000000ffff117224 */ /* 0x000fe200078e0a11 */
[----:B------:R-:W-:Y:S02]  /*3460*/  VIMNMX.U16x2 R0, PT, PT, R0, R32, !PT ;  /* 0x0000002000007248 */ /* 0x000fe40007fe0200 */
[----:B------:R-:W-:Y:S01]  /*3470*/  IADD3 R41, PT, PT, R39, R28, R41 ;  /* 0x0000001c27297210 */ /* 0x000fe20007ffe029 */
[----:B------:R-:W-:Y:S01]  /*3480*/  LDS.U8 R32, [R15+0x6d] ;  /* 0x00006d000f207984 */ /* 0x000fe20000000000 */
[----:B------:R-:W-:Y:S01]  /*3490*/  IADD3 R33, PT, PT, R48, R25, R33 ;  /* 0x0000001930217210 */ /* 0x000fe20007ffe021 */
[----:B------:R-:W-:-:S02]  /*34a0*/  IMAD.MOV R2, RZ, RZ, -R2 ;  /* 0x000000ffff027224 */ /* 0x000fc400078e0a02 */
[----:B------:R-:W1:Y:S01]  /*34b0*/  LDS.U8 R28, [R13+0x6d] ;  /* 0x00006d000d1c7984 */ /* 0x000e620000000000 */
[CC--:B0-----:R-:W-:Y:S02]  /*34c0*/  VIMNMX.U16x2 R19, PT, PT, R26.reuse, R30.reuse, PT ;  /* 0x0000001e1a137248 */ /* 0x0c1fe40003fe0200 */
[----:B------:R-:W-:-:S03]  /*34d0*/  VIMNMX.U16x2 R30, PT, PT, R26, R30, !PT ;  /* 0x0000001e1a1e7248 */ /* 0x000fc60007fe0200 */
[----:B------:R-:W-:-:S05]  /*34e0*/  IMAD.MOV R19, RZ, RZ, -R19 ;  /* 0x000000ffff137224 */ /* 0x000fca00078e0a13 */
[----:B------:R-:W-:-:S04]  /*34f0*/  PRMT R19, R19, 0x7710, RZ ;  /* 0x0000771013137816 */ /* 0x000fc800000000ff */
[----:B------:R-:W-:Y:S02]  /*3500*/  IADD3 R19, PT, PT, R33, R30, R19 ;  /* 0x0000001e21137210 */ /* 0x000fe40007ffe013 */
[----:B------:R-:W-:Y:S02]  /*3510*/  PRMT R33, R34, 0x7610, R33 ;  /* 0x0000761022217816 */ /* 0x000fe40000000021 */
[----:B------:R-:W-:Y:S01]  /*3520*/  PRMT R30, R17, 0x7710, RZ ;  /* 0x00007710111e7816 */ /* 0x000fe200000000ff */
[----:B------:R-:W-:Y:S04]  /*3530*/  LDS.U8 R34, [R15+0x5c] ;  /* 0x00005c000f227984 */ /* 0x000fe80000000000 */
[----:B------:R-:W-:Y:S02]  /*3540*/  IMAD.IADD R33, R33, 0x1, R30 ;  /* 0x0000000121217824 */ /* 0x000fe400078e021e */
[----:B------:R-:W0:Y:S03]  /*3550*/  LDS.U8 R30, [R13+0x5c] ;  /* 0x00005c000d1e7984 */ /* 0x000e260000000000 */
[----:B------:R-:W-:-:S02]  /*3560*/  IADD3 R38, PT, PT, R42, R33, R38 ;  /* 0x000000212a267210 */ /* 0x000fc40007ffe026 */
[CC--:B-1----:R-:W-:Y:S02]  /*3570*/  VIMNMX.U16x2 R17, PT, PT, R28.reuse, R32.reuse, PT ;  /* 0x000000201c117248 */ /* 0x0c2fe40003fe0200 */
[----:B------:R-:W-:-:S03]  /*3580*/  VIMNMX.U16x2 R32, PT, PT, R28, R32, !PT ;  /* 0x000000201c207248 */ /* 0x000fc60007fe0200 */
[----:B------:R-:W-:-:S05]  /*3590*/  IMAD.MOV R17, RZ, RZ, -R17 ;  /* 0x000000ffff117224 */ /* 0x000fca00078e0a11 */
[----:B------:R-:W-:-:S05]  /*35a0*/  PRMT R17, R17, 0x7710, RZ ;  /* 0x0000771011117816 */ /* 0x000fca00000000ff */
[----:B------:R-:W-:Y:S01]  /*35b0*/  IMAD.IADD R42, R32, 0x1, R17 ;  /* 0x00000001202a7824 */ /* 0x000fe200078e0211 */
[CC--:B------:R-:W-:Y:S01]  /*35c0*/  VIMNMX.U16x2 R17, PT, PT, R26.reuse, R36.reuse, PT ;  /* 0x000000241a117248 */ /* 0x0c0fe20003fe0200 */
[----:B------:R-:W1:Y:S01]  /*35d0*/  LDS.U8 R32, [R15+0x18d] ;  /* 0x00018d000f207984 */ /* 0x000e620000000000 */
[----:B------:R-:W-:Y:S02]  /*35e0*/  VIMNMX.U16x2 R36, PT, PT, R26, R36, !PT ;  /* 0x000000241a247248 */ /* 0x000fe40007fe0200 */
[----:B------:R-:W-:Y:S01]  /*35f0*/  IADD3 R41, PT, PT, R35, R42, R41 ;  /* 0x0000002a23297210 */ /* 0x000fe20007ffe029 */
[----:B------:R-:W-:Y:S01]  /*3600*/  IMAD.MOV R17, RZ, RZ, -R17 ;  /* 0x000000ffff117224 */ /* 0x000fe200078e0a11 */
[----:B------:R-:W-:Y:S02]  /*3610*/  PRMT R39, R36, 0x7610, R39 ;  /* 0x0000761024277816 */ /* 0x000fe40000000027 */
[----:B------:R-:W2:Y:S02]  /*3620*/  LDS.U8 R36, [R15+0x17c] ;  /* 0x00017c000f247984 */ /* 0x000ea40000000000 */
[----:B------:R-:W-:-:S04]  /*3630*/  PRMT R17, R17, 0x7710, RZ ;  /* 0x0000771011117816 */ /* 0x000fc800000000ff */
[----:B------:R-:W-:Y:S02]  /*3640*/  IADD3 R39, PT, PT, R38, R39, R17 ;  /* 0x0000002726277210 */ /* 0x000fe40007ffe011 */
[----:B------:R-:W-:Y:S01]  /*3650*/  LDS.U8 R38, [R15+0x3bb] ;  /* 0x0003bb000f267984 */ /* 0x000fe20000000000 */
[CC--:B0-----:R-:W-:Y:S02]  /*3660*/  VIMNMX.U16x2 R17, PT, PT, R30.reuse, R34.reuse, PT ;  /* 0x000000221e117248 */ /* 0x0c1fe40003fe0200 */
        /* <DEDUP_REMOVED lines=8> */
[----:B------:R-:W-:-:S05]  /*36f0*/  PRMT R17, R17, 0x7710, RZ ;  /* 0x0000771011117816 */ /* 0x000fca00000000ff */
[----:B------:R-:W-:Y:S01]  /*3700*/  IMAD.IADD R50, R32, 0x1, R17 ;  /* 0x0000000120327824 */ /* 0x000fe200078e0211 */
[CC--:B--2---:R-:W-:Y:S01]  /*3710*/  VIMNMX.U16x2 R17, PT, PT, R30.reuse, R36.reuse, PT ;  /* 0x000000241e117248 */ /* 0x0c4fe20003fe0200 */
[----:B------:R-:W1:Y:S01]  /*3720*/  LDS.U8 R32, [R15+0x29c] ;  /* 0x00029c000f207984 */ /* 0x000e620000000000 */
[----:B------:R-:W-:Y:S02]  /*3730*/  VIMNMX.U16x2 R36, PT, PT, R30, R36, !PT ;  /* 0x000000241e247248 */ /* 0x000fe40007fe0200 */
[----:B------:R-:W-:Y:S01]  /*3740*/  IADD3 R37, PT, PT, R37, R50, R19 ;  /* 0x0000003225257210 */ /* 0x000fe20007ffe013 */
[----:B------:R-:W-:-:S05]  /*3750*/  IMAD.MOV R17, RZ, RZ, -R17 ;  /* 0x000000ffff117224 */ /* 0x000fca00078e0a11 */
[----:B------:R-:W-:-:S04]  /*3760*/  PRMT R17, R17, 0x7710, RZ ;  /* 0x0000771011117816 */ /* 0x000fc800000000ff */
[----:B------:R-:W-:Y:S02]  /*3770*/  IADD3 R37, PT, PT, R37, R36, R17 ;  /* 0x0000002425257210 */ /* 0x000fe40007ffe011 */
[----:B------:R-:W-:Y:S01]  /*3780*/  LDS.U8 R36, [R15+0x6e] ;  /* 0x00006e000f247984 */ /* 0x000fe20000000000 */
[CC--:B0-----:R-:W-:Y:S02]  /*3790*/  VIMNMX.U16x2 R17, PT, PT, R28.reuse, R34.reuse, PT ;  /* 0x000000221c117248 */ /* 0x0c1fe40003fe0200 */
        /* <DEDUP_REMOVED lines=9> */
[----:B------:R-:W-:-:S04]  /*3830*/  PRMT R17, R17, 0x7710, RZ ;  /* 0x0000771011117816 */ /* 0x000fc800000000ff */
[----:B------:R-:W-:Y:S02]  /*3840*/  IADD3 R32, PT, PT, R39, R32, R17 ;  /* 0x0000002027207210 */ /* 0x000fe40007ffe011 */
[CC--:B------:R-:W-:Y:S02]  /*3850*/  VIMNMX.U16x2 R17, PT, PT, R26.reuse, R38.reuse, PT ;  /* 0x000000261a117248 */ /* 0x0c0fe40003fe0200 */
[----:B------:R-:W-:Y:S02]  /*3860*/  VIMNMX.U16x2 R38, PT, PT, R26, R38, !PT ;  /* 0x000000261a267248 */ /* 0x000fe40007fe0200 */
[----:B------:R-:W-:Y:S01]  /*3870*/  PRMT R39, R2, 0x7710, RZ ;  /* 0x0000771002277816 */ /* 0x000fe200000000ff */
[----:B------:R-:W-:Y:S01]  /*3880*/  IMAD.MOV R17, RZ, RZ, -R17 ;  /* 0x000000ffff117224 */ /* 0x000fe200078e0a11 */
[----:B------:R-:W1:Y:S03]  /*3890*/  LDS.U8 R2, [R15+0x3cd] ;  /* 0x0003cd000f027984 */ /* 0x000e660000000000 */
[----:B------:R-:W-:Y:S01]  /*38a0*/  IMAD.IADD R39, R0, 0x1, R39 ;  /* 0x0000000100277824 */ /* 0x000fe200078e0227 */
[----:B------:R-:W-:Y:S01]  /*38b0*/  PRMT R17, R17, 0x7710, RZ ;  /* 0x0000771011117816 */ /* 0x000fe200000000ff */
[----:B------:R-:W2:Y:S03]  /*38c0*/  LDS.U8 R0, [R15+0x3bc] ;  /* 0x0003bc000f007984 */ /* 0x000ea60000000000 */
[----:B------:R-:W-:-:S02]  /*38d0*/  IADD3 R29, PT, PT, R44, R39, R29 ;  /* 0x000000272c1d7210 */ /* 0x000fc40007ffe01d */
[CC--:B0-----:R-:W-:Y:S02]  /*38e0*/  VIMNMX.U16x2 R19, PT, PT, R34.reuse, R36.reuse, PT ;  /* 0x0000002422137248 */ /* 0x0c1fe40003fe0200 */
[----:B------:R-:W-:Y:S02]  /*38f0*/  VIMNMX.U16x2 R36, PT, PT, R34, R36, !PT ;  /* 0x0000002422247248 */ /* 0x000fe40007fe0200 */
[----:B------:R-:W-:Y:S01]  /*3900*/  IADD3 R29, PT, PT, R29, R38, R17 ;  /* 0x000000261d1d7210 */ /* 0x000fe20007ffe011 */
[----:B------:R-:W-:Y:S01]  /*3910*/  IMAD.MOV R19, RZ, RZ, -R19 ;  /* 0x000000ffff137224 */ /* 0x000fe200078e0a13 */
[----:B------:R-:W-:-:S04]  /*3920*/  PRMT R35, R36, 0x7610, R35 ;  /* 0x0000761024237816 */ /* 0x000fc80000000023 */
[----:B------:R-:W-:-:S05]  /*3930*/  PRMT R26, R19, 0x7710, RZ ;  /* 0x00007710131a7816 */ /* 0x000fca00000000ff */
[----:B------:R-:W-:-:S04]  /*3940*/  IMAD.IADD R35, R35, 0x1, R26 ;  /* 0x0000000123237824 */ /* 0x000fc800078e021a */
[----:B------:R-:W-:-:S05]  /*3950*/  IMAD.IADD R52, R52, 0x1, R35 ;  /* 0x0000000134347824 */ /* 0x000fca00078e0223 */
[----:B------:R-:W-:Y:S04]  /*3960*/  STS.U16 [R23+0x1d00], R52 ;  /* 0x001d003417007388 */ /* 0x000fe80000000400 */
[----:B------:R-:W0:Y:S01]  /*3970*/  LDS.U8 R26, [R15+0x18e] ;  /* 0x00018e000f1a7984 */ /* 0x000e220000000000 */
[CC--:B-1----:R-:W-:Y:S02]  /*3980*/  VIMNMX.U16x2 R17, PT, PT, R28.reuse, R2.reuse, PT ;  /* 0x000000021c117248 */ /* 0x0c2fe40003fe0200 */
[----:B------:R-:W-:-:S03]  /*3990*/  VIMNMX.U16x2 R38, PT, PT, R28, R2, !PT ;  /* 0x000000021c267248 */ /* 0x000fc60007fe0200 */
[----:B------:R-:W-:-:S05]  /*39a0*/  IMAD.MOV R17, RZ, RZ, -R17 ;  /* 0x000000ffff117224 */ /* 0x000fca00078e0a11 */
[----:B------:R-:W-:-:S05]  /*39b0*/  PRMT R17, R17, 0x7710, RZ ;  /* 0x0000771011117816 */ /* 0x000fca00000000ff */
[----:B------:R-:W-:Y:S01]  /*39c0*/  IMAD.IADD R38, R38, 0x1, R17 ;  /* 0x0000000126267824 */ /* 0x000fe200078e0211 */
[CC--:B--2---:R-:W-:Y:S02]  /*39d0*/  VIMNMX.U16x2 R17, PT, PT, R30.reuse, R0.reuse, PT ;  /* 0x000000001e117248 */ /* 0x0c4fe40003fe0200 */
[----:B------:R-:W-:Y:S02]  /*39e0*/  VIMNMX.U16x2 R0, PT, PT, R30, R0, !PT ;  /* 0x000000001e007248 */ /* 0x000fe40007fe0200 */
[----:B------:R-:W-:Y:S01]  /*39f0*/  IADD3 R29, PT, PT, R31, R38, R29 ;  /* 0x000000261f1d7210 */ /* 0x000fe20007ffe01d */
[----:B------:R-:W-:Y:S01]  /*3a00*/  IMAD.MOV R17, RZ, RZ, -R17 ;  /* 0x000000ffff117224 */ /* 0x000fe200078e0a11 */
        /* <DEDUP_REMOVED lines=27> */
[----:B------:R-:W-:Y:S04]  /*3bc0*/  LDS.U8 R26, [R15+0x19e] ;  /* 0x00019e000f1a7984 */ /* 0x000fe80000000000 */
[----:B------:R-:W-:Y:S04]  /*3bd0*/  LDS.U8 R30, [R15+0x2be] ;  /* 0x0002be000f1e7984 */ /* 0x000fe80000000000 */
[----:B------:R-:W1:Y:S04]  /*3be0*/  LDS.U8 R32, [R15+0x3de] ;  /* 0x0003de000f207984 */ /* 0x000e680000000000 */
[----:B------:R-:W-:Y:S04]  /*3bf0*/  LDS.U8 R28, [R15+0x90] ;  /* 0x000090000f1c7984 */ /* 0x000fe80000000000 */
[----:B------:R-:W-:Y:S01]  /*3c00*/  LDS.U8 R34, [R15+0x2d0] ;  /* 0x0002d0000f227984 */ /* 0x000fe20000000000 */
[----:B0-----:R-:W-:-:S02]  /*3c10*/  VIMNMX.U16x2 R17, PT, PT, R2, R0, PT ;  /* 0x0000000002117248 */ /* 0x001fc40003fe0200 */
[----:B------:R-:W-:-:S03]  /*3c20*/  VIMNMX.U16x2 R19, PT, PT, R2, R0, !PT ;  /* 0x0000000002137248 */ /* 0x000fc60007fe0200 */
[--C-:B------:R-:W-:Y:S01]  /*3c30*/  IMAD.MOV R0, RZ, RZ, -R17.reuse ;  /* 0x000000ffff007224 */ /* 0x100fe200078e0a11 */
[----:B------:R-:W-:-:S04]  /*3c40*/  PRMT R17, R19, 0x7610, R17 ;  /* 0x0000761013117816 */ /* 0x000fc80000000011 */
[----:B------:R-:W-:Y:S02]  /*3c50*/  PRMT R0, R0, 0x7710, RZ ;  /* 0x0000771000007816 */ /* 0x000fe400000000ff */
[----:B-1----:R-:W-:Y:S02]  /*3c60*/  VIMNMX.U16x2 R19, PT, PT, R2, R32, PT ;  /* 0x0000002002137248 */ /* 0x002fe40003fe0200 */
[----:B------:R-:W-:Y:S02]  /*3c70*/  IADD3 R46, PT, PT, R46, R17, R0 ;  /* 0x000000112e2e7210 */ /* 0x000fe40007ffe000 */
[CC--:B------:R-:W-:Y:S01]  /*3c80*/  VIMNMX.U16x2 R17, PT, PT, R2.reuse, R26.reuse, PT ;  /* 0x0000001a02117248 */ /* 0x0c0fe20003fe0200 */
[----:B------:R-:W0:Y:S01]  /*3c90*/  LDS.U8 R0, [R13+0x90] ;  /* 0x000090000d007984 */ /* 0x000e220000000000 */
[----:B------:R-:W-:Y:S01]  /*3ca0*/  VIMNMX.U16x2 R26, PT, PT, R2, R26, !PT ;  /* 0x0000001a021a7248 */ /* 0x000fe20007fe0200 */
[----:B------:R-:W-:Y:S02]  /*3cb0*/  IMAD.MOV R19, RZ, RZ, -R19 ;  /* 0x000000ffff137224 */ /* 0x000fe400078e0a13 */
[----:B------:R-:W-:-:S05]  /*3cc0*/  IMAD.MOV R17, RZ, RZ, -R17 ;  /* 0x000000ffff117224 */ /* 0x000fca00078e0a11 */
[----:B------:R-:W-:Y:S02]  /*3cd0*/  PRMT R43, R17, 0x7710, RZ ;  /* 0x00007710112b7816 */ /* 0x000fe400000000ff */
[CC--:B------:R-:W-:Y:S02]  /*3ce0*/  VIMNMX.U16x2 R17, PT, PT, R2.reuse, R30.reuse, PT ;  /* 0x0000001e02117248 */ /* 0x0c0fe40003fe0200 */
[C---:B------:R-:W-:Y:S02]  /*3cf0*/  VIMNMX.U16x2 R30, PT, PT, R2.reuse, R30, !PT ;  /* 0x0000001e021e7248 */ /* 0x040fe40007fe0200 */
[----:B------:R-:W-:Y:S01]  /*3d00*/  VIMNMX.U16x2 R2, PT, PT, R2, R32, !PT ;  /* 0x0000002002027248 */ /* 0x000fe20007fe0200 */
[----:B------:R-:W-:Y:S01]  /*3d10*/  IMAD.MOV R17, RZ, RZ, -R17 ;  /* 0x000000ffff117224 */ /* 0x000fe200078e0a11 */
[----:B------:R-:W1:Y:S01]  /*3d20*/  LDS.U8 R32, [R15+0x1b0] ;  /* 0x0001b0000f207984 */ /* 0x000e620000000000 */
[----:B------:R-:W-:-:S03]  /*3d30*/  IADD3 R43, PT, PT, R25, R26, R43 ;  /* 0x0000001a192b7210 */ /* 0x000fc60007ffe02b */
[----:B------:R-:W-:Y:S01]  /*3d40*/  PRMT R41, R17, 0x7710, RZ ;  /* 0x0000771011297816 */ /* 0x000fe200000000ff */
[----:B------:R-:W-:Y:S01]  /*3d50*/  LDS.U8 R26, [R15+0x7f] ;  /* 0x00007f000f1a7984 */ /* 0x000fe20000000000 */
[----:B------:R-:W-:Y:S02]  /*3d60*/  PRMT R17, R19, 0x7710, RZ ;  /* 0x0000771013117816 */ /* 0x000fe400000000ff */
[----:B------:R-:W-:Y:S02]  /*3d70*/  IADD3 R41, PT, PT, R33, R30, R41 ;  /* 0x0000001e21297210 */ /* 0x000fe40007ffe029 */
[----:B------:R-:W-:Y:S01]  /*3d80*/  IADD3 R39, PT, PT, R39, R2, R17 ;  /* 0x0000000227277210 */ /* 0x000fe20007ffe011 */
[----:B------:R-:W2:Y:S04]  /*3d90*/  LDS.U8 R30, [R15+0x3f0] ;  /* 0x0003f0000f1e7984 */ /* 0x000ea80000000000 */
[----:B------:R-:W3:Y:S01]  /*3da0*/  LDS.U8 R2, [R13+0x7f] ;  /* 0x00007f000d027984 */ /* 0x000ee20000000000 */
[----:B0-----:R-:W-:-:S02]  /*3db0*/  VIMNMX.U16x2 R17, PT, PT, R0, R28, PT ;  /* 0x0000001c00117248 */ /* 0x001fc40003fe0200 */
[C---:B------:R-:W-:Y:S02]  /*3dc0*/  VIMNMX.U16x2 R28, PT, PT, R0.reuse, R28, !PT ;  /* 0x0000001c001c7248 */ /* 0x040fe40007fe0200 */
[CC--:B------:R-:W-:Y:S01]  /*3dd0*/  VIMNMX.U16x2 R19, PT, PT, R0.reuse, R34.reuse, PT ;  /* 0x0000002200137248 */ /* 0x0c0fe20003fe0200 */
[----:B------:R-:W-:Y:S01]  /*3de0*/  IMAD.MOV R17, RZ, RZ, -R17 ;  /* 0x000000ffff117224 */ /* 0x000fe200078e0a11 */
[----:B------:R-:W-:Y:S02]  /*3df0*/  VIMNMX.U16x2 R25, PT, PT, R0, R34, !PT ;  /* 0x0000002200197248 */ /* 0x000fe40007fe0200 */
[----:B------:R-:W-:Y:S01]  /*3e00*/  LDS.U8 R34, [R15+0x2bf] ;  /* 0x0002bf000f227984 */ /* 0x000fe20000000000 */
[----:B------:R-:W-:Y:S01]  /*3e10*/  IMAD.MOV R19, RZ, RZ, -R19 ;  /* 0x000000ffff137224 */ /* 0x000fe200078e0a13 */
[----:B------:R-:W-:-:S05]  /*3e20*/  PRMT R33, R17, 0x7710, RZ ;  /* 0x0000771011217816 */ /* 0x000fca00000000ff */
[----:B------:R-:W-:Y:S02]  /*3e30*/  IMAD.IADD R33, R28, 0x1, R33 ;  /* 0x000000011c217824 */ /* 0x000fe400078e0221 */
[----:B------:R-:W0:Y:S01]  /*3e40*/  LDS.U8 R28, [R15+0x19f] ;  /* 0x00019f000f1c7984 */ /* 0x000e220000000000 */
[CC--:B-1----:R-:W-:Y:S02]  /*3e50*/  VIMNMX.U16x2 R17, PT, PT, R0.reuse, R32.reuse, PT ;  /* 0x0000002000117248 */ /* 0x0c2fe40003fe0200 */
[----:B------:R-:W-:Y:S02]  /*3e60*/  VIMNMX.U16x2 R32, PT, PT, R0, R32, !PT ;  /* 0x0000002000207248 */ /* 0x000fe40007fe0200 */
[----:B------:R-:W-:Y:S01]  /*3e70*/  IADD3 R44, PT, PT, R42, R33, R46 ;  /* 0x000000212a2c7210 */ /* 0x000fe20007ffe02e */
[----:B------:R-:W-:-:S05]  /*3e80*/  IMAD.MOV R17, RZ, RZ, -R17 ;  /* 0x000000ffff117224 */ /* 0x000fca00078e0a11 */
[----:B------:R-:W-:Y:S02]  /*3e90*/  PRMT R37, R17, 0x7710, RZ ;  /* 0x0000771011257816 */ /* 0x000fe400000000ff */
[----:B--2---:R-:W-:Y:S02]  /*3ea0*/  VIMNMX.U16x2 R17, PT, PT, R0, R30, PT ;  /* 0x0000001e00117248 */ /* 0x004fe40003fe0200 */
[----:B---3--:R-:W-:Y:S01]  /*3eb0*/  VIMNMX.U16x2 R29, PT, PT, R2, R26, PT ;  /* 0x0000001a021d7248 */ /* 0x008fe20003fe0200 */
[----:B------:R-:W-:Y:S01]  /*3ec0*/  IMAD.IADD R37, R32, 0x1, R37 ;  /* 0x0000000120257824 */ /* 0x000fe200078e0225 */
[----:B------:R-:W-:Y:S01]  /*3ed0*/  VIMNMX.U16x2 R0, PT, PT, R0, R30, !PT ;  /* 0x0000001e00007248 */ /* 0x000fe20007fe0200 */
[----:B------:R-:W-:Y:S01]  /*3ee0*/  LDS.U8 R32, [R15+0x80] ;  /* 0x000080000f207984 */ /* 0x000fe20000000000 */
[----:B------:R-:W-:Y:S01]  /*3ef0*/  VIMNMX.U16x2 R26, PT, PT, R2, R26, !PT ;  /* 0x0000001a021a7248 */ /* 0x000fe20007fe0200 */
[----:B------:R-:W-:Y:S01]  /*3f00*/  IMAD.MOV R30, RZ, RZ, -R29 ;  /* 0x000000ffff1e7224 */ /* 0x000fe200078e0a1d */
[----:B------:R-:W-:Y:S01]  /*3f10*/  IADD3 R43, PT, PT, R50, R37, R43 ;  /* 0x00000025322b7210 */ /* 0x000fe20007ffe02b */
[----:B------:R-:W-:Y:S01]  /*3f20*/  IMAD.MOV R17, RZ, RZ, -R17 ;  /* 0x000000ffff117224 */ /* 0x000fe200078e0a11 */
[----:B------:R-:W-:-:S02]  /*3f30*/  PRMT R29, R26, 0x7610, R29 ;  /* 0x000076101a1d7816 */ /* 0x000fc4000000001d */
[----:B------:R-:W-:Y:S02]  /*3f40*/  PRMT R26, R30, 0x7710, RZ ;  /* 0x000077101e1a7816 */ /* 0x000fe400000000ff */
[----:B------:R-:W-:Y:S02]  /*3f50*/  LDS.U8 R30, [R15+0x91] ;  /* 0x000091000f1e7984 */ /* 0x000fe40000000000 */
[----:B------:R-:W-:Y:S02]  /*3f60*/  IADD3 R44, PT, PT, R44, R29, R26 ;  /* 0x0000001d2c2c7210 */ /* 0x000fe40007ffe01a */
[----:B------:R-:W1:Y:S01]  /*3f70*/  LDS.U8 R26, [R13+0x91] ;  /* 0x000091000d1a7984 */ /* 0x000e620000000000 */
[CC--:B0-----:R-:W-:Y:S02]  /*3f80*/  VIMNMX.U16x2 R29, PT, PT, R2.reuse, R28.reuse, PT ;  /* 0x0000001c021d7248 */ /* 0x0c1fe40003fe0200 */
[----:B------:R-:W-:-:S03]  /*3f90*/  VIMNMX.U16x2 R28, PT, PT, R2, R28, !PT ;  /* 0x0000001c021c7248 */ /* 0x000fc60007fe0200 */
[----:B------:R-:W-:-:S05]  /*3fa0*/  IMAD.MOV R29, RZ, RZ, -R29 ;  /* 0x000000ffff1d7224 */ /* 0x000fca00078e0a1d */
[----:B------:R-:W-:-:S04]  /*3fb0*/  PRMT R29, R29, 0x7710, RZ ;  /* 0x000077101d1d7816 */ /* 0x000fc800000000ff */
[----:B------:R-:W-:Y:S02]  /*3fc0*/  IADD3 R43, PT, PT, R43, R28, R29 ;  /* 0x0000001c2b2b7210 */ /* 0x000fe40007ffe01d */
[----:B------:R-:W-:-:S05]  /*3fd0*/  PRMT R28, R19, 0x7710, RZ ;  /* 0x00007710131c7816 */ /* 0x000fca00000000ff */
[----:B------:R-:W-:Y:S02]  /*3fe0*/  IMAD.IADD R29, R25, 0x1, R28 ;  /* 0x00000001191d7824 */ /* 0x000fe400078e021c */
[----:B------:R-:W0:Y:S03]  /*3ff0*/  LDS.U8 R28, [R13+0x80] ;  /* 0x000080000d1c7984 */ /* 0x000e260000000000 */
[----:B------:R-:W-:Y:S02]  /*4000*/  IADD3 R25, PT, PT, R48, R29, R41 ;  /* 0x0000001d30197210 */ /* 0x000fe40007ffe029 */
        /* <DEDUP_REMOVED lines=9> */
[----:B------:R-:W-:-:S05]  /*40a0*/  IMAD.MOV R19, RZ, RZ, -R19 ;  /* 0x000000ffff137224 */ /* 0x000fca00078e0a13 */
[----:B------:R-:W-:-:S04]  /*40b0*/  PRMT R19, R19, 0x7710, RZ ;  /* 0x0000771013137816 */ /* 0x000fc800000000ff */
[----:B------:R-:W-:Y:S02]  /*40c0*/  IADD3 R25, PT, PT, R25, R34, R19 ;  /* 0x0000002219197210 */ /* 0x000fe40007ffe013 */
[----:B------:R-:W2:Y:S01]  /*40d0*/  LDS.U8 R34, [R15+0x1a0] ;  /* 0x0001a0000f227984 */ /* 0x000ea20000000000 */
[CC--:B0-----:R-:W-:Y:S02]  /*40e0*/  VIMNMX.U16x2 R19, PT, PT, R28.reuse, R32.reuse, PT ;  /* 0x000000201c137248 */ /* 0x0c1fe40003fe0200 */
[----:B------:R-:W-:-:S03]  /*40f0*/  VIMNMX.U16x2 R32, PT, PT, R28, R32, !PT ;  /* 0x000000201c207248 */ /* 0x000fc60007fe0200 */
[--C-:B------:R-:W-:Y:S01]  /*4100*/  IMAD.MOV R48, RZ, RZ, -R19.reuse ;  /* 0x000000ffff307224 */ /* 0x100fe200078e0a13 */
[----:B------:R-:W-:Y:S02]  /*4110*/  PRMT R19, R32, 0x7610, R19 ;  /* 0x0000761020137816 */ /* 0x000fe40000000013 */
[----:B------:R-:W0:Y:S02]  /*4120*/  LDS.U8 R32, [R15+0x2d1] ;  /* 0x0002d1000f207984 */ /* 0x000e240000000000 */
[----:B------:R-:W-:-:S04]  /*4130*/  PRMT R48, R48, 0x7710, RZ ;  /* 0x0000771030307816 */ /* 0x000fc800000000ff */
[----:B------:R-:W-:Y:S02]  /*4140*/  IADD3 R48, PT, PT, R44, R19, R48 ;  /* 0x000000132c307210 */ /* 0x000fe40007ffe030 */
[CC--:B-1----:R-:W-:Y:S02]  /*4150*/  VIMNMX.U16x2 R19, PT, PT, R26.reuse, R30.reuse, PT ;  /* 0x0000001e1a137248 */ /* 0x0c2fe40003fe0200 */
[----:B------:R-:W-:-:S03]  /*4160*/  VIMNMX.U16x2 R30, PT, PT, R26, R30, !PT ;  /* 0x0000001e1a1e7248 */ /* 0x000fc60007fe0200 */
[----:B------:R-:W-:-:S05]  /*4170*/  IMAD.MOV R19, RZ, RZ, -R19 ;  /* 0x000000ffff137224 */ /* 0x000fca00078e0a13 */
[----:B------:R-:W-:Y:S02]  /*4180*/  PRMT R35, R19, 0x7710, RZ ;  /* 0x0000771013237816 */ /* 0x000fe400000000ff */
[----:B--2---:R-:W-:-:S03]  /*4190*/  VIMNMX.U16x2 R19, PT, PT, R28, R34, PT ;  /* 0x000000221c137248 */ /* 0x004fc60003fe0200 */
[----:B------:R-:W-:Y:S01]  /*41a0*/  IMAD.IADD R35, R30, 0x1, R35 ;  /* 0x000000011e237824 */ /* 0x000fe200078e0223 */
[----:B------:R-:W-:Y:S01]  /*41b0*/  VIMNMX.U16x2 R34, PT, PT, R28, R34, !PT ;  /* 0x000000221c227248 */ /* 0x000fe20007fe0200 */
[----:B------:R-:W1:Y:S01]  /*41c0*/  LDS.U8 R30, [R15+0x2c0] ;  /* 0x0002c0000f1e7984 */ /* 0x000e620000000000 */
[----:B------:R-:W-:Y:S02]  /*41d0*/  IMAD.MOV R19, RZ, RZ, -R19 ;  /* 0x000000ffff137224 */ /* 0x000fe400078e0a13 */
[----:B------:R-:W-:Y:S02]  /*41e0*/  IADD3 R43, PT, PT, R36, R35, R43 ;  /* 0x00000023242b7210 */ /* 0x000fe40007ffe02b */
[----:B------:R-:W2:Y:S01]  /*41f0*/  LDS.U8 R36, [R15+0x3df] ;  /* 0x0003df000f247984 */ /* 0x000ea20000000000 */
[----:B------:R-:W-:Y:S02]  /*4200*/  PRMT R46, R19, 0x7710, RZ ;  /* 0x00007710132e7816 */ /* 0x000fe400000000ff */
[----:B0-----:R-:W-:-:S02]  /*4210*/  VIMNMX.U16x2 R19, PT, PT, R26, R32, PT ;  /* 0x000000201a137248 */ /* 0x001fc40003fe0200 */
[----:B------:R-:W-:Y:S02]  /*4220*/  VIMNMX.U16x2 R32, PT, PT, R26, R32, !PT ;  /* 0x000000201a207248 */ /* 0x000fe40007fe0200 */
[----:B------:R-:W-:Y:S01]  /*4230*/  IADD3 R46, PT, PT, R43, R34, R46 ;  /* 0x000000222b2e7210 */ /* 0x000fe20007ffe02e */
[----:B------:R-:W-:Y:S01]  /*4240*/  IMAD.MOV R19, RZ, RZ, -R19 ;  /* 0x000000ffff137224 */ /* 0x000fe200078e0a13 */
[----:B------:R-:W-:Y:S04]  /*4250*/  LDS.U8 R34, [R15+0x92] ;  /* 0x000092000f227984 */ /* 0x000fe80000000000 */
[----:B------:R-:W-:-:S05]  /*4260*/  PRMT R19, R19, 0x7710, RZ ;  /* 0x0000771013137816 */ /* 0x000fca00000000ff */
[----:B------:R-:W-:Y:S02]  /*4270*/  IMAD.IADD R44, R32, 0x1, R19 ;  /* 0x00000001202c7824 */ /* 0x000fe400078e0213 */
[----:B------:R-:W0:Y:S03]  /*4280*/  LDS.U8 R32, [R13+0x92] ;  /* 0x000092000d207984 */ /* 0x000e260000000000 */
[----:B------:R-:W-:Y:S02]  /*4290*/  IADD3 R25, PT, PT, R27, R44, R25 ;  /* 0x0000002c1b197210 */ /* 0x000fe40007ffe019 */
[----:B------:R-:W-:-:S05]  /*42a0*/  PRMT R27, R17, 0x7710, RZ ;  /* 0x00007710111b7816 */ /* 0x000fca00000000ff */
[----:B------:R-:W-:Y:S02]  /*42b0*/  IMAD.IADD R27, R0, 0x1, R27 ;  /* 0x00000001001b7824 */ /* 0x000fe400078e021b */
[----:B------:R-:W-:Y:S01]  /*42c0*/  LDS.U8 R0, [R15+0x3e0] ;  /* 0x0003e0000f007984 */ /* 0x000fe20000000000 */
[CC--:B-1----:R-:W-:Y:S02]  /*42d0*/  VIMNMX.U16x2 R19, PT, PT, R28.reuse, R30.reuse, PT ;  /* 0x0000001e1c137248 */ /* 0x0c2fe40003fe0200 */
[----:B------:R-:W-:Y:S02]  /*42e0*/  VIMNMX.U16x2 R30, PT, PT, R28, R30, !PT ;  /* 0x0000001e1c1e7248 */ /* 0x000fe40007fe0200 */
[----:B------:R-:W-:Y:S01]  /*42f0*/  IADD3 R39, PT, PT, R38, R27, R39 ;  /* 0x0000001b26277210 */ /* 0x000fe20007ffe027 */
[----:B------:R-:W-:-:S05]  /*4300*/  IMAD.MOV R19, RZ, RZ, -R19 ;  /* 0x000000ffff137224 */ /* 0x000fca00078e0a13 */
[----:B------:R-:W-:Y:S02]  /*4310*/  PRMT R50, R19, 0x7710, RZ ;  /* 0x0000771013327816 */ /* 0x000fe400000000ff */
[C---:B--2---:R-:W-:Y:S02]  /*4320*/  VIMNMX.U16x2 R19, PT, PT, R2.reuse, R36, PT ;  /* 0x0000002402137248 */ /* 0x044fe40003fe0200 */
[----:B------:R-:W-:Y:S02]  /*4330*/  IADD3 R50, PT, PT, R25, R30, R50 ;  /* 0x0000001e19327210 */ /* 0x000fe40007ffe032 */
[----:B------:R-:W-:Y:S02]  /*4340*/  VIMNMX.U16x2 R36, PT, PT, R2, R36, !PT ;  /* 0x0000002402247248 */ /* 0x000fe40007fe0200 */
[----:B------:R-:W1:Y:S01]  /*4350*/  LDS.U8 R2, [R15+0x3f1] ;  /* 0x0003f1000f027984 */ /* 0x000e620000000000 */
[CC--:B0-----:R-:W-:Y:S02]  /*4360*/  VIMNMX.U16x2 R25, PT, PT, R32.reuse, R34.reuse, PT ;  /* 0x0000002220197248 */ /* 0x0c1fe40003fe0200 */
[----:B------:R-:W-:-:S03]  /*4370*/  VIMNMX.U16x2 R34, PT, PT, R32, R34, !PT ;  /* 0x0000002220227248 */ /* 0x000fc60007fe0200 */
[----:B------:R-:W-:-:S05]  /*4380*/  IMAD.MOV R25, RZ, RZ, -R25 ;  /* 0x000000ffff197224 */ /* 0x000fca00078e0a19 */
[----:B------:R-:W-:-:S05]  /*4390*/  PRMT R41, R25, 0x7710, RZ ;  /* 0x0000771019297816 */ /* 0x000fca00000000ff */
[----:B------:R-:W-:-:S04]  /*43a0*/  IMAD.IADD R41, R34, 0x1, R41 ;  /* 0x0000000122297824 */ /* 0x000fc800078e0229 */
[----:B------:R-:W-:-:S05]  /*43b0*/  IMAD.IADD R48, R48, 0x1, R41 ;  /* 0x0000000130307824 */ /* 0x000fca00078e0229 */
[----:B------:R-:W-:Y:S04]  /*43c0*/  STS.U16 [R23+0x1e00], R48 ;  /* 0x001e003017007388 */ /* 0x000fe80000000400 */
[----:B------:R-:W0:Y:S01]  /*43d0*/  LDS.U8 R30, [R15+0x1b2] ;  /* 0x0001b2000f1e7984 */ /* 0x000e220000000000 */
[----:B-1----:R-:W-:Y:S02]  /*43e0*/  VIMNMX.U16x2 R38, PT, PT, R26, R2, !PT ;  /* 0x000000021a267248 */ /* 0x002fe40007fe0200 */
        /* <DEDUP_REMOVED lines=11> */
[----:B------:R-:W-:-:S04]  /*44a0*/  PRMT R25, R30, 0x7610, R25 ;  /* 0x000076101e197816 */ /* 0x000fc80000000019 */
[----:B------:R-:W-:Y:S01]  /*44b0*/  PRMT R30, R17, 0x7710, RZ ;  /* 0x00007710111e7816 */ /* 0x000fe200000000ff */
[----:B------:R-:W-:-:S04]  /*44c0*/  IMAD.MOV R17, RZ, RZ, -R19 ;  /* 0x000000ffff117224 */ /* 0x000fc800078e0a13 */
[----:B------:R-:W-:Y:S01]  /*44d0*/  IMAD.IADD R25, R25, 0x1, R30 ;  /* 0x0000000119197824 */ /* 0x000fe200078e021e */
[----:B------:R-:W-:-:S03]  /*44e0*/  PRMT R17, R17, 0x7710, RZ ;  /* 0x0000771011117816 */ /* 0x000fc600000000ff */
[----:B------:R-:W-:Y:S01]  /*44f0*/  IMAD.IADD R50, R50, 0x1, R25 ;  /* 0x0000000132327824 */ /* 0x000fe200078e0219 */
[----:B------:R-:W-:Y:S02]  /*4500*/  IADD3 R36, PT, PT, R39, R36, R17 ;  /* 0x0000002427247210 */ /* 0x000fe40007ffe011 */
[----:B------:R-:W-:Y:S02]  /*4510*/  VIMNMX.U16x2 R17, PT, PT, R26, R2, PT ;  /* 0x000000021a117248 */ /* 0x000fe40003fe0200 */
[----:B------:R-:W-:Y:S03]  /*4520*/  STS.U16 [R23+0x1e40], R50 ;  /* 0x001e403217007388 */ /* 0x000fe60000000400 */
[----:B------:R-:W-:Y:S01]  /*4530*/  IMAD.MOV R17, RZ, RZ, -R17 ;  /* 0x000000ffff117224 */ /* 0x000fe200078e0a11 */
[----:B------:R-:W0:Y:S04]  /*4540*/  LDS.U8 R30, [R15+0x3f2] ;  /* 0x0003f2000f1e7984 */ /* 0x000e280000000000 */
[----:B------:R-:W-:-:S05]  /*4550*/  PRMT R17, R17, 0x7710, RZ ;  /* 0x0000771011117816 */ /* 0x000fca00000000ff */
[----:B------:R-:W-:Y:S01]  /*4560*/  IMAD.IADD R38, R38, 0x1, R17 ;  /* 0x0000000126267824 */ /* 0x000fe200078e0211 */
[CC--:B------:R-:W-:Y:S02]  /*4570*/  VIMNMX.U16x2 R17, PT, PT, R28.reuse, R0.reuse, PT ;  /* 0x000000001c117248 */ /* 0x0c0fe40003fe0200 */
[----:B------:R-:W-:Y:S02]  /*4580*/  VIMNMX.U16x2 R28, PT, PT, R28, R0, !PT ;  /* 0x000000001c1c7248 */ /* 0x000fe40007fe0200 */
[----:B------:R-:W-:Y:S01]  /*4590*/  IADD3 R36, PT, PT, R31, R38, R36 ;  /* 0x000000261f247210 */ /* 0x000fe20007ffe024 */
[--C-:B------:R-:W-:Y:S01]  /*45a0*/  IMAD.MOV R0, RZ, RZ, -R17.reuse ;  /* 0x000000ffff007224 */ /* 0x100fe200078e0a11 */
[----:B------:R-:W-:-:S04]  /*45b0*/  PRMT R17, R28, 0x7610, R17 ;  /* 0x000076101c117816 */ /* 0x000fc80000000011 */
[----:B------:R-:W-:-:S04]  /*45c0*/  PRMT R0, R0, 0x7710, RZ ;  /* 0x0000771000007816 */ /* 0x000fc800000000ff */
[----:B------:R-:W-:Y:S02]  /*45d0*/  IADD3 R36, PT, PT, R36, R17, R0 ;  /* 0x0000001124247210 */ /* 0x000fe40007ffe000 */
[CC--:B0-----:R-:W-:Y:S02]  /*45e0*/  VIMNMX.U16x2 R2, PT, PT, R32.reuse, R30.reuse, PT ;  /* 0x0000001e20027248 */ /* 0x0c1fe40003fe0200 */
[----:B------:R-:W-:-:S03]  /*45f0*/  VIMNMX.U16x2 R31, PT, PT, R32, R30, !PT ;  /* 0x0000001e201f7248 */ /* 0x000fc60007fe0200 */
[----:B------:R-:W-:-:S05]  /*4600*/  IMAD.MOV R2, RZ, RZ, -R2 ;  /* 0x000000ffff027224 */ /* 0x000fca00078e0a02 */
[----:B------:R-:W-:-:S05]  /*4610*/  PRMT R2, R2, 0x7710, RZ ;  /* 0x0000771002027816 */ /* 0x000fca00000000ff */
[----:B------:R-:W-:-:S04]  /*4620*/  IMAD.IADD R31, R31, 0x1, R2 ;  /* 0x000000011f1f7824 */ /* 0x000fc800078e0202 */
[----:B------:R-:W-:-:S05]  /*4630*/  IMAD.IADD R36, R36, 0x1, R31 ;  /* 0x0000000124247824 */ /* 0x000fca00078e021f */
[----:B------:R-:W-:Y:S04]  /*4640*/  STS.U16 [R23+0x1e60], R36 ;  /* 0x001e602417007388 */ /* 0x000fe80000000400 */
[----:B------:R-:W-:Y:S04]  /*4650*/  LDS.U8 R2, [R13+0xa2] ;  /* 0x0000a2000d027984 */ /* 0x000fe80000000000 */
[----:B------:R-:W0:Y:S04]  /*4660*/  LDS.U8 R0, [R15+0xa2] ;  /* 0x0000a2000f007984 */ /* 0x000e280000000000 */
[----:B------:R-:W-:Y:S04]  /*4670*/  LDS.U8 R26, [R15+0x1c2] ;  /* 0x0001c2000f1a7984 */ /* 0x000fe80000000000 */
[----:B------:R-:W1:Y:S04]  /*4680*/  LDS.U8 R32, [R15+0x402] ;  /* 0x000402000f207984 */ /* 0x000e680000000000 */
[----:B------:R-:W2:Y:S04]  /*4690*/  LDS.U8 R30, [R15+0x2e2] ;  /* 0x0002e2000f1e7984 */ /* 0x000ea80000000000 */
[----:B------:R-:W-:Y:S04]  /*46a0*/  LDS.U8 R28, [R15+0xb4] ;  /* 0x0000b4000f1c7984 */ /* 0x000fe80000000000 */
[----:B------:R-:W-:Y:S01]  /*46b0*/  LDS.U8 R34, [R15+0x2f4] ;  /* 0x0002f4000f227984 */ /* 0x000fe20000000000 */
[----:B0-----:R-:W-:-:S02]  /*46c0*/  VIMNMX.U16x2 R17, PT, PT, R2, R0, PT ;  /* 0x0000000002117248 */ /* 0x001fc40003fe0200 */
[----:B------:R-:W-:-:S03]  /*46d0*/  VIMNMX.U16x2 R0, PT, PT, R2, R0, !PT ;  /* 0x0000000002007248 */ /* 0x000fc60007fe0200 */
[----:B------:R-:W-:Y:S01]  /*46e0*/  IMAD.MOV R17, RZ, RZ, -R17 ;  /* 0x000000ffff117224 */ /* 0x000fe200078e0a11 */
[----:B-1----:R-:W-:-:S04]  /*46f0*/  VIMNMX.U16x2 R19, PT, PT, R2, R32, PT ;  /* 0x0000002002137248 */ /* 0x002fc80003fe0200 */
[----:B------:R-:W-:Y:S02]  /*4700*/  PRMT R45, R17, 0x7710, RZ ;  /* 0x00007710112d7816 */ /* 0x000fe400000000ff */
[C---:B------:R-:W-:Y:S01]  /*4710*/  VIMNMX.U16x2 R17, PT, PT, R2.reuse, R26, PT ;  /* 0x0000001a02117248 */ /* 0x040fe20003fe0200 */
[----:B------:R-:W-:Y:S01]  /*4720*/  IMAD.MOV R19, RZ, RZ, -R19 ;  /* 0x000000ffff137224 */ /* 0x000fe200078e0a13 */
[----:B------:R-:W-:Y:S02]  /*4730*/  IADD3 R45, PT, PT, R33, R0, R45 ;  /* 0x00000000212d7210 */ /* 0x000fe40007ffe02d */
[----:B------:R-:W0:Y:S01]  /*4740*/  LDS.U8 R0, [R13+0xb4] ;  /* 0x0000b4000d007984 */ /* 0x000e220000000000 */
[----:B------:R-:W-:Y:S01]  /*4750*/  IMAD.MOV R17, RZ, RZ, -R17 ;  /* 0x000000ffff117224 */ /* 0x000fe200078e0a11 */
[----:B------:R-:W-:-:S04]  /*4760*/  VIMNMX.U16x2 R26, PT, PT, R2, R26, !PT ;  /* 0x0000001a021a7248 */ /* 0x000fc80007fe0200 */
[----:B------:R-:W-:Y:S02]  /*4770*/  PRMT R39, R17, 0x7710, RZ ;  /* 0x0000771011277816 */ /* 0x000fe400000000ff */
[CC--:B--2---:R-:W-:Y:S02]  /*4780*/  VIMNMX.U16x2 R17, PT, PT, R2.reuse, R30.reuse, PT ;  /* 0x0000001e02117248 */ /* 0x0c4fe40003fe0200 */
[C---:B------:R-:W-:Y:S02]  /*4790*/  VIMNMX.U16x2 R30, PT, PT, R2.reuse, R30, !PT ;  /* 0x0000001e021e7248 */ /* 0x040fe40007fe0200 */
[----:B------:R-:W-:Y:S01]  /*47a0*/  VIMNMX.U16x2 R2, PT, PT, R2, R32, !PT ;  /* 0x0000002002027248 */ /* 0x000fe20007fe0200 */
[----:B------:R-:W-:Y:S01]  /*47b0*/  IMAD.MOV R17, RZ, RZ, -R17 ;  /* 0x000000ffff117224 */ /* 0x000fe200078e0a11 */
[----:B------:R-:W1:Y:S01]  /*47c0*/  LDS.U8 R32, [R15+0x1d4] ;  /* 0x0001d4000f207984 */ /* 0x000e620000000000 */
[----:B------:R-:W-:Y:S02]  /*47d0*/  IADD3 R39, PT, PT, R37, R26, R39 ;  /* 0x0000001a25277210 */ /* 0x000fe40007ffe027 */
[----:B------:R-:W-:Y:S01]  /*47e0*/  PRMT R37, R19, 0x7710, RZ ;  /* 0x0000771013257816 */ /* 0x000fe200000000ff */
[----:B------:R-:W-:Y:S01]  /*47f0*/  LDS.U8 R26, [R15+0xa3] ;  /* 0x0000a3000f1a7984 */ /* 0x000fe20000000000 */
[----:B------:R-:W-:-:S02]  /*4800*/  PRMT R36, R17, 0x7710, RZ ;  /* 0x0000771011247816 */ /* 0x000fc400000000ff */
[----:B------:R-:W-:Y:S02]  /*4810*/  IADD3 R37, PT, PT, R27, R2, R37 ;  /* 0x000000021b257210 */ /* 0x000fe40007ffe025 */
[----:B------:R-:W2:Y:S01]  /*4820*/  LDS.U8 R2, [R13+0xa3] ;  /* 0x0000a3000d027984 */ /* 0x000ea20000000000 */
[----:B------:R-:W-:-:S03]  /*4830*/  IADD3 R36, PT, PT, R29, R30, R36 ;  /* 0x0000001e1d247210 */ /* 0x000fc60007ffe024 */
[----:B------:R-:W3:Y:S01]  /*4840*/  LDS.U8 R30, [R15+0x414] ;  /* 0x000414000f1e7984 */ /* 0x000ee20000000000 */
[CC--:B0-----:R-:W-:Y:S02]  /*4850*/  VIMNMX.U16x2 R17, PT, PT, R0.reuse, R28.reuse, PT ;  /* 0x0000001c00117248 */ /* 0x0c1fe40003fe0200 */
[C---:B------:R-:W-:Y:S02]  /*4860*/  VIMNMX.U16x2 R28, PT, PT, R0.reuse, R28, !PT ;  /* 0x0000001c001c7248 */ /* 0x040fe40007fe0200 */
[CC--:B------:R-:W-:Y:S01]  /*4870*/  VIMNMX.U16x2 R19, PT, PT, R0.reuse, R34.reuse, PT ;  /* 0x0000002200137248 */ /* 0x0c0fe20003fe0200 */
[----:B------:R-:W-:Y:S01]  /*4880*/  IMAD.MOV R17, RZ, RZ, -R17 ;  /* 0x000000ffff117224 */ /* 0x000fe200078e0a11 */
[----:B------:R-:W-:Y:S02]  /*4890*/  VIMNMX.U16x2 R27, PT, PT, R0, R34, !PT ;  /* 0x00000022001b7248 */ /* 0x000fe40007fe0200 */
[----:B------:R-:W-:Y:S01]  /*48a0*/  LDS.U8 R34, [R15+0x2e3] ;  /* 0x0002e3000f227984 */ /* 0x000fe20000000000 */
[----:B------:R-:W-:Y:S01]  /*48b0*/  IMAD.MOV R19, RZ, RZ, -R19 ;  /* 0x000000ffff137224 */ /* 0x000fe200078e0a13 */
[----:B------:R-:W-:-:S02]  /*48c0*/  PRMT R33, R17, 0x7710, RZ ;  /* 0x0000771011217816 */ /* 0x000fc400000000ff */
[----:B-1----:R-:W-:-:S03]  /*48d0*/  VIMNMX.U16x2 R17, PT, PT, R0, R32, PT ;  /* 0x0000002000117248 */ /* 0x002fc60003fe0200 */
[----:B------:R-:W-:Y:S01]  /*48e0*/  IMAD.IADD R33, R28, 0x1, R33 ;  /* 0x000000011c217824 */ /* 0x000fe200078e0221 */
[----:B------:R-:W-:Y:S01]  /*48f0*/  VIMNMX.U16x2 R32, PT, PT, R0, R32, !PT ;  /* 0x0000002000207248 */ /* 0x000fe20007fe0200 */
[----:B------:R-:W0:Y:S01]  /*4900*/  LDS.U8 R28, [R15+0x1c3] ;  /* 0x0001c3000f1c7984 */ /* 0x000e220000000000 */
[----:B------:R-:W-:Y:S02]  /*4910*/  IMAD.MOV R17, RZ, RZ, -R17 ;  /* 0x000000ffff117224 */ /* 0x000fe400078e0a11 */
[----:B------:R-:W-:Y:S02]  /*4920*/  IADD3 R45, PT, PT, R42, R33, R45 ;  /* 0x000000212a2d7210 */ /* 0x000fe40007ffe02d */
[CC--:B--2---:R-:W-:Y:S02]  /*4930*/  VIMNMX.U16x2 R29, PT, PT, R2.reuse, R26.reuse, PT ;  /* 0x0000001a021d7248 */ /* 0x0c4fe40003fe0200 */
[----:B------:R-:W-:Y:S02]  /*4940*/  PRMT R17, R17, 0x7710, RZ ;  /* 0x0000771011117816 */ /* 0x000fe400000000ff */
[----:B------:R-:W-:Y:S01]  /*4950*/  VIMNMX.U16x2 R26, PT, PT, R2, R26, !PT ;  /* 0x0000001a021a7248 */ /* 0x000fe20007fe0200 */
[----:B------:R-:W-:-:S02]  /*4960*/  IMAD.MOV R29, RZ, RZ, -R29 ;  /* 0x000000ffff1d7224 */ /* 0x000fc400078e0a1d */
[----:B------:R-:W-:Y:S01]  /*4970*/  IMAD.IADD R42, R32, 0x1, R17 ;  /* 0x00000001202a7824 */ /* 0x000fe200078e0211 */
[C---:B---3--:R-:W-:Y:S01]  /*4980*/  VIMNMX.U16x2 R17, PT, PT, R0.reuse, R30, PT ;  /* 0x0000001e00117248 */ /* 0x048fe20003fe0200 */
[----:B------:R-:W-:Y:S01]  /*4990*/  LDS.U8 R32, [R15+0xa4] ;  /* 0x0000a4000f207984 */ /* 0x000fe20000000000 */
[----:B------:R-:W-:Y:S02]  /*49a0*/  PRMT R29, R29, 0x7710, RZ ;  /* 0x000077101d1d7816 */ /* 0x000fe400000000ff */
[----:B------:R-:W-:Y:S01]  /*49b0*/  IADD3 R35, PT, PT, R35, R42, R39 ;  /* 0x0000002a23237210 */ /* 0x000fe20007ffe027 */
[----:B------:R-:W-:Y:S01]  /*49c0*/  IMAD.MOV R17, RZ, RZ, -R17 ;  /* 0x000000ffff117224 */ /* 0x000fe200078e0a11 */
[----:B------:R-:W-:Y:S02]  /*49d0*/  VIMNMX.U16x2 R0, PT, PT, R0, R30, !PT ;  /* 0x0000001e00007248 */ /* 0x000fe40007fe0200 */
[----:B------:R-:W-:Y:S01]  /*49e0*/  IADD3 R39, PT, PT, R45, R26, R29 ;  /* 0x0000001a2d277210 */ /* 0x000fe20007ffe01d */
[----:B------:R-:W-:Y:S04]  /*49f0*/  LDS.U8 R30, [R15+0xb5] ;  /* 0x0000b5000f1e7984 */ /* 0x000fe80000000000 */
[----:B------:R-:W1:Y:S01]  /*4a00*/  LDS.U8 R26, [R13+0xb5] ;  /* 0x0000b5000d1a7984 */ /* 0x000e620000000000 */
[----:B0-----:R-:W-:-:S02]  /*4a10*/  VIMNMX.U16x2 R29, PT, PT, R2, R28, PT ;  /* 0x0000001c021d7248 */ /* 0x001fc40003fe0200 */
        /* <DEDUP_REMOVED lines=8> */
[CC--:B-1----:R-:W-:Y:S01]  /*4aa0*/  VIMNMX.U16x2 R19, PT, PT, R26.reuse, R30.reuse, PT ;  /* 0x0000001e1a137248 */ /* 0x0c2fe20003fe0200 */
[----:B------:R-:W-:Y:S01]  /*4ab0*/  LDS.U8 R36, [R15+0x403] ;  /* 0x000403000f247984 */ /* 0x000fe20000000000 */
        /* <DEDUP_REMOVED lines=9> */
[----:B------:R-:W-:-:S04]  /*4b50*/  PRMT R41, R17, 0x7710, RZ ;  /* 0x0000771011297816 */ /* 0x000fc800000000ff */
[----:B------:R-:W-:Y:S01]  /*4b60*/  PRMT R19, R19, 0x7710, RZ ;  /* 0x0000771013137816 */ /* 0x000fe200000000ff */
[----:B------:R-:W-:Y:S02]  /*4b70*/  IMAD.IADD R41, R0, 0x1, R41 ;  /* 0x0000000100297824 */ /* 0x000fe400078e0229 */
[----:B------:R-:W-:Y:S01]  /*4b80*/  LDS.U8 R0, [R15+0x404] ;  /* 0x000404000f007984 */ /* 0x000fe20000000000 */
[----:B------:R-:W-:Y:S02]  /*4b90*/  IADD3 R35, PT, PT, R35, R34, R19 ;  /* 0x0000002223237210 */ /* 0x000fe40007ffe013 */
[----:B------:R-:W-:Y:S01]  /*4ba0*/  IADD3 R37, PT, PT, R38, R41, R37 ;  /* 0x0000002926257210 */ /* 0x000fe20007ffe025 */
[----:B------:R-:W2:Y:S01]  /*4bb0*/  LDS.U8 R34, [R15+0x1c4] ;  /* 0x0001c4000f227984 */ /* 0x000ea20000000000 */
        /* <DEDUP_REMOVED lines=30> */
[CC--:B------:R-:W-:Y:S02]  /*4da0*/  VIMNMX.U16x2 R19, PT, PT, R2.reuse, R36.reuse, PT ;  /* 0x0000002402137248 */ /* 0x0c0fe40003fe0200 */
[----:B------:R-:W-:Y:S02]  /*4db0*/  VIMNMX.U16x2 R36, PT, PT, R2, R36, !PT ;  /* 0x0000002402247248 */ /* 0x000fe40007fe0200 */
[----:B------:R-:W-:Y:S02]  /*4dc0*/  IADD3 R39, PT, PT, R35, R30, R39 ;  /* 0x0000001e23277210 */ /* 0x000fe40007ffe027 */
[CC--:B0-----:R-:W-:Y:S02]  /*4dd0*/  VIMNMX.U16x2 R25, PT, PT, R32.reuse, R34.reuse, PT ;  /* 0x0000002220197248 */ /* 0x0c1fe40003fe0200 */
[----:B------:R-:W-:-:S03]  /*4de0*/  VIMNMX.U16x2 R34, PT, PT, R32, R34, !PT ;  /* 0x0000002220227248 */ /* 0x000fc60007fe0200 */
[----:B------:R-:W-:Y:S01]  /*4df0*/  IMAD.MOV R2, RZ, RZ, -R25 ;  /* 0x000000ffff027224 */ /* 0x000fe200078e0a19 */
[----:B------:R-:W-:-:S04]  /*4e00*/  PRMT R29, R34, 0x7610, R29 ;  /* 0x00007610221d7816 */ /* 0x000fc8000000001d */
[----:B------:R-:W-:-:S05]  /*4e10*/  PRMT R2, R2, 0x7710, RZ ;  /* 0x0000771002027816 */ /* 0x000fca00000000ff */
[----:B------:R-:W-:Y:S02]  /*4e20*/  IMAD.IADD R29, R29, 0x1, R2 ;  /* 0x000000011d1d7824 */ /* 0x000fe400078e0202 */
[----:B------:R-:W0:Y:S02]  /*4e30*/  LDS.U8 R2, [R15+0x415] ;  /* 0x000415000f027984 */ /* 0x000e240000000000 */
[----:B------:R-:W-:-:S05]  /*4e40*/  IMAD.IADD R52, R52, 0x1, R29 ;  /* 0x0000000134347824 */ /* 0x000fca00078e021d */
[----:B------:R-:W-:Y:S04]  /*4e50*/  STS.U16 [R23+0x1f00], R52 ;  /* 0x001f003417007388 */ /* 0x000fe80000000400 */
[----:B------:R-:W1:Y:S01]  /*4e60*/  LDS.U8 R30, [R15+0x1d6] ;  /* 0x0001d6000f1e7984 */ /* 0x000e620000000000 */
[----:B0-----:R-:W-:Y:S02]  /*4e70*/  VIMNMX.U16x2 R38, PT, PT, R26, R2, !PT ;  /* 0x000000021a267248 */ /* 0x001fe40007fe0200 */
[CC--:B-1----:R-:W-:Y:S02]  /*4e80*/  VIMNMX.U16x2 R17, PT, PT, R32.reuse, R30.reuse, PT ;  /* 0x0000001e20117248 */ /* 0x0c2fe40003fe0200 */
        /* <DEDUP_REMOVED lines=39> */
[----:B------:R-:W1:Y:S04]  /*5100*/  LDS.U8 R26, [R15+0x1e6] ;  /* 0x0001e6000f1a7984 */ /* 0x000e680000000000 */
[----:B------:R-:W2:Y:S04]  /*5110*/  LDS.U8 R30, [R15+0x306] ;  /* 0x000306000f1e7984 */ /* 0x000ea80000000000 */
[----:B------:R-:W3:Y:S04]  /*5120*/  LDS.U8 R32, [R15+0x426] ;  /* 0x000426000f207984 */ /* 0x000ee80000000000 */
        /* <DEDUP_REMOVED lines=10> */
[----:B------:R-:W-:-:S04]  /*51d0*/  VIMNMX.U16x2 R26, PT, PT, R2, R26, !PT ;  /* 0x0000001a021a7248 */ /* 0x000fc80007fe0200 */
[----:B------:R-:W-:Y:S02]  /*51e0*/  PRMT R17, R26, 0x7610, R17 ;  /* 0x000076101a117816 */ /* 0x000fe40000000011 */
[----:B------:R-:W-:Y:S01]  /*51f0*/  PRMT R19, R19, 0x7710, RZ ;  /* 0x0000771013137816 */ /* 0x000fe200000000ff */
[----:B------:R-:W-:Y:S03]  /*5200*/  LDS.U8 R26, [R15+0xc7] ;  /* 0x0000c7000f1a7984 */ /* 0x000fe60000000000 */
[----:B------:R-:W-:Y:S02]  /*5210*/  IADD3 R42, PT, PT, R42, R17, R19 ;  /* 0x000000112a2a7210 */ /* 0x000fe40007ffe013 */
[C---:B--2---:R-:W-:Y:S02]  /*5220*/  VIMNMX.U16x2 R17, PT, PT, R2.reuse, R30, PT ;  /* 0x0000001e02117248 */ /* 0x044fe40003fe0200 */
[----:B---3--:R-:W-:-:S02]  /*5230*/  VIMNMX.U16x2 R19, PT, PT, R2, R32, PT ;  /* 0x0000002002137248 */ /* 0x008fc40003fe0200 */
[C---:B------:R-:W-:Y:S01]  /*5240*/  VIMNMX.U16x2 R30, PT, PT, R2.reuse, R30, !PT ;  /* 0x0000001e021e7248 */ /* 0x040fe20007fe0200 */
[----:B------:R-:W-:Y:S01]  /*5250*/  IMAD.MOV R17, RZ, RZ, -R17 ;  /* 0x000000ffff117224 */ /* 0x000fe200078e0a11 */
[----:B------:R-:W-:Y:S01]  /*5260*/  VIMNMX.U16x2 R2, PT, PT, R2, R32, !PT ;  /* 0x0000002002027248 */ /* 0x000fe20007fe0200 */
[----:B------:R-:W-:Y:S01]  /*5270*/  IMAD.MOV R19, RZ, RZ, -R19 ;  /* 0x000000ffff137224 */ /* 0x000fe200078e0a13 */
[----:B------:R-:W1:Y:S02]  /*5280*/  LDS.U8 R32, [R15+0x1f8] ;  /* 0x0001f8000f207984 */ /* 0x000e640000000000 */
[----:B------:R-:W-:Y:S02]  /*5290*/  PRMT R36, R17, 0x7710, RZ ;  /* 0x0000771011247816 */ /* 0x000fe400000000ff */
[----:B------:R-:W-:Y:S02]  /*52a0*/  PRMT R17, R19, 0x7710, RZ ;  /* 0x0000771013117816 */ /* 0x000fe400000000ff */
[----:B------:R-:W-:-:S02]  /*52b0*/  IADD3 R36, PT, PT, R27, R30, R36 ;  /* 0x0000001e1b247210 */ /* 0x000fc40007ffe024 */
[----:B------:R-:W-:Y:S01]  /*52c0*/  IADD3 R41, PT, PT, R41, R2, R17 ;  /* 0x0000000229297210 */ /* 0x000fe20007ffe011 */
[----:B------:R-:W2:Y:S04]  /*52d0*/  LDS.U8 R30, [R15+0x438] ;  /* 0x000438000f1e7984 */ /* 0x000ea80000000000 */
[----:B------:R-:W3:Y:S01]  /*52e0*/  LDS.U8 R2, [R13+0xc7] ;  /* 0x0000c7000d027984 */ /* 0x000ee20000000000 */
[CC--:B0-----:R-:W-:Y:S02]  /*52f0*/  VIMNMX.U16x2 R17, PT, PT, R0.reuse, R28.reuse, PT ;  /* 0x0000001c00117248 */ /* 0x0c1fe40003fe0200 */
[C---:B------:R-:W-:Y:S02]  /*5300*/  VIMNMX.U16x2 R28, PT, PT, R0.reuse, R28, !PT ;  /* 0x0000001c001c7248 */ /* 0x040fe40007fe0200 */
[CC--:B------:R-:W-:Y:S01]  /*5310*/  VIMNMX.U16x2 R19, PT, PT, R0.reuse, R34.reuse, PT ;  /* 0x0000002200137248 */ /* 0x0c0fe20003fe0200 */
[----:B------:R-:W-:Y:S01]  /*5320*/  IMAD.MOV R17, RZ, RZ, -R17 ;  /* 0x000000ffff117224 */ /* 0x000fe200078e0a11 */
[----:B------:R-:W-:-:S02]  /*5330*/  VIMNMX.U16x2 R27, PT, PT, R0, R34, !PT ;  /* 0x00000022001b7248 */ /* 0x000fc40007fe0200 */
[----:B------:R-:W-:Y:S01]  /*5340*/  LDS.U8 R34, [R15+0x307] ;  /* 0x000307000f227984 */ /* 0x000fe20000000000 */
[----:B------:R-:W-:Y:S01]  /*5350*/  IMAD.MOV R19, RZ, RZ, -R19 ;  /* 0x000000ffff137224 */ /* 0x000fe200078e0a13 */
        /* <DEDUP_REMOVED lines=8> */
[----:B--2---:R-:W-:Y:S02]  /*53e0*/  VIMNMX.U16x2 R17, PT, PT, R0, R30, PT ;  /* 0x0000001e00117248 */ /* 0x004fe40003fe0200 */
[----:B---3--:R-:W-:Y:S01]  /*53f0*/  VIMNMX.U16x2 R31, PT, PT, R2, R26, PT ;  /* 0x0000001a021f7248 */ /* 0x008fe20003fe0200 */
[----:B------:R-:W-:Y:S01]  /*5400*/  IMAD.IADD R39, R32, 0x1, R39 ;  /* 0x0000000120277824 */ /* 0x000fe200078e0227 */
[----:B------:R-:W-:Y:S01]  /*5410*/  VIMNMX.U16x2 R0, PT, PT, R0, R30, !PT ;  /* 0x0000001e00007248 */ /* 0x000fe20007fe0200 */
[----:B------:R-:W-:Y:S01]  /*5420*/  IMAD.MOV R17, RZ, RZ, -R17 ;  /* 0x000000ffff117224 */ /* 0x000fe200078e0a11 */
[----:B------:R-:W-:Y:S01]  /*5430*/  VIMNMX.U16x2 R26, PT, PT, R2, R26, !PT ;  /* 0x0000001a021a7248 */ /* 0x000fe20007fe0200 */
[----:B------:R-:W-:Y:S01]  /*5440*/  IMAD.MOV R30, RZ, RZ, -R31 ;  /* 0x000000ffff1e7224 */ /* 0x000fe200078e0a1f */
[----:B------:R-:W-:-:S02]  /*5450*/  IADD3 R42, PT, PT, R48, R39, R42 ;  /* 0x00000027302a7210 */ /* 0x000fc40007ffe02a */
[----:B------:R-:W-:Y:S02]  /*5460*/  PRMT R31, R26, 0x7610, R31 ;  /* 0x000076101a1f7816 */ /* 0x000fe4000000001f */
[----:B------:R-:W-:Y:S02]  /*5470*/  PRMT R26, R30, 0x7710, RZ ;  /* 0x000077101e1a7816 */ /* 0x000fe400000000ff */
[----:B------:R-:W-:Y:S01]  /*5480*/  LDS.U8 R30, [R15+0xd9] ;  /* 0x0000d9000f1e7984 */ /* 0x000fe20000000000 */
[----:B------:R-:W-:Y:S02]  /*5490*/  PRMT R17, R17, 0x7710, RZ ;  /* 0x0000771011117816 */ /* 0x000fe400000000ff */
[----:B------:R-:W-:Y:S02]  /*54a0*/  IADD3 R44, PT, PT, R44, R31, R26 ;  /* 0x0000001f2c2c7210 */ /* 0x000fe40007ffe01a */
[----:B------:R-:W1:Y:S01]  /*54b0*/  LDS.U8 R26, [R13+0xd9] ;  /* 0x0000d9000d1a7984 */ /* 0x000e620000000000 */
[----:B0-----:R-:W-:-:S02]  /*54c0*/  VIMNMX.U16x2 R31, PT, PT, R2, R28, PT ;  /* 0x0000001c021f7248 */ /* 0x001fc40003fe0200 */
[----:B------:R-:W-:-:S03]  /*54d0*/  VIMNMX.U16x2 R28, PT, PT, R2, R28, !PT ;  /* 0x0000001c021c7248 */ /* 0x000fc60007fe0200 */
[--C-:B------:R-:W-:Y:S01]  /*54e0*/  IMAD.MOV R32, RZ, RZ, -R31.reuse ;  /* 0x000000ffff207224 */ /* 0x100fe200078e0a1f */
[----:B------:R-:W-:-:S04]  /*54f0*/  PRMT R31, R28, 0x7610, R31 ;  /* 0x000076101c1f7816 */ /* 0x000fc8000000001f */
[----:B------:R-:W-:Y:S02]  /*5500*/  PRMT R28, R32, 0x7710, RZ ;  /* 0x00007710201c7816 */ /* 0x000fe400000000ff */
[----:B------:R-:W-:Y:S02]  /*5510*/  LDS.U8 R32, [R15+0xc8] ;  /* 0x0000c8000f207984 */ /* 0x000fe40000000000 */
        /* <DEDUP_REMOVED lines=19> */
[CC--:B0-----:R-:W-:Y:S01]  /*5650*/  VIMNMX.U16x2 R19, PT, PT, R28.reuse, R32.reuse, PT ;  /* 0x000000201c137248 */ /* 0x0c1fe20003fe0200 */
[----:B------:R-:W-:Y:S01]  /*5660*/  LDS.U8 R36, [R15+0x427] ;  /* 0x000427000f247984 */ /* 0x000fe20000000000 */
        /* <DEDUP_REMOVED lines=16> */
[----:B------:R-:W-:Y:S02]  /*5770*/  PRMT R48, R19, 0x7710, RZ ;  /* 0x0000771013307816 */ /* 0x000fe400000000ff */
[CC--:B0-----:R-:W-:Y:S02]  /*5780*/  VIMNMX.U16x2 R19, PT, PT, R26.reuse, R32.reuse, PT ;  /* 0x000000201a137248 */ /* 0x0c1fe40003fe0200 */
        /* <DEDUP_REMOVED lines=18> */
[----:B------:R-:W-:Y:S01]  /*58b0*/  PRMT R29, R34, 0x7610, R29 ;  /* 0x00007610221d7816 */ /* 0x000fe2000000001d */
[----:B------:R-:W-:Y:S02]  /*58c0*/  IMAD.IADD R34, R0, 0x1, R17 ;  /* 0x0000000100227824 */ /* 0x000fe400078e0211 */
[----:B------:R-:W-:Y:S01]  /*58d0*/  LDS.U8 R0, [R15+0x428] ;  /* 0x000428000f007984 */ /* 0x000fe20000000000 */
[----:B------:R-:W-:Y:S02]  /*58e0*/  PRMT R2, R2, 0x7710, RZ ;  /* 0x0000771002027816 */ /* 0x000fe400000000ff */
[----:B------:R-:W-:-:S03]  /*58f0*/  IADD3 R41, PT, PT, R38, R34, R41 ;  /* 0x0000002226297210 */ /* 0x000fc60007ffe029 */
        /* <DEDUP_REMOVED lines=71> */
[----:B------:R-:W-:Y:S02]  /*5d70*/  PRMT R36, R17, 0x7710, RZ ;  /* 0x0000771011247816 */ /* 0x000fe400000000ff */
[----:B------:R-:W-:Y:S02]  /*5d80*/  IADD3 R39, PT, PT, R34, R39, R2 ;  /* 0x0000002722277210 */ /* 0x000fe40007ffe002 */
[----:B------:R-:W2:Y:S01]  /*5d90*/  LDS.U8 R2, [R13+0xeb] ;  /* 0x0000eb000d027984 */ /* 0x000ea20000000000 */
[----:B------:R-:W-:-:S03]  /*5da0*/  IADD3 R36, PT, PT, R27, R30, R36 ;  /* 0x0000001e1b247210 */ /* 0x000fc60007ffe024 */
[----:B------:R-:W3:Y:S04]  /*5db0*/  LDS.U8 R34, [R15+0x33c] ;  /* 0x00033c000f227984 */ /* 0x000ee80000000000 */
[----:B------:R-:W4:Y:S01]  /*5dc0*/  LDS.U8 R30, [R15+0x45c] ;  /* 0x00045c000f1e7984 */ /* 0x000f220000000000 */
[CC--:B0-----:R-:W-:Y:S02]  /*5dd0*/  VIMNMX.U16x2 R17, PT, PT, R0.reuse, R28.reuse, PT ;  /* 0x0000001c00117248 */ /* 0x0c1fe40003fe0200 */
[----:B------:R-:W-:-:S03]  /*5de0*/  VIMNMX.U16x2 R28, PT, PT, R0, R28, !PT ;  /* 0x0000001c001c7248 */ /* 0x000fc60007fe0200 */
[----:B------:R-:W-:-:S05]  /*5df0*/  IMAD.MOV R17, RZ, RZ, -R17 ;  /* 0x000000ffff117224 */ /* 0x000fca00078e0a11 */
[----:B------:R-:W-:Y:S02]  /*5e00*/  PRMT R33, R17, 0x7710, RZ ;  /* 0x0000771011217816 */ /* 0x000fe400000000ff */
[----:B-1----:R-:W-:-:S03]  /*5e10*/  VIMNMX.U16x2 R17, PT, PT, R0, R32, PT ;  /* 0x0000002000117248 */ /* 0x002fc60003fe0200 */
[----:B------:R-:W-:Y:S01]  /*5e20*/  IMAD.IADD R33, R28, 0x1, R33 ;  /* 0x000000011c217824 */ /* 0x000fe200078e0221 */
[----:B------:R-:W-:Y:S01]  /*5e30*/  VIMNMX.U16x2 R32, PT, PT, R0, R32, !PT ;  /* 0x0000002000207248 */ /* 0x000fe20007fe0200 */
[----:B------:R-:W0:Y:S01]  /*5e40*/  LDS.U8 R28, [R15+0x20b] ;  /* 0x00020b000f1c7984 */ /* 0x000e220000000000 */
[----:B------:R-:W-:Y:S02]  /*5e50*/  IMAD.MOV R17, RZ, RZ, -R17 ;  /* 0x000000ffff117224 */ /* 0x000fe400078e0a11 */
[----:B------:R-:W-:-:S03]  /*5e60*/  IADD3 R45, PT, PT, R42, R33, R37 ;  /* 0x000000212a2d7210 */ /* 0x000fc60007ffe025 */
[----:B------:R-:W-:-:S05]  /*5e70*/  PRMT R17, R17, 0x7710, RZ ;  /* 0x0000771011117816 */ /* 0x000fca00000000ff */
[----:B------:R-:W-:Y:S01]  /*5e80*/  IMAD.IADD R37, R32, 0x1, R17 ;  /* 0x0000000120257824 */ /* 0x000fe200078e0211 */
[----:B--2---:R-:W-:Y:S02]  /*5e90*/  VIMNMX.U16x2 R32, PT, PT, R2, R26, PT ;  /* 0x0000001a02207248 */ /* 0x004fe40003fe0200 */
[CC--:B---3--:R-:W-:Y:S02]  /*5ea0*/  VIMNMX.U16x2 R19, PT, PT, R0.reuse, R34.reuse, PT ;  /* 0x0000002200137248 */ /* 0x0c8fe40003fe0200 */
[C---:B------:R-:W-:Y:S02]  /*5eb0*/  VIMNMX.U16x2 R27, PT, PT, R0.reuse, R34, !PT ;  /* 0x00000022001b7248 */ /* 0x040fe40007fe0200 */
[CC--:B----4-:R-:W-:Y:S01]  /*5ec0*/  VIMNMX.U16x2 R17, PT, PT, R0.reuse, R30.reuse, PT ;  /* 0x0000001e00117248 */ /* 0x0d0fe20003fe0200 */
[----:B------:R-:W-:Y:S01]  /*5ed0*/  LDS.U8 R34, [R15+0x32b] ;  /* 0x00032b000f227984 */ /* 0x000fe20000000000 */
[----:B------:R-:W-:Y:S01]  /*5ee0*/  VIMNMX.U16x2 R0, PT, PT, R0, R30, !PT ;  /* 0x0000001e00007248 */ /* 0x000fe20007fe0200 */
[----:B------:R-:W-:Y:S01]  /*5ef0*/  IMAD.MOV R30, RZ, RZ, -R32 ;  /* 0x000000ffff1e7224 */ /* 0x000fe200078e0a20 */
[----:B------:R-:W-:Y:S01]  /*5f00*/  VIMNMX.U16x2 R26, PT, PT, R2, R26, !PT ;  /* 0x0000001a021a7248 */ /* 0x000fe20007fe0200 */
[----:B------:R-:W-:Y:S01]  /*5f10*/  IMAD.MOV R19, RZ, RZ, -R19 ;  /* 0x000000ffff137224 */ /* 0x000fe200078e0a13 */
[----:B------:R-:W-:Y:S01]  /*5f20*/  IADD3 R41, PT, PT, R46, R37, R41 ;  /* 0x000000252e297210 */ /* 0x000fe20007ffe029 */
[----:B------:R-:W-:Y:S01]  /*5f30*/  IMAD.MOV R17, RZ, RZ, -R17 ;  /* 0x000000ffff117224 */ /* 0x000fe200078e0a11 */
[----:B------:R-:W-:-:S04]  /*5f40*/  PRMT R30, R30, 0x7710, RZ ;  /* 0x000077101e1e7816 */ /* 0x000fc800000000ff */
[----:B------:R-:W-:Y:S02]  /*5f50*/  IADD3 R45, PT, PT, R45, R26, R30 ;  /* 0x0000001a2d2d7210 */ /* 0x000fe40007ffe01e */
[----:B------:R-:W-:Y:S04]  /*5f60*/  LDS.U8 R26, [R13+0xfd] ;  /* 0x0000fd000d1a7984 */ /* 0x000fe80000000000 */
[----:B------:R-:W1:Y:S01]  /*5f70*/  LDS.U8 R30, [R15+0xfd] ;  /* 0x0000fd000f1e7984 */ /* 0x000e620000000000 */
[CC--:B0-----:R-:W-:Y:S02]  /*5f80*/  VIMNMX.U16x2 R32, PT, PT, R2.reuse, R28.reuse, PT ;  /* 0x0000001c02207248 */ /* 0x0c1fe40003fe0200 */
[----:B------:R-:W-:-:S03]  /*5f90*/  VIMNMX.U16x2 R28, PT, PT, R2, R28, !PT ;  /* 0x0000001c021c7248 */ /* 0x000fc60007fe0200 */
[----:B------:R-:W-:-:S05]  /*5fa0*/  IMAD.MOV R32, RZ, RZ, -R32 ;  /* 0x000000ffff207224 */ /* 0x000fca00078e0a20 */
[----:B------:R-:W-:-:S04]  /*5fb0*/  PRMT R32, R32, 0x7710, RZ ;  /* 0x0000771020207816 */ /* 0x000fc800000000ff */
[----:B------:R-:W-:Y:S02]  /*5fc0*/  IADD3 R41, PT, PT, R41, R28, R32 ;  /* 0x0000001c29297210 */ /* 0x000fe40007ffe020 */
        /* <DEDUP_REMOVED lines=16> */
[----:B------:R-:W2:Y:S01]  /*60d0*/  LDS.U8 R34, [R15+0x20c] ;  /* 0x00020c000f227984 */ /* 0x000ea20000000000 */
[----:B------:R-:W-:-:S02]  /*60e0*/  PRMT R29, R17, 0x7710, RZ ;  /* 0x00007710111d7816 */ /* 0x000fc400000000ff */
[----:B------:R-:W-:-:S03]  /*60f0*/  PRMT R19, R19, 0x7710, RZ ;  /* 0x0000771013137816 */ /* 0x000fc600000000ff */
[----:B------:R-:W-:Y:S01]  /*6100*/  IMAD.IADD R29, R0, 0x1, R29 ;  /* 0x00000001001d7824 */ /* 0x000fe200078e021d */
[----:B------:R-:W-:Y:S01]  /*6110*/  IADD3 R43, PT, PT, R36, R43, R19 ;  /* 0x0000002b242b7210 */ /* 0x000fe20007ffe013 */
[----:B------:R-:W-:Y:S01]  /*6120*/  LDS.U8 R0, [R15+0x44c] ;  /* 0x00044c000f007984 */ /* 0x000fe20000000000 */
[CC--:B0-----:R-:W-:Y:S02]  /*6130*/  VIMNMX.U16x2 R19, PT, PT, R28.reuse, R32.reuse, PT ;  /* 0x000000201c137248 */ /* 0x0c1fe40003fe0200 */
[----:B------:R-:W-:Y:S01]  /*6140*/  VIMNMX.U16x2 R32, PT, PT, R28, R32, !PT ;  /* 0x000000201c207248 */ /* 0x000fe20007fe0200 */
[----:B------:R-:W-:Y:S01]  /*6150*/  LDS.U8 R36, [R15+0x44b] ;  /* 0x00044b000f247984 */ /* 0x000fe20000000000 */
[----:B------:R-:W-:Y:S01]  /*6160*/  IADD3 R39, PT, PT, R38, R29, R39 ;  /* 0x0000001d26277210 */ /* 0x000fe20007ffe027 */
        /* <DEDUP_REMOVED lines=16> */
[CC--:B0-----:R-:W-:Y:S01]  /*6270*/  VIMNMX.U16x2 R19, PT, PT, R26.reuse, R32.reuse, PT ;  /* 0x000000201a137248 */ /* 0x0c1fe20003fe0200 */
[----:B------:R-:W-:Y:S01]  /*6280*/  LDS.U8 R34, [R15+0xfe] ;  /* 0x0000fe000f227984 */ /* 0x000fe20000000000 */
        /* <DEDUP_REMOVED lines=13> */
[CC--:B0-----:R-:W-:Y:S02]  /*6360*/  VIMNMX.U16x2 R25, PT, PT, R32.reuse, R34.reuse, PT ;  /* 0x0000002220197248 */ /* 0x0c1fe40003fe0200 */
[----:B------:R-:W-:-:S03]  /*6370*/  VIMNMX.U16x2 R34, PT, PT, R32, R34, !PT ;  /* 0x0000002220227248 */ /* 0x000fc60007fe0200 */
[--C-:B------:R-:W-:Y:S01]  /*6380*/  IMAD.MOV R2, RZ, RZ, -R25.reuse ;  /* 0x000000ffff027224 */ /* 0x100fe200078e0a19 */
[----:B------:R-:W-:-:S04]  /*6390*/  PRMT R25, R34, 0x7610, R25 ;  /* 0x0000761022197816 */ /* 0x000fc80000000019 */
[----:B------:R-:W-:-:S05]  /*63a0*/  PRMT R2, R2, 0x7710, RZ ;  /* 0x0000771002027816 */ /* 0x000fca00000000ff */
[----:B------:R-:W-:Y:S02]  /*63b0*/  IMAD.IADD R25, R25, 0x1, R2 ;  /* 0x0000000119197824 */ /* 0x000fe400078e0202 */
[----:B------:R-:W-:Y:S02]  /*63c0*/  LDS.U8 R2, [R15+0x45d] ;  /* 0x00045d000f027984 */ /* 0x000fe40000000000 */
        /* <DEDUP_REMOVED lines=15> */
[----:B------:R-:W-:Y:S02]  /*64c0*/  IMAD.IADD R34, R30, 0x1, R17 ;  /* 0x000000011e227824 */ /* 0x000fe400078e0211 */
[----:B------:R-:W-:Y:S02]  /*64d0*/  IMAD.MOV R17, RZ, RZ, -R19 ;  /* 0x000000ffff117224 */ /* 0x000fe400078e0a13 */
[----:B------:R-:W-:-:S03]  /*64e0*/  IMAD.IADD R50, R41, 0x1, R34 ;  /* 0x0000000129327824 */ /* 0x000fc600078e0222 */
[----:B------:R-:W-:Y:S02]  /*64f0*/  PRMT R17, R17, 0x7710, RZ ;  /* 0x0000771011117816 */ /* 0x000fe400000000ff */
[----:B------:R-:W-:Y:S02]  /*6500*/  STS.U16 [R23+0x2140], R50 ;  /* 0x0021403217007388 */ /* 0x000fe40000000400 */
[----:B------:R-:W-:Y:S02]  /*6510*/  IADD3 R39, PT, PT, R39, R36, R17 ;  /* 0x0000002427277210 */ /* 0x000fe40007ffe011 */
[----:B------:R-:W0:Y:S01]  /*6520*/  LDS.U8 R30, [R15+0x45e] ;  /* 0x00045e000f1e7984 */ /* 0x000e220000000000 */
[CC--:B------:R-:W-:Y:S02]  /*6530*/  VIMNMX.U16x2 R17, PT, PT, R26.reuse, R2.reuse, PT ;  /* 0x000000021a117248 */ /* 0x0c0fe40003fe0200 */
[----:B------:R-:W-:-:S03]  /*6540*/  VIMNMX.U16x2 R36, PT, PT, R26, R2, !PT ;  /* 0x000000021a247248 */ /* 0x000fc60007fe0200 */
[----:B------:R-:W-:-:S05]  /*6550*/  IMAD.MOV R17, RZ, RZ, -R17 ;  /* 0x000000ffff117224 */ /* 0x000fca00078e0a11 */
[----:B------:R-:W-:-:S05]  /*6560*/  PRMT R17, R17, 0x7710, RZ ;  /* 0x0000771011117816 */ /* 0x000fca00000000ff */
[----:B------:R-:W-:Y:S01]  /*6570*/  IMAD.IADD R36, R36, 0x1, R17 ;  /* 0x0000000124247824 */ /* 0x000fe200078e0211 */
[CC--:B------:R-:W-:Y:S02]  /*6580*/  VIMNMX.U16x2 R17, PT, PT, R28.reuse, R0.reuse, PT ;  /* 0x000000001c117248 */ /* 0x0c0fe40003fe0200 */
[----:B------:R-:W-:Y:S02]  /*6590*/  VIMNMX.U16x2 R0, PT, PT, R28, R0, !PT ;  /* 0x000000001c007248 */ /* 0x000fe40007fe0200 */
[----:B------:R-:W-:Y:S01]  /*65a0*/  IADD3 R39, PT, PT, R35, R36, R39 ;  /* 0x0000002423277210 */ /* 0x000fe20007ffe027 */
[----:B------:R-:W-:Y:S01]  /*65b0*/  IMAD.MOV R17, RZ, RZ, -R17 ;  /* 0x000000ffff117224 */ /* 0x000fe200078e0a11 */
        /* <DEDUP_REMOVED lines=12> */
[----:B------:R-:W2:Y:S04]  /*6680*/  LDS.U8 R30, [R13+0x120] ;  /* 0x000120000d1e7984 */ /* 0x000ea80000000000 */
[----:B------:R-:W3:Y:S01]  /*6690*/  LDS.U8 R28, [R15+0x34e] ;  /* 0x00034e000f1c7984 */ /* 0x000ee20000000000 */
[----:B0-----:R-:W-:-:S02]  /*66a0*/  VIMNMX.U16x2 R17, PT, PT, R0, R2, PT ;  /* 0x0000000200117248 */ /* 0x001fc40003fe0200 */
[C---:B------:R-:W-:Y:S02]  /*66b0*/  VIMNMX.U16x2 R2, PT, PT, R0.reuse, R2, !PT ;  /* 0x0000000200027248 */ /* 0x040fe40007fe0200 */
[CC--:B-1----:R-:W-:Y:S01]  /*66c0*/  VIMNMX.U16x2 R19, PT, PT, R0.reuse, R26.reuse, PT ;  /* 0x0000001a00137248 */ /* 0x0c2fe20003fe0200 */
[----:B------:R-:W-:Y:S01]  /*66d0*/  IMAD.MOV R17, RZ, RZ, -R17 ;  /* 0x000000ffff117224 */ /* 0x000fe200078e0a11 */
[----:B------:R-:W-:-:S03]  /*66e0*/  VIMNMX.U16x2 R26, PT, PT, R0, R26, !PT ;  /* 0x0000001a001a7248 */ /* 0x000fc60007fe0200 */
[----:B------:R-:W-:Y:S01]  /*66f0*/  IMAD.MOV R19, RZ, RZ, -R19 ;  /* 0x000000ffff137224 */ /* 0x000fe200078e0a13 */
[----:B------:R-:W-:-:S04]  /*6700*/  PRMT R17, R17, 0x7710, RZ ;  /* 0x0000771011117816 */ /* 0x000fc800000000ff */
[----:B------:R-:W-:Y:S02]  /*6710*/  PRMT R19, R19, 0x7710, RZ ;  /* 0x0000771013137816 */ /* 0x000fe400000000ff */
[----:B------:R-:W-:Y:S02]  /*6720*/  IADD3 R33, PT, PT, R33, R2, R17 ;  /* 0x0000000221217210 */ /* 0x000fe40007ffe011 */
[----:B------:R-:W-:Y:S01]  /*6730*/  IADD3 R37, PT, PT, R37, R26, R19 ;  /* 0x0000001a25257210 */ /* 0x000fe20007ffe013 */
[----:B------:R-:W-:Y:S01]  /*6740*/  LDS.U8 R2, [R13+0x10f] ;  /* 0x00010f000d027984 */ /* 0x000fe20000000000 */
[----:B--2---:R-:W-:Y:S02]  /*6750*/  VIMNMX.U16x2 R19, PT, PT, R30, R12, PT ;  /* 0x0000000c1e137248 */ /* 0x004fe40003fe0200 */
[----:B---3--:R-:W-:Y:S01]  /*6760*/  VIMNMX.U16x2 R17, PT, PT, R0, R28, PT ;  /* 0x0000001c00117248 */ /* 0x008fe20003fe0200 */
[----:B------:R-:W0:Y:S01]  /*6770*/  LDS.U8 R26, [R15+0x10f] ;  /* 0x00010f000f1a7984 */ /* 0x000e220000000000 */
[----:B------:R-:W-:Y:S01]  /*6780*/  VIMNMX.U16x2 R12, PT, PT, R30, R12, !PT ;  /* 0x0000000c1e0c7248 */ /* 0x000fe20007fe0200 */
[----:B------:R-:W-:Y:S01]  /*6790*/  IMAD.MOV R19, RZ, RZ, -R19 ;  /* 0x000000ffff137224 */ /* 0x000fe200078e0a13 */
[----:B------:R-:W-:Y:S01]  /*67a0*/  VIMNMX.U16x2 R28, PT, PT, R0, R28, !PT ;  /* 0x0000001c001c7248 */ /* 0x000fe20007fe0200 */
[----:B------:R-:W-:-:S03]  /*67b0*/  IMAD.MOV R17, RZ, RZ, -R17 ;  /* 0x000000ffff117224 */ /* 0x000fc600078e0a11 */
[----:B------:R-:W-:Y:S02]  /*67c0*/  PRMT R19, R19, 0x7710, RZ ;  /* 0x0000771013137816 */ /* 0x000fe400000000ff */
[----:B------:R-:W-:Y:S02]  /*67d0*/  PRMT R17, R17, 0x7710, RZ ;  /* 0x0000771011117816 */ /* 0x000fe400000000ff */
[----:B------:R-:W-:Y:S02]  /*67e0*/  IADD3 R33, PT, PT, R33, R12, R19 ;  /* 0x0000000c21217210 */ /* 0x000fe40007ffe013 */
[----:B------:R-:W1:Y:S01]  /*67f0*/  LDS.U8 R12, [R15+0x22f] ;  /* 0x00022f000f0c7984 */ /* 0x000e620000000000 */
[----:B------:R-:W-:Y:S02]  /*6800*/  IADD3 R27, PT, PT, R27, R28, R17 ;  /* 0x0000001c1b1b7210 */ /* 0x000fe40007ffe011 */
[CC--:B------:R-:W-:Y:S01]  /*6810*/  VIMNMX.U16x2 R17, PT, PT, R30.reuse, R20.reuse, PT ;  /* 0x000000141e117248 */ /* 0x0c0fe20003fe0200 */
[----:B------:R-:W2:Y:S01]  /*6820*/  LDS.U8 R28, [R15+0x34f] ;  /* 0x00034f000f1c7984 */ /* 0x000ea20000000000 */
[----:B------:R-:W-:Y:S01]  /*6830*/  VIMNMX.U16x2 R20, PT, PT, R30, R20, !PT ;  /* 0x000000141e147248 */ /* 0x000fe20007fe0200 */
[----:B------:R-:W-:-:S02]  /*6840*/  IMAD.IADD R42, R42, 0x1, R33 ;  /* 0x000000012a2a7824 */ /* 0x000fc400078e0221 */
[----:B------:R-:W-:Y:S01]  /*6850*/  IMAD.MOV R19, RZ, RZ, -R17 ;  /* 0x000000ffff137224 */ /* 0x000fe200078e0a11 */
[----:B------:R-:W-:-:S04]  /*6860*/  VIMNMX.U16x2 R17, PT, PT, R30, R10, PT ;  /* 0x0000000a1e117248 */ /* 0x000fc80003fe0200 */
[----:B------:R-:W-:Y:S01]  /*6870*/  PRMT R19, R19, 0x7710, RZ ;  /* 0x0000771013137816 */ /* 0x000fe200000000ff */
[----:B------:R-:W-:-:S03]  /*6880*/  IMAD.MOV R32, RZ, RZ, -R17 ;  /* 0x000000ffff207224 */ /* 0x000fc600078e0a11 */
[----:B------:R-:W-:Y:S02]  /*6890*/  IADD3 R37, PT, PT, R37, R20, R19 ;  /* 0x0000001425257210 */ /* 0x000fe40007ffe013 */
[----:B------:R-:W-:Y:S02]  /*68a0*/  VIMNMX.U16x2 R19, PT, PT, R30, R10, !PT ;  /* 0x0000000a1e137248 */ /* 0x000fe40007fe0200 */
[----:B------:R-:W3:Y:S01]  /*68b0*/  LDS.U8 R10, [R13+0x121] ;  /* 0x000121000d0a7984 */ /* 0x000ee20000000000 */
[----:B------:R-:W-:Y:S01]  /*68c0*/  PRMT R32, R32, 0x7710, RZ ;  /* 0x0000771020207816 */ /* 0x000fe200000000ff */
[----:B------:R-:W-:Y:S01]  /*68d0*/  IMAD.IADD R33, R44, 0x1, R37 ;  /* 0x000000012c217824 */ /* 0x000fe200078e0225 */
[----:B------:R-:W-:Y:S02]  /*68e0*/  PRMT R20, R19, 0x7610, R20 ;  /* 0x0000761013147816 */ /* 0x000fe40000000014 */
[CC--:B0-----:R-:W-:Y:S02]  /*68f0*/  VIMNMX.U16x2 R17, PT, PT, R2.reuse, R26.reuse, PT ;  /* 0x0000001a02117248 */ /* 0x0c1fe40003fe0200 */
[----:B------:R-:W-:-:S02]  /*6900*/  VIMNMX.U16x2 R26, PT, PT, R2, R26, !PT ;  /* 0x0000001a021a7248 */ /* 0x000fc40007fe0200 */
[----:B------:R-:W-:Y:S01]  /*6910*/  IADD3 R27, PT, PT, R27, R20, R32 ;  /* 0x000000141b1b7210 */ /* 0x000fe20007ffe020 */
[--C-:B------:R-:W-:Y:S01]  /*6920*/  IMAD.MOV R19, RZ, RZ, -R17.reuse ;  /* 0x000000ffff137224 */ /* 0x100fe200078e0a11 */
[----:B------:R-:W-:Y:S01]  /*6930*/  PRMT R17, R26, 0x7610, R17 ;  /* 0x000076101a117816 */ /* 0x000fe20000000011 */
[----:B------:R-:W-:Y:S02]  /*6940*/  LDS.U8 R20, [R13+0x110] ;  /* 0x000110000d147984 */ /* 0x000fe40000000000 */
[----:B------:R-:W-:Y:S01]  /*6950*/  IMAD.IADD R37, R46, 0x1, R27 ;  /* 0x000000012e257824 */ /* 0x000fe200078e021b */
[----:B------:R-:W-:Y:S01]  /*6960*/  PRMT R19, R19, 0x7710, RZ ;  /* 0x0000771013137816 */ /* 0x000fe200000000ff */
[----:B------:R-:W-:Y:S01]  /*6970*/  LDS.U8 R26, [R15+0x110] ;  /* 0x000110000f1a7984 */ /* 0x000fe20000000000 */
[-C--:B-1----:R-:W-:Y:S02]  /*6980*/  VIMNMX.U16x2 R38, PT, PT, R2, R12.reuse, !PT ;  /* 0x0000000c02267248 */ /* 0x082fe40007fe0200 */
[----:B------:R-:W-:Y:S01]  /*6990*/  IADD3 R27, PT, PT, R42, R17, R19 ;  /* 0x000000112a1b7210 */ /* 0x000fe20007ffe013 */
[----:B------:R-:W-:Y:S01]  /*69a0*/  LDS.U8 R32, [R15+0x350] ;  /* 0x000350000f207984 */ /* 0x000fe20000000000 */
[----:B------:R-:W-:-:S02]  /*69b0*/  VIMNMX.U16x2 R17, PT, PT, R2, R12, PT ;  /* 0x0000000c02117248 */ /* 0x000fc40003fe0200 */
[CC--:B--2---:R-:W-:Y:S01]  /*69c0*/  VIMNMX.U16x2 R19, PT, PT, R2.reuse, R28.reuse, PT ;  /* 0x0000001c02137248 */ /* 0x0c4fe20003fe0200 */
[----:B------:R0:W1:Y:S01]  /*69d0*/  LDS.U8 R12, [R13+0x122] ;  /* 0x000122000d0c7984 */ /* 0x0000620000000000 */
[----:B------:R-:W-:Y:S01]  /*69e0*/  VIMNMX.U16x2 R42, PT, PT, R2, R28, !PT ;  /* 0x0000001c022a7248 */ /* 0x000fe20007fe0200 */
[----:B------:R-:W-:Y:S02]  /*69f0*/  IMAD.MOV R17, RZ, RZ, -R17 ;  /* 0x000000ffff117224 */ /* 0x000fe400078e0a11 */
[----:B------:R-:W2:Y:S01]  /*6a00*/  LDS.U8 R28, [R15+0x230] ;  /* 0x000230000f1c7984 */ /* 0x000ea20000000000 */
[----:B------:R-:W-:Y:S02]  /*6a10*/  IMAD.MOV R19, RZ, RZ, -R19 ;  /* 0x000000ffff137224 */ /* 0x000fe400078e0a13 */
[----:B------:R-:W-:-:S03]  /*6a20*/  PRMT R17, R17, 0x7710, RZ ;  /* 0x0000771011117816 */ /* 0x000fc600000000ff */
[----:B------:R-:W-:Y:S02]  /*6a30*/  PRMT R19, R19, 0x7710, RZ ;  /* 0x0000771013137816 */ /* 0x000fe400000000ff */
[----:B------:R-:W-:Y:S02]  /*6a40*/  IADD3 R33, PT, PT, R33, R38, R17 ;  /* 0x0000002621217210 */ /* 0x000fe40007ffe011 */
[C---:B---3--:R-:W-:Y:S02]  /*6a50*/  VIMNMX.U16x2 R17, PT, PT, R10.reuse, R4, PT ;  /* 0x000000040a117248 */ /* 0x048fe40003fe0200 */
[C---:B0-----:R-:W-:Y:S02]  /*6a60*/  VIMNMX.U16x2 R13, PT, PT, R10.reuse, R14, PT ;  /* 0x0000000e0a0d7248 */ /* 0x041fe40003fe0200 */
[----:B------:R-:W-:Y:S01]  /*6a70*/  IADD3 R37, PT, PT, R37, R42, R19 ;  /* 0x0000002a25257210 */ /* 0x000fe20007ffe013 */
[----:B------:R-:W-:Y:S01]  /*6a80*/  IMAD.MOV R17, RZ, RZ, -R17 ;  /* 0x000000ffff117224 */ /* 0x000fe200078e0a11 */
[C---:B------:R-:W-:Y:S01]  /*6a90*/  VIMNMX.U16x2 R19, PT, PT, R10.reuse, R18, PT ;  /* 0x000000120a137248 */ /* 0x040fe20003fe0200 */
[----:B------:R-:W-:Y:S01]  /*6aa0*/  IMAD.MOV R38, RZ, RZ, -R13 ;  /* 0x000000ffff267224 */ /* 0x000fe200078e0a0d */
[----:B------:R-:W-:-:S02]  /*6ab0*/  VIMNMX.U16x2 R14, PT, PT, R10, R14, !PT ;  /* 0x0000000e0a0e7248 */ /* 0x000fc40007fe0200 */
[----:B------:R-:W-:Y:S01]  /*6ac0*/  PRMT R13, R17, 0x7710, RZ ;  /* 0x00007710110d7816 */ /* 0x000fe200000000ff */
[----:B------:R-:W-:Y:S01]  /*6ad0*/  IMAD.MOV R19, RZ, RZ, -R19 ;  /* 0x000000ffff137224 */ /* 0x000fe200078e0a13 */
[----:B------:R-:W-:Y:S02]  /*6ae0*/  PRMT R17, R38, 0x7710, RZ ;  /* 0x0000771026117816 */ /* 0x000fe400000000ff */
[C---:B------:R-:W-:Y:S02]  /*6af0*/  VIMNMX.U16x2 R4, PT, PT, R10.reuse, R4, !PT ;  /* 0x000000040a047248 */ /* 0x040fe40007fe0200 */
[----:B------:R-:W-:Y:S02]  /*6b00*/  IADD3 R14, PT, PT, R33, R14, R17 ;  /* 0x0000000e210e7210 */ /* 0x000fe40007ffe011 */
[----:B------:R-:W-:Y:S02]  /*6b10*/  VIMNMX.U16x2 R18, PT, PT, R10, R18, !PT ;  /* 0x000000120a127248 */ /* 0x000fe40007fe0200 */
[----:B------:R-:W-:Y:S01]  /*6b20*/  PRMT R19, R19, 0x7710, RZ ;  /* 0x0000771013137816 */ /* 0x000fe200000000ff */
[----:B------:R-:W-:Y:S01]  /*6b30*/  IMAD.IADD R31, R31, 0x1, R14 ;  /* 0x000000011f1f7824 */ /* 0x000fe200078e020e */
[----:B------:R-:W-:-:S02]  /*6b40*/  IADD3 R4, PT, PT, R27, R4, R13 ;  /* 0x000000041b047210 */ /* 0x000fc40007ffe00d */
[----:B------:R-:W-:Y:S02]  /*6b50*/  IADD3 R37, PT, PT, R37, R18, R19 ;  /* 0x0000001225257210 */ /* 0x000fe40007ffe013 */
[CC--:B-1----:R-:W-:Y:S01]  /*6b60*/  VIMNMX.U16x2 R13, PT, PT, R12.reuse, R8.reuse, PT ;  /* 0x000000080c0d7248 */ /* 0x0c2fe20003fe0200 */
[----:B------:R-:W-:Y:S01]  /*6b70*/  IMAD.IADD R25, R25, 0x1, R4 ;  /* 0x0000000119197824 */ /* 0x000fe200078e0204 */
[C---:B------:R-:W-:Y:S01]  /*6b80*/  VIMNMX.U16x2 R14, PT, PT, R12.reuse, R8, !PT ;  /* 0x000000080c0e7248 */ /* 0x040fe20007fe0200 */
[----:B------:R-:W-:Y:S01]  /*6b90*/  LDS.U8 R4, [R15+0x480] ;  /* 0x000480000f047984 */ /* 0x000fe20000000000 */
[-C--:B------:R-:W-:Y:S01]  /*6ba0*/  VIMNMX.U16x2 R17, PT, PT, R12, R6.reuse, PT ;  /* 0x000000060c117248 */ /* 0x080fe20003fe0200 */
[----:B------:R-:W-:Y:S01]  /*6bb0*/  IMAD.IADD R34, R34, 0x1, R37 ;  /* 0x0000000122227824 */ /* 0x000fe200078e0225 */
[----:B------:R-:W-:Y:S01]  /*6bc0*/  VIMNMX.U16x2 R18, PT, PT, R12, R6, !PT ;  /* 0x000000060c127248 */ /* 0x000fe20007fe0200 */
[----:B------:R-:W-:Y:S01]  /*6bd0*/  IMAD.MOV R13, RZ, RZ, -R13 ;  /* 0x000000ffff0d7224 */ /* 0x000fe200078e0a0d */
[C---:B------:R-:W-:Y:S01]  /*6be0*/  VIMNMX.U16x2 R8, PT, PT, R20.reuse, R26, PT ;  /* 0x0000001a14087248 */ /* 0x040fe20003fe0200 */
[----:B------:R-:W0:Y:S01]  /*6bf0*/  LDS.U8 R6, [R15+0x46e] ;  /* 0x00046e000f067984 */ /* 0x000e220000000000 */
[C---:B--2---:R-:W-:Y:S01]  /*6c00*/  VIMNMX.U16x2 R19, PT, PT, R20.reuse, R28, PT ;  /* 0x0000001c14137248 */ /* 0x044fe20003fe0200 */
[----:B------:R-:W-:Y:S01]  /*6c10*/  IMAD.MOV R17, RZ, RZ, -R17 ;  /* 0x000000ffff117224 */ /* 0x000fe200078e0a11 */
[C---:B------:R-:W-:Y:S01]  /*6c20*/  VIMNMX.U16x2 R27, PT, PT, R20.reuse, R32, PT ;  /* 0x00000020141b7248 */ /* 0x040fe20003fe0200 */
[----:B------:R-:W-:Y:S01]  /*6c30*/  IMAD.MOV R8, RZ, RZ, -R8 ;  /* 0x000000ffff087224 */ /* 0x000fe200078e0a08 */
[----:B------:R-:W-:-:S02]  /*6c40*/  VIMNMX.U16x2 R26, PT, PT, R20, R26, !PT ;  /* 0x0000001a141a7248 */ /* 0x000fc40007fe0200 */
[----:B------:R-:W-:Y:S01]  /*6c50*/  VIMNMX.U16x2 R33, PT, PT, R20, R32, !PT ;  /* 0x0000002014217248 */ /* 0x000fe20007fe0200 */
[----:B------:R-:W-:Y:S01]  /*6c60*/  IMAD.MOV R32, RZ, RZ, -R19 ;  /* 0x000000ffff207224 */ /* 0x000fe200078e0a13 */
[----:B------:R-:W-:Y:S01]  /*6c70*/  PRMT R8, R8, 0x7710, RZ ;  /* 0x0000771008087816 */ /* 0x000fe200000000ff */
[----:B------:R-:W-:Y:S01]  /*6c80*/  IMAD.MOV R37, RZ, RZ, -R27 ;  /* 0x000000ffff257224 */ /* 0x000fe200078e0a1b */
[----:B------:R-:W-:Y:S02]  /*6c90*/  VIMNMX.U16x2 R19, PT, PT, R12, R16, PT ;  /* 0x000000100c137248 */ /* 0x000fe40003fe0200 */
[----:B------:R-:W-:Y:S02]  /*6ca0*/  IADD3 R25, PT, PT, R25, R26, R8 ;  /* 0x0000001a19197210 */ /* 0x000fe40007ffe008 */
[----:B------:R-:W1:Y:S01]  /*6cb0*/  LDS.U8 R8, [R15+0x46f] ;  /* 0x00046f000f087984 */ /* 0x000e620000000000 */
[----:B------:R-:W-:Y:S01]  /*6cc0*/  PRMT R27, R32, 0x7710, RZ ;  /* 0x00007710201b7816 */ /* 0x000fe200000000ff */
[----:B------:R-:W-:Y:S01]  /*6cd0*/  IMAD.MOV R19, RZ, RZ, -R19 ;  /* 0x000000ffff137224 */ /* 0x000fe200078e0a13 */
[----:B------:R-:W-:-:S02]  /*6ce0*/  PRMT R32, R37, 0x7710, RZ ;  /* 0x0000771025207816 */ /* 0x000fc400000000ff */
[----:B------:R-:W-:Y:S02]  /*6cf0*/  VIMNMX.U16x2 R28, PT, PT, R20, R28, !PT ;  /* 0x0000001c141c7248 */ /* 0x000fe40007fe0200 */
[----:B------:R-:W-:Y:S02]  /*6d00*/  PRMT R26, R14, 0x7610, R26 ;  /* 0x000076100e1a7816 */ /* 0x000fe4000000001a */
[----:B------:R-:W2:Y:S01]  /*6d10*/  LDS.U8 R14, [R15+0x481] ;  /* 0x000481000f0e7984 */ /* 0x000ea20000000000 */
[----:B------:R-:W-:Y:S02]  /*6d20*/  VIMNMX.U16x2 R16, PT, PT, R12, R16, !PT ;  /* 0x000000100c107248 */ /* 0x000fe40007fe0200 */
[----:B------:R-:W-:Y:S02]  /*6d30*/  IADD3 R33, PT, PT, R34, R33, R32 ;  /* 0x0000002122217210 */ /* 0x000fe40007ffe020 */
[----:B------:R-:W-:Y:S02]  /*6d40*/  IADD3 R28, PT, PT, R31, R28, R27 ;  /* 0x0000001c1f1c7210 */ /* 0x000fe40007ffe01b */
[----:B------:R-:W-:-:S02]  /*6d50*/  PRMT R32, R19, 0x7710, RZ ;  /* 0x0000771013207816 */ /* 0x000fc400000000ff */
[----:B------:R-:W-:Y:S02]  /*6d60*/  PRMT R27, R18, 0x7610, R27 ;  /* 0x00007610121b7816 */ /* 0x000fe4000000001b */
[----:B------:R-:W-:Y:S02]  /*6d70*/  PRMT R13, R13, 0x7710, RZ ;  /* 0x000077100d0d7816 */ /* 0x000fe400000000ff */
[----:B------:R-:W-:Y:S02]  /*6d80*/  PRMT R17, R17, 0x7710, RZ ;  /* 0x0000771011117816 */ /* 0x000fe400000000ff */
[----:B------:R-:W-:Y:S02]  /*6d90*/  IADD3 R32, PT, PT, R33, R16, R32 ;  /* 0x0000001021207210 */ /* 0x000fe40007ffe020 */
[----:B------:R-:W-:Y:S01]  /*6da0*/  IADD3 R26, PT, PT, R25, R26, R13 ;  /* 0x0000001a191a7210 */ /* 0x000fe20007ffe00d */
[----:B------:R-:W3:Y:S01]  /*6db0*/  LDS.U8 R16, [R15+0x470] ;  /* 0x000470000f107984 */ /* 0x000ee20000000000 */
[----:B------:R-:W-:-:S02]  /*6dc0*/  IADD3 R28, PT, PT, R28, R27, R17 ;  /* 0x0000001b1c1c7210 */ /* 0x000fc40007ffe011 */
[CC--:B0-----:R-:W-:Y:S01]  /*6dd0*/  VIMNMX.U16x2 R13, PT, PT, R0.reuse, R6.reuse, PT ;  /* 0x00000006000d7248 */ /* 0x0c1fe20003fe0200 */
[----:B------:R-:W-:Y:S01]  /*6de0*/  STS.U16 [R23+0x2200], R26 ;  /* 0x0022001a17007388 */ /* 0x000fe20000000400 */
[----:B------:R-:W-:Y:S02]  /*6df0*/  VIMNMX.U16x2 R0, PT, PT, R0, R6, !PT ;  /* 0x0000000600007248 */ /* 0x000fe40007fe0200 */
[CC--:B------:R-:W-:Y:S01]  /*6e00*/  VIMNMX.U16x2 R6, PT, PT, R30.reuse, R4.reuse, PT ;  /* 0x000000041e067248 */ /* 0x0c0fe20003fe0200 */
[----:B------:R-:W-:Y:S01]  /*6e10*/  STS.U16 [R23+0x2220], R28 ;  /* 0x0022201c17007388 */ /* 0x000fe20000000400 */
[----:B------:R-:W-:Y:S01]  /*6e20*/  IMAD.MOV R13, RZ, RZ, -R13 ;  /* 0x000000ffff0d7224 */ /* 0x000fe200078e0a0d */
[----:B------:R-:W-:Y:S02]  /*6e30*/  VIMNMX.U16x2 R4, PT, PT, R30, R4, !PT ;  /* 0x000000041e047248 */ /* 0x000fe40007fe0200 */
[----:B------:R-:W-:Y:S01]  /*6e40*/  STS.U16 [R23+0x2240], R32 ;  /* 0x0022402017007388 */ /* 0x000fe20000000400 */
[----:B------:R-:W-:Y:S01]  /*6e50*/  IMAD.MOV R6, RZ, RZ, -R6 ;  /* 0x000000ffff067224 */ /* 0x000fe200078e0a06 */
[----:B------:R-:W-:-:S02]  /*6e60*/  PRMT R13, R13, 0x7710, RZ ;  /* 0x000077100d0d7816 */ /* 0x000fc400000000ff */
[----:B------:R-:W0:Y:S02]  /*6e70*/  LDS.U8 R18, [R15+0x482] ;  /* 0x000482000f127984 */ /* 0x000e240000000000 */
[--C-:B------:R-:W-:Y:S02]  /*6e80*/  IADD3 R0, PT, PT, R29, R0, R13.reuse ;  /* 0x000000001d007210 */ /* 0x100fe40007ffe00d */
[----:B------:R-:W-:Y:S02]  /*6e90*/  PRMT R13, R4, 0x7610, R13 ;  /* 0x00007610040d7816 */ /* 0x000fe4000000000d */
[----:B------:R-:W-:Y:S02]  /*6ea0*/  PRMT R6, R6, 0x7710, RZ ;  /* 0x0000771006067816 */ /* 0x000fe400000000ff */
[----:B-1----:R-:W-:Y:S02]  /*6eb0*/  VIMNMX.U16x2 R4, PT, PT, R2, R8, PT ;  /* 0x0000000802047248 */ /* 0x002fe40003fe0200 */
[----:B------:R-:W-:-:S02]  /*6ec0*/  IADD3 R13, PT, PT, R0, R13, R6 ;  /* 0x0000000d000d7210 */ /* 0x000fc40007ffe006 */
[----:B------:R-:W-:Y:S01]  /*6ed0*/  VIMNMX.U16x2 R0, PT, PT, R2, R8, !PT ;  /* 0x0000000802007248 */ /* 0x000fe20007fe0200 */
[----:B------:R-:W-:Y:S01]  /*6ee0*/  IMAD.MOV R4, RZ, RZ, -R4 ;  /* 0x000000ffff047224 */ /* 0x000fe200078e0a04 */
[-C--:B--2---:R-:W-:Y:S01]  /*6ef0*/  VIMNMX.U16x2 R2, PT, PT, R10, R14.reuse, PT ;  /* 0x0000000e0a027248 */ /* 0x084fe20003fe0200 */
[----:B------:R-:W-:Y:S01]  /*6f00*/  IMAD.IADD R13, R36, 0x1, R13 ;  /* 0x00000001240d7824 */ /* 0x000fe200078e020d */
[----:B------:R-:W-:Y:S02]  /*6f10*/  VIMNMX.U16x2 R10, PT, PT, R10, R14, !PT ;  /* 0x0000000e0a0a7248 */ /* 0x000fe40007fe0200 */
[----:B------:R-:W-:Y:S01]  /*6f20*/  PRMT R4, R4, 0x7710, RZ ;  /* 0x0000771004047816 */ /* 0x000fe200000000ff */
[----:B------:R-:W-:-:S03]  /*6f30*/  IMAD.MOV R2, RZ, RZ, -R2 ;  /* 0x000000ffff027224 */ /* 0x000fc600078e0a02 */
[----:B------:R-:W-:Y:S02]  /*6f40*/  IADD3 R0, PT, PT, R13, R0, R4 ;  /* 0x000000000d007210 */ /* 0x000fe40007ffe004 */
[----:B---3--:R-:W-:Y:S02]  /*6f50*/  VIMNMX.U16x2 R6, PT, PT, R20, R16, PT ;  /* 0x0000001014067248 */ /* 0x008fe40003fe0200 */
[----:B------:R-:W-:Y:S02]  /*6f60*/  PRMT R4, R2, 0x7710, RZ ;  /* 0x0000771002047816 */ /* 0x000fe400000000ff */
[----:B------:R-:W-:Y:S02]  /*6f70*/  PRMT R13, R10, 0x7610, R13 ;  /* 0x000076100a0d7816 */ /* 0x000fe4000000000d */
[----:B------:R-:W-:Y:S02]  /*6f80*/  PRMT R2, R6, 0x7610, R2 ;  /* 0x0000761006027816 */ /* 0x000fe40000000002 */
[----:B------:R-:W-:-:S02]  /*6f90*/  IADD3 R0, PT, PT, R0, R13, R4 ;  /* 0x0000000d00007210 */ /* 0x000fc40007ffe004 */
[----:B------:R-:W-:Y:S01]  /*6fa0*/  VIMNMX.U16x2 R13, PT, PT, R20, R16, !PT ;  /* 0x00000010140d7248 */ /* 0x000fe20007fe0200 */
[----:B------:R-:W-:Y:S02]  /*6fb0*/  IMAD.MOV R4, RZ, RZ, -R2 ;  /* 0x000000ffff047224 */ /* 0x000fe400078e0a02 */
[----:B------:R-:W-:Y:S01]  /*6fc0*/  IMAD.IADD R0, R35, 0x1, R0 ;  /* 0x0000000123007824 */ /* 0x000fe200078e0200 */
[-C--:B0-----:R-:W-:Y:S02]  /*6fd0*/  VIMNMX.U16x2 R6, PT, PT, R12, R18.reuse, PT ;  /* 0x000000120c067248 */ /* 0x081fe40003fe0200 */
[----:B------:R-:W-:Y:S02]  /*6fe0*/  PRMT R4, R4, 0x7710, RZ ;  /* 0x0000771004047816 */ /* 0x000fe400000000ff */
[----:B------:R-:W-:Y:S02]  /*6ff0*/  PRMT R2, R6, 0x7610, R2 ;  /* 0x0000761006027816 */ /* 0x000fe40000000002 */
[----:B------:R-:W-:-:S02]  /*7000*/  VIMNMX.U16x2 R12, PT, PT, R12, R18, !PT ;  /* 0x000000120c0c7248 */ /* 0x000fc40007fe0200 */
[----:B------:R-:W-:Y:S01]  /*7010*/  IADD3 R0, PT, PT, R0, R13, R4 ;  /* 0x0000000d00007210 */ /* 0x000fe20007ffe004 */
[----:B------:R-:W-:Y:S01]  /*7020*/  IMAD.MOV R2, RZ, RZ, -R2 ;  /* 0x000000ffff027224 */ /* 0x000fe200078e0a02 */
[----:B------:R-:W-:-:S04]  /*7030*/  PRMT R13, R12, 0x7610, R13 ;  /* 0x000076100c0d7816 */ /* 0x000fc8000000000d */
[----:B------:R-:W-:-:S04]  /*7040*/  PRMT R2, R2, 0x7710, RZ ;  /* 0x0000771002027816 */ /* 0x000fc800000000ff */
[----:B------:R-:W-:-:S05]  /*7050*/  IADD3 R0, PT, PT, R0, R13, R2 ;  /* 0x0000000d00007210 */ /* 0x000fca0007ffe002 */
[----:B------:R0:W-:Y:S02]  /*7060*/  STS.U16 [R23+0x2260], R0 ;  /* 0x0022600017007388 */ /* 0x0001e40000000400 */
.L_x_54:
[----:B-----5:R1:W-:Y:S01]  /*7070*/  @!P2 STS.U8 [R24], R11 ;  /* 0x0000000b1800a388 */ /* 0x0203e20000000000 */
[----:B0-----:R-:W-:Y:S01]  /*7080*/  IMAD.SHL.U32 R0, R22, 0x2, RZ ;  /* 0x0000000216007824 */ /* 0x001fe200078e00ff */
[----:B------:R-:W-:Y:S01]  /*7090*/  BSSY.RECONVERGENT B0, `(.L_x_55) ;  /* 0x0000028000007945 */ /* 0x000fe20003800200 */
[C---:B------:R-:W-:Y:S01]  /*70a0*/  ISETP.GE.U32.AND P1, PT, R3.reuse, 0x8, PT ;  /* 0x000000080300780c */ /* 0x040fe20003f26070 */
[C---:B------:R-:W-:Y:S01]  /*70b0*/  IMAD.SHL.U32 R14, R3.reuse, 0x8, RZ ;  /* 0x00000008030e7824 */ /* 0x040fe200078e00ff */
[----:B------:R-:W-:Y:S02]  /*70c0*/  LOP3.LUT R38, R3, 0x3, RZ, 0xc0, !PT ;  /* 0x0000000303267812 */ /* 0x000fe400078ec0ff */
[----:B------:R-:W-:Y:S02]  /*70d0*/  LOP3.LUT R2, R0, 0x6, RZ, 0xc0, !PT ;  /* 0x0000000600027812 */ /* 0x000fe400078ec0ff */
[----:B------:R-:W-:-:S03]  /*70e0*/  SHF.R.U32.HI R0, RZ, 0x2, R3 ;  /* 0x00000002ff007819 */ /* 0x000fc60000011603 */
[----:B------:R-:W-:Y:S01]  /*70f0*/  IMAD.IADD R13, R2, 0x1, R7 ;  /* 0x00000001020d7824 */ /* 0x000fe200078e0207 */
[----:B-1----:R-:W-:Y:S06]  /*7100*/  @P3 BRA `(.L_x_56) ;  /* 0x0000000000803947 */ /* 0x002fec0003800000 */
[----:B------:R-:W-:Y:S01]  /*7110*/  IMAD R11, R0, 0x3, RZ ;  /* 0x00000003000b7824 */ /* 0x000fe200078e02ff */
[----:B------:R-:W-:Y:S01]  /*7120*/  UIADD3 UR4, UPT, UPT, UR5, 0x750, URZ ;  /* 0x0000075005047890 */ /* 0x000fe2000fffe0ff */
[----:B------:R-:W-:-:S03]  /*7130*/  IMAD R15, R38, 0x8, R13 ;  /* 0x00000008260f7824 */ /* 0x000fc600078e020d */
[----:B------:R-:W-:Y:S01]  /*7140*/  LEA.HI R2, R22, R11, RZ, 0x1e ;  /* 0x0000000b16027211 */ /* 0x000fe200078ff0ff */
[----:B------:R-:W-:-:S04]  /*7150*/  ULEA UR4, UR6, UR4, 0x18 ;  /* 0x0000000406047291 */ /* 0x000fc8000f8ec0ff */
[----:B------:R-:W-:Y:S02]  /*7160*/  IMAD.IADD R4, R11, 0x1, R2 ;  /* 0x000000010b047824 */ /* 0x000fe400078e0202 */
[--C-:B------:R-:W-:Y:S02]  /*7170*/  IMAD R2, R2, 0x40, R15.reuse ;  /* 0x0000004002027824 */ /* 0x100fe400078e020f */
[----:B------:R-:W-:-:S03]  /*7180*/  IMAD R4, R4, 0x80, R15 ;  /* 0x0000008004047824 */ /* 0x000fc600078e020f */
[----:B------:R-:W-:Y:S02]  /*7190*/  LEA R11, R2, UR4, 0x2 ;  /* 0x00000004020b7c11 */ /* 0x000fe4000f8e10ff */
[----:B------:R-:W-:-:S05]  /*71a0*/  LEA R4, R4, UR4, 0x1 ;  /* 0x0000000404047c11 */ /* 0x000fca000f8e08ff */
[----:B------:R-:W0:Y:S04]  /*71b0*/  LDS.U16 R6, [R4+0x900] ;  /* 0x0009000004067984 */ /* 0x000e280000000400 */
[----:B0-----:R-:W-:Y:S04]  /*71c0*/  STS [R11], R6 ;  /* 0x000000060b007388 */ /* 0x001fe80000000800 */
[----:B------:R-:W0:Y:S04]  /*71d0*/  LDS.U16 R2, [R4+0x940] ;  /* 0x0009400004027984 */ /* 0x000e280000000400 */
[----:B0-----:R-:W-:Y:S04]  /*71e0*/  STS [R11+0x80], R2 ;  /* 0x000080020b007388 */ /* 0x001fe80000000800 */
[----:B------:R-:W0:Y:S02]  /*71f0*/  LDS.U16 R15, [R4+0x980] ;  /* 0x00098000040f7984 */ /* 0x000e240000000400 */
[----:B0-----:R-:W-:-:S05]  /*7200*/  IMAD.IADD R8, R6, 0x1, R15 ;  /* 0x0000000106087824 */ /* 0x001fca00078e020f */
[----:B------:R-:W-:Y:S04]  /*7210*/  STS [R11], R8 ;  /* 0x000000080b007388 */ /* 0x000fe80000000800 */
[----:B------:R-:W0:Y:S02]  /*7220*/  LDS.U16 R15, [R4+0x9c0] ;  /* 0x0009c000040f7984 */ /* 0x000e240000000400 */
[----:B0-----:R-:W-:-:S05]  /*7230*/  IMAD.IADD R10, R2, 0x1, R15 ;  /* 0x00000001020a7824 */ /* 0x001fca00078e020f */
[----:B------:R-:W-:Y:S04]  /*7240*/  STS [R11+0x80], R10 ;  /* 0x0000800a0b007388 */ /* 0x000fe80000000800 */
        /* <DEDUP_REMOVED lines=11> */
[----:B------:R0:W-:Y:S02]  /*7300*/  STS [R11+0x80], R8 ;  /* 0x000080080b007388 */ /* 0x0001e40000000800 */
.L_x_56:
[----:B------:R-:W-:Y:S05]  /*7310*/  BSYNC.RECONVERGENT B0 ;  /* 0x0000000000007941 */ /* 0x000fea0003800200 */
.L_x_55:
[----:B------:R-:W-:Y:S01]  /*7320*/  BAR.SYNC.DEFER_BLOCKING 0x0 ;  /* 0x0000000000007b1d */ /* 0x000fe20000010000 */
[----:B------:R-:W-:Y:S01]  /*7330*/  LOP3.LUT P3, RZ, R3, 0x3f8, R22, 0xc8, !PT ;  /* 0x000003f803ff7812 */ /* 0x000fe2000786c816 */
[----:B------:R-:W-:Y:S01]  /*7340*/  UIADD3 UR4, UPT, UPT, UR5, 0x750, URZ ;  /* 0x0000075005047890 */ /* 0x000fe2000fffe0ff */
[----:B------:R-:W-:Y:S01]  /*7350*/  LOP3.LUT R4, R22, 0x3fc, RZ, 0xc0, !PT ;  /* 0x000003fc16047812 */ /* 0x000fe200078ec0ff */
[----:B------:R-:W-:Y:S01]  /*7360*/  ULEA.HI.SX32 UR7, UR10, 0xfffffffc, 0x1c ;  /* 0xfffffffc0a077891 */ /* 0x000fe2000f8fe2ff */
[----:B------:R-:W-:Y:S01]  /*7370*/  LOP3.LUT R14, R14, 0x38, RZ, 0xc0, !PT ;  /* 0x000000380e0e7812 */ /* 0x000fe200078ec0ff */
[----:B------:R-:W-:Y:S01]  /*7380*/  ULEA UR4, UR6, UR4, 0x18 ;  /* 0x0000000406047291 */ /* 0x000fe2000f8ec0ff */
[C---:B------:R-:W-:Y:S02]  /*7390*/  ISETP.LT.U32.AND P2, PT, R22.reuse, 0x4, !P0 ;  /* 0x000000041600780c */ /* 0x040fe40004741070 */
[C---:B------:R-:W-:Y:S01]  /*73a0*/  ISETP.LT.U32.AND P1, PT, R22.reuse, 0x4, !P1 ;  /* 0x000000041600780c */ /* 0x040fe20004f21070 */
[----:B------:R-:W-:Y:S01]  /*73b0*/  IMAD.IADD R14, R13, 0x1, R14 ;  /* 0x000000010d0e7824 */ /* 0x000fe200078e020e */
[----:B------:R-:W-:-:S02]  /*73c0*/  ISETP.GT.U32.AND P3, PT, R22, 0x3, !P3 ;  /* 0x000000031600780c */ /* 0x000fc40005f64070 */
[----:B------:R-:W-:Y:S02]  /*73d0*/  ISETP.EQ.AND P0, PT, R4, 0x4, !P0 ;  /* 0x000000040400780c */ /* 0x000fe40004702270 */
[----:B------:R-:W-:Y:S02]  /*73e0*/  LEA R2, R14, UR4, 0x2 ;  /* 0x000000040e027c11 */ /* 0x000fe4000f8e10ff */
[----:B------:R-:W-:-:S05]  /*73f0*/  ISETP.GE.U32.AND P4, PT, R5, UR7, PT ;  /* 0x0000000705007c0c */ /* 0x000fca000bf86070 */
[----:B------:R-:W-:Y:S04]  /*7400*/  @P1 LDS R6, [R2+0x100] ;  /* 0x0001000002061984 */ /* 0x000fe80000000800 */
[----:B0-----:R-:W-:Y:S04]  /*7410*/  @P1 LDS R11, [R2] ;  /* 0x00000000020b1984 */ /* 0x001fe80000000800 */
[----:B------:R-:W0:Y:S04]  /*7420*/  @P1 LDS R8, [R2+0x300] ;  /* 0x0003000002081984 */ /* 0x000e280000000800 */
[----:B------:R-:W-:Y:S04]  /*7430*/  @P2 LDS R10, [R2+0x100] ;  /* 0x00010000020a2984 */ /* 0x000fe80000000800 */
[----:B------:R-:W-:Y:S04]  /*7440*/  @P2 LDS R15, [R2+0x200] ;  /* 0x00020000020f2984 */ /* 0x000fe80000000800 */
[----:B------:R-:W1:Y:S04]  /*7450*/  @P2 LDS R12, [R2+0x400] ;  /* 0x00040000020c2984 */ /* 0x000e680000000800 */
[----:B------:R-:W-:Y:S04]  /*7460*/  @P3 LDS R16, [R2+0x300] ;  /* 0x0003000002103984 */ /* 0x000fe80000000800 */
[----:B------:R-:W-:Y:S04]  /*7470*/  @P3 LDS R19, [R2+0x600] ;  /* 0x0006000002133984 */ /* 0x000fe80000000800 */
[----:B------:R-:W2:Y:S04]  /*7480*/  @P3 LDS R18, [R2+0x400] ;  /* 0x0004000002123984 */ /* 0x000ea80000000800 */
[----:B------:R-:W-:Y:S04]  /*7490*/  @P0 LDS R20, [R2+0x400] ;  /* 0x0004000002140984 */ /* 0x000fe80000000800 */
[----:B------:R-:W-:Y:S04]  /*74a0*/  @P0 LDS R25, [R2+0x800] ;  /* 0x0008000002190984 */ /* 0x000fe80000000800 */
[----:B------:R-:W3:Y:S04]  /*74b0*/  @P0 LDS R24, [R2+0x500] ;  /* 0x0005000002180984 */ /* 0x000ee80000000800 */
[----:B------:R-:W5:Y:S01]  /*74c0*/  @P1 LDS R13, [R2+0x400] ;  /* 0x00040000020d1984 */ /* 0x000f620000000800 */
[----:B0-----:R-:W-:-:S03]  /*74d0*/  @P1 IADD3 R6, PT, PT, R8, R11, R6 ;  /* 0x0000000b08061210 */ /* 0x001fc60007ffe006 */
[----:B------:R-:W0:Y:S04]  /*74e0*/  @P2 LDS R17, [R2+0x500] ;  /* 0x0005000002112984 */ /* 0x000e280000000800 */
[----:B------:R-:W4:Y:S04]  /*74f0*/  @P3 LDS R23, [R2+0x700] ;  /* 0x0007000002173984 */ /* 0x000f280000000800 */
[----:B------:R-:W4:Y:S01]  /*7500*/  @P0 LDS R27, [R2+0x700] ;  /* 0x00070000021b0984 */ /* 0x000f220000000800 */
[----:B-1----:R-:W-:Y:S02]  /*7510*/  @P2 IADD3 R10, PT, PT, R12, R15, R10 ;  /* 0x0000000f0c0a2210 */ /* 0x002fe40007ffe00a */
[----:B--2---:R-:W-:-:S02]  /*7520*/  @P3 IADD3 R16, PT, PT, R18, R19, R16 ;  /* 0x0000001312103210 */ /* 0x004fc40007ffe010 */
[----:B---3--:R-:W-:Y:S01]  /*7530*/  @P0 IADD3 R20, PT, PT, R24, R25, R20 ;  /* 0x0000001918140210 */ /* 0x008fe20007ffe014 */
[----:B-----5:R-:W-:Y:S02]  /*7540*/  @P1 IMAD.IADD R13, R6, 0x1, R13 ;  /* 0x00000001060d1824 */ /* 0x020fe400078e020d */
[----:B0-----:R-:W-:-:S03]  /*7550*/  @P2 IMAD.IADD R17, R10, 0x1, R17 ;  /* 0x000000010a112824 */ /* 0x001fc600078e0211 */
[----:B------:R0:W-:Y:S01]  /*7560*/  @P1 STS [R2], R13 ;  /* 0x0000000d02001388 */ /* 0x0001e20000000800 */
[----:B----4-:R-:W-:-:S03]  /*7570*/  @P3 IMAD.IADD R23, R16, 0x1, R23 ;  /* 0x0000000110173824 */ /* 0x010fc600078e0217 */
[----:B------:R0:W-:Y:S01]  /*7580*/  @P2 STS [R2+0x200], R17 ;  /* 0x0002001102002388 */ /* 0x0001e20000000800 */
[----:B------:R-:W-:-:S03]  /*7590*/  @P0 IMAD.IADD R27, R20, 0x1, R27 ;  /* 0x00000001141b0824 */ /* 0x000fc600078e021b */
[----:B------:R0:W-:Y:S04]  /*75a0*/  @P3 STS [R2+0x600], R23 ;  /* 0x0006001702003388 */ /* 0x0001e80000000800 */
[----:B------:R0:W-:Y:S01]  /*75b0*/  @P0 STS [R2+0x800], R27 ;  /* 0x0008001b02000388 */ /* 0x0001e20000000800 */
[----:B------:R-:W-:Y:S06]  /*75c0*/  BAR.SYNC.DEFER_BLOCKING 0x0 ;  /* 0x0000000000007b1d */ /* 0x000fec0000010000 */
[----:B------:R-:W-:Y:S05]  /*75d0*/  @P4 EXIT ;  /* 0x000000000000494d */ /* 0x000fea0003800000 */
[----:B------:R-:W-:Y:S01]  /*75e0*/  LEA R12, R14, UR4, 0x1 ;  /* 0x000000040e0c7c11 */ /* 0x000fe2000f8e08ff */
[----:B------:R-:W-:Y:S01]  /*75f0*/  IMAD.SHL.U32 R42, R3, 0x40, RZ ;  /* 0x00000040032a7824 */ /* 0x000fe200078e00ff */
[----:B------:R-:W-:Y:S01]  /*7600*/  I2FP.F32.U32 R33, R0 ;  /* 0x0000000000217245 */ /* 0x000fe20000201000 */
[----:B------:R-:W1:Y:S01]  /*7610*/  LDCU.64 UR10, c[0x0][0x3b0] ;  /* 0x00007600ff0a77ac */ /* 0x000e620008000a00 */
[----:B------:R-:W-:Y:S01]  /*7620*/  I2FP.F32.U32 R32, R38 ;  /* 0x0000002600207245 */ /* 0x000fe20000201000 */
[----:B------:R-:W-:Y:S02]  /*7630*/  @P1 LDS.U16 R5, [R12+0xd00] ;  /* 0x000d00000c051984 */ /* 0x000fe40000000400 */
[C---:B------:R-:W-:Y:S01]  /*7640*/  FMUL R15, R33.reuse, 0.0625 ;  /* 0x3d800000210f7820 */ /* 0x040fe20000400000 */
[----:B------:R-:W-:Y:S01]  /*7650*/  FMUL R33, R33, 0.125 ;  /* 0x3e00000021217820 */ /* 0x000fe20000400000 */
[----:B------:R-:W-:Y:S01]  /*7660*/  @P1 LDS.U16 R6, [R12+0xd80] ;  /* 0x000d80000c061984 */ /* 0x000fe20000000400 */
[C---:B------:R-:W-:Y:S01]  /*7670*/  FMUL R28, R32.reuse, 0.0625 ;  /* 0x3d800000201c7820 */ /* 0x040fe20000400000 */
[----:B------:R-:W-:Y:S01]  /*7680*/  FMUL R32, R32, 0.125 ;  /* 0x3e00000020207820 */ /* 0x000fe20000400000 */
[----:B------:R-:W-:Y:S01]  /*7690*/  FADD R35, -R33, 1 ;  /* 0x3f80000021237421 */ /* 0x000fe20000000100 */
[----:B------:R-:W2:Y:S01]  /*76a0*/  @P1 LDS.U16 R8, [R12+0x1000] ;  /* 0x001000000c081984 */ /* 0x000ea20000000400 */
[----:B------:R-:W-:Y:S01]  /*76b0*/  FADD R14, -R28, 1 ;  /* 0x3f8000001c0e7421 */ /* 0x000fe20000000100 */
[----:B------:R-:W-:-:S02]  /*76c0*/  FADD R30, -R32, 1 ;  /* 0x3f800000201e7421 */ /* 0x000fc40000000100 */
[----:B------:R-:W3:Y:S01]  /*76d0*/  @P1 LDS.U16 R10, [R12+0x1080] ;  /* 0x001080000c0a1984 */ /* 0x000ee20000000400 */
[----:B--2---:R-:W-:-:S05]  /*76e0*/  @P1 IADD3 R5, PT, PT, R8, R5, R6 ;  /* 0x0000000508051210 */ /* 0x004fca0007ffe006 */
[----:B---3--:R-:W-:-:S05]  /*76f0*/  @P1 IMAD.IADD R5, R5, 0x1, R10 ;  /* 0x0000000105051824 */ /* 0x008fca00078e020a */
[----:B------:R-:W-:Y:S04]  /*7700*/  @P1 STS [R2+0x100], R5 ;  /* 0x0001000502001388 */ /* 0x000fe80000000800 */
[----:B------:R-:W-:Y:S04]  /*7710*/  @P2 LDS.U16 R6, [R12+0xc80] ;  /* 0x000c80000c062984 */ /* 0x000fe80000000400 */
[----:B------:R-:W-:Y:S04]  /*7720*/  @P2 LDS.U16 R11, [R12+0xd00] ;  /* 0x000d00000c0b2984 */ /* 0x000fe80000000400 */
[----:B------:R-:W2:Y:S04]  /*7730*/  @P2 LDS.U16 R8, [R12+0xf80] ;  /* 0x000f80000c082984 */ /* 0x000ea80000000400 */
[----:B0-----:R-:W0:Y:S01]  /*7740*/  @P2 LDS.U16 R13, [R12+0x1000] ;  /* 0x001000000c0d2984 */ /* 0x001e220000000400 */
[----:B--2---:R-:W-:-:S05]  /*7750*/  @P2 IADD3 R6, PT, PT, R8, R6, R11 ;  /* 0x0000000608062210 */ /* 0x004fca0007ffe00b */
[----:B0-----:R-:W-:-:S05]  /*7760*/  @P2 IMAD.IADD R13, R6, 0x1, R13 ;  /* 0x00000001060d2824 */ /* 0x001fca00078e020d */
[----:B------:R-:W-:Y:S04]  /*7770*/  @P2 STS [R2+0x300], R13 ;  /* 0x0003000d02002388 */ /* 0x000fe80000000800 */
[----:B------:R-:W-:Y:S04]  /*7780*/  @P3 LDS.U16 R6, [R12+0x1000] ;  /* 0x001000000c063984 */ /* 0x000fe80000000400 */
[----:B------:R-:W-:Y:S04]  /*7790*/  @P3 LDS.U16 R11, [R12+0x1080] ;  /* 0x001080000c0b3984 */ /* 0x000fe80000000400 */
[----:B------:R-:W0:Y:S04]  /*77a0*/  @P3 LDS.U16 R8, [R12+0x1300] ;  /* 0x001300000c083984 */ /* 0x000e280000000400 */
[----:B------:R-:W2:Y:S01]  /*77b0*/  @P3 LDS.U16 R5, [R12+0x1380] ;  /* 0x001380000c053984 */ /* 0x000ea20000000400 */
[----:B0-----:R-:W-:-:S05]  /*77c0*/  @P3 IADD3 R6, PT, PT, R8, R6, R11 ;  /* 0x0000000608063210 */ /* 0x001fca0007ffe00b */
[----:B--2---:R-:W-:-:S05]  /*77d0*/  @P3 IMAD.IADD R5, R6, 0x1, R5 ;  /* 0x0000000106053824 */ /* 0x004fca00078e0205 */
[----:B------:R0:W-:Y:S04]  /*77e0*/  @P3 STS [R2+0x500], R5 ;  /* 0x0005000502003388 */ /* 0x0001e80000000800 */
[----:B------:R-:W-:Y:S04]  /*77f0*/  @P0 LDS.U16 R6, [R12+0xf80] ;  /* 0x000f80000c060984 */ /* 0x000fe80000000400 */
[----:B------:R-:W-:Y:S01]  /*7800*/  @P0 LDS.U16 R11, [R12+0x1000] ;  /* 0x001000000c0b0984 */ /* 0x000fe20000000400 */
[----:B0-----:R-:W-:-:S03]  /*7810*/  FADD R5, -R15, 1 ;  /* 0x3f8000000f057421 */ /* 0x001fc60000000100 */
[----:B------:R-:W0:Y:S04]  /*7820*/  @P0 LDS.U16 R8, [R12+0x1280] ;  /* 0x001280000c080984 */ /* 0x000e280000000400 */
[----:B------:R-:W2:Y:S01]  /*7830*/  @P0 LDS.U16 R13, [R12+0x1300] ;  /* 0x001300000c0d0984 */ /* 0x000ea20000000400 */
[----:B0-----:R-:W-:Y:S01]  /*7840*/  @P0 IADD3 R6, PT, PT, R8, R6, R11 ;  /* 0x0000000608060210 */ /* 0x001fe20007ffe00b */
[----:B------:R-:W-:-:S04]  /*7850*/  IMAD R11, R7, 0x10, R22 ;  /* 0x00000010070b7824 */ /* 0x000fc800078e0216 */
[----:B--2---:R-:W-:Y:S01]  /*7860*/  @P0 IMAD.IADD R13, R6, 0x1, R13 ;  /* 0x00000001060d0824 */ /* 0x004fe200078e020d */
[----:B------:R-:W-:-:S04]  /*7870*/  LEA R10, R11, UR4, 0x2 ;  /* 0x000000040b0a7c11 */ /* 0x000fc8000f8e10ff */
[----:B------:R0:W-:Y:S01]  /*7880*/  @P0 STS [R2+0x700], R13 ;  /* 0x0007000d02000388 */ /* 0x0001e20000000800 */
[----:B------:R-:W-:Y:S01]  /*7890*/  BAR.SYNC.DEFER_BLOCKING 0x0 ;  /* 0x0000000000007b1d */ /* 0x000fe20000010000 */
[-C--:B0-----:R-:W-:Y:S01]  /*78a0*/  FMUL R13, R28, R5.reuse ;  /* 0x000000051c0d7220 */ /* 0x081fe20000400000 */
[C---:B------:R-:W-:Y:S01]  /*78b0*/  FMUL R5, R14.reuse, R5 ;  /* 0x000000050e057220 */ /* 0x040fe20000400000 */
[-C--:B------:R-:W-:Y:S01]  /*78c0*/  FMUL R14, R14, R15.reuse ;  /* 0x0000000f0e0e7220 */ /* 0x080fe20000400000 */
[----:B------:R-:W-:Y:S02]  /*78d0*/  FMUL R15, R28, R15 ;  /* 0x0000000f1c0f7220 */ /* 0x000fe40000400000 */
[----:B------:R-:W0:Y:S04]  /*78e0*/  LDS R8, [R10+0x200] ;  /* 0x000200000a087984 */ /* 0x000e280000000800 */
[----:B------:R-:W2:Y:S04]  /*78f0*/  LDS R6, [R10] ;  /* 0x000000000a067984 */ /* 0x000ea80000000800 */
[----:B------:R-:W3:Y:S04]  /*7900*/  LDS R16, [R10+0x600] ;  /* 0x000600000a107984 */ /* 0x000ee80000000800 */
[----:B------:R-:W4:Y:S04]  /*7910*/  LDS R18, [R10+0x800] ;  /* 0x000800000a127984 */ /* 0x000f280000000800 */
[----:B------:R-:W5:Y:S04]  /*7920*/  LDS R20, [R10+0x100] ;  /* 0x000100000a147984 */ /* 0x000f680000000800 */
[----:B------:R-:W1:Y:S04]  /*7930*/  LDS R19, [R10+0x300] ;  /* 0x000300000a137984 */ /* 0x000e680000000800 */
[----:B------:R-:W1:Y:S04]  /*7940*/  LDS R23, [R10+0x700] ;  /* 0x000700000a177984 */ /* 0x000e680000000800 */
[----:B------:R-:W1:Y:S04]  /*7950*/  LDS R24, [R10+0x500] ;  /* 0x000500000a187984 */ /* 0x000e680000000800 */
[----:B------:R-:W1:Y:S04]  /*7960*/  LDS R25, [R10+0x680] ;  /* 0x000680000a197984 */ /* 0x000e680000000800 */
[----:B------:R-:W1:Y:S01]  /*7970*/  LDS R27, [R10+0x880] ;  /* 0x000880000a1b7984 */ /* 0x000e620000000800 */
[----:B0-----:R-:W-:-:S02]  /*7980*/  I2FP.F32.U32 R8, R8 ;  /* 0x0000000800087245 */ /* 0x001fc40000201000 */
[----:B--2---:R-:W-:-:S03]  /*7990*/  I2FP.F32.U32 R6, R6 ;  /* 0x0000000600067245 */ /* 0x004fc60000201000 */
[----:B------:R-:W-:Y:S01]  /*79a0*/  FMUL R8, R13, R8 ;  /* 0x000000080d087220 */ /* 0x000fe20000400000 */
[----:B---3--:R-:W-:-:S03]  /*79b0*/  I2FP.F32.U32 R16, R16 ;  /* 0x0000001000107245 */ /* 0x008fc60000201000 */
[----:B------:R-:W-:Y:S01]  /*79c0*/  FFMA R17, R5, R6, R8 ;  /* 0x0000000605117223 */ /* 0x000fe20000000008 */
[----:B------:R-:W-:Y:S01]  /*79d0*/  FMUL R8, R30, R35 ;  /* 0x000000231e087220 */ /* 0x000fe20000400000 */
[----:B----4-:R-:W-:Y:S02]  /*79e0*/  I2FP.F32.U32 R18, R18 ;  /* 0x0000001200127245 */ /* 0x010fe40000201000 */
[----:B------:R-:W-:Y:S01]  /*79f0*/  FFMA R16, R14, R16, R17 ;  /* 0x000000100e107223 */ /* 0x000fe20000000011 */
[----:B-----5:R-:W-:-:S03]  /*7a00*/  I2FP.F32.U32 R17, R20 ;  /* 0x0000001400117245 */ /* 0x020fc60000201000 */
[----:B------:R-:W-:Y:S01]  /*7a10*/  FFMA R6, R15, R18, R16 ;  /* 0x000000120f067223 */ /* 0x000fe20000000010 */
[----:B------:R-:W-:Y:S01]  /*7a20*/  FMUL R16, R32, R35 ;  /* 0x0000002320107220 */ /* 0x000fe20000400000 */
[----:B-1----:R-:W-:-:S03]  /*7a30*/  I2FP.F32.U32 R19, R19 ;  /* 0x0000001300137245 */ /* 0x002fc60000201000 */
[----:B------:R-:W-:Y:S01]  /*7a40*/  FMUL R17, R16, R17 ;  /* 0x0000001110117220 */ /* 0x000fe20000400000 */
[----:B------:R-:W0:Y:S01]  /*7a50*/  F2I.U32.TRUNC.NTZ R6, R6 ;  /* 0x0000000600067305 */ /* 0x000e22000020f000 */
[----:B------:R-:W-:Y:S02]  /*7a60*/  I2FP.F32.U32 R23, R23 ;  /* 0x0000001700177245 */ /* 0x000fe40000201000 */
[----:B------:R-:W-:Y:S01]  /*7a70*/  FFMA R18, R8, R19, R17 ;  /* 0x0000001308127223 */ /* 0x000fe20000000011 */
[----:B------:R-:W-:Y:S01]  /*7a80*/  FMUL R17, R30, R33 ;  /* 0x000000211e117220 */ /* 0x000fe20000400000 */
[----:B------:R-:W-:Y:S01]  /*7a90*/  I2FP.F32.U32 R24, R24 ;  /* 0x0000001800187245 */ /* 0x000fe20000201000 */
[----:B------:R-:W-:Y:S02]  /*7aa0*/  LDS R19, [R10+0x80] ;  /* 0x000080000a137984 */ /* 0x000fe40000000800 */
[----:B------:R-:W-:Y:S01]  /*7ab0*/  FFMA R23, R17, R23, R18 ;  /* 0x0000001711177223 */ /* 0x000fe20000000012 */
[----:B------:R-:W-:Y:S01]  /*7ac0*/  FMUL R18, R32, R33 ;  /* 0x0000002120127220 */ /* 0x000fe20000400000 */
[----:B------:R-:W-:-:S03]  /*7ad0*/  I2FP.F32.U32 R25, R25 ;  /* 0x0000001900197245 */ /* 0x000fc60000201000 */
[----:B------:R-:W-:Y:S01]  /*7ae0*/  FFMA R23, R18, R24, R23 ;  /* 0x0000001812177223 */ /* 0x000fe20000000017 */
[----:B------:R-:W-:Y:S01]  /*7af0*/  I2FP.F32.U32 R27, R27 ;  /* 0x0000001b001b7245 */ /* 0x000fe20000201000 */
[----:B------:R-:W1:Y:S01]  /*7b00*/  LDS R24, [R10+0x280] ;  /* 0x000280000a187984 */ /* 0x000e620000000800 */
[----:B0-----:R-:W-:-:S05]  /*7b10*/  I2FP.F32.U32 R20, R6 ;  /* 0x0000000600147245 */ /* 0x001fca0000201000 */
[----:B------:R-:W-:Y:S01]  /*7b20*/  FFMA R23, R23, 4, R20 ;  /* 0x4080000017177823 */ /* 0x000fe20000000014 */
[----:B------:R-:W-:-:S05]  /*7b30*/  IMAD.IADD R20, R11, 0x1, R42 ;  /* 0x000000010b147824 */ /* 0x000fca00078e022a */
[----:B------:R-:W0:Y:S01]  /*7b40*/  F2I.U32.TRUNC.NTZ R23, R23 ;  /* 0x0000001700177305 */ /* 0x000e22000020f000 */
[----:B------:R-:W-:-:S05]  /*7b50*/  LEA R6, R20, UR4, 0x2 ;  /* 0x0000000414067c11 */ /* 0x000fca000f8e10ff */
[----:B0-----:R-:W-:Y:S04]  /*7b60*/  STS [R6+0x9b00], R23 ;  /* 0x009b001706007388 */ /* 0x001fe80000000800 */
[----:B------:R-:W0:Y:S04]  /*7b70*/  LDS R31, [R10+0x180] ;  /* 0x000180000a1f7984 */ /* 0x000e280000000800 */
[----:B------:R-:W2:Y:S04]  /*7b80*/  LDS R29, [R10+0x380] ;  /* 0x000380000a1d7984 */ /* 0x000ea80000000800 */
[----:B------:R-:W3:Y:S01]  /*7b90*/  LDS R34, [R10+0x780] ;  /* 0x000780000a227984 */ /* 0x000ee20000000800 */
[----:B-1----:R-:W-:-:S02]  /*7ba0*/  I2FP.F32.U32 R26, R24 ;  /* 0x00000018001a7245 */ /* 0x002fc40000201000 */
[----:B------:R-:W-:Y:S01]  /*7bb0*/  I2FP.F32.U32 R24, R19 ;  /* 0x0000001300187245 */ /* 0x000fe20000201000 */
[----:B------:R-:W1:Y:S01]  /*7bc0*/  LDS R36, [R10+0x580] ;  /* 0x000580000a247984 */ /* 0x000e620000000800 */
[----:B------:R-:W-:Y:S02]  /*7bd0*/  IMAD R19, R38, 0x12, R9 ;  /* 0x0000001226137824 */ /* 0x000fe400078e0209 */
[----:B------:R-:W-:Y:S02]  /*7be0*/  FMUL R26, R13, R26 ;  /* 0x0000001a0d1a7220 */ /* 0x000fe40000400000 */
[----:B------:R-:W-:Y:S02]  /*7bf0*/  IMAD.IADD R19, R0, 0x1, R19 ;  /* 0x0000000100137824 */ /* 0x000fe400078e0213 */
[----:B------:R-:W-:-:S04]  /*7c00*/  FFMA R5, R5, R24, R26 ;  /* 0x0000001805057223 */ /* 0x000fc8000000001a */
[----:B------:R-:W-:Y:S01]  /*7c10*/  FFMA R14, R14, R25, R5 ;  /* 0x000000190e0e7223 */ /* 0x000fe20000000005 */
[----:B------:R-:W-:-:S03]  /*7c20*/  IMAD R5, R38, 0x40, R11 ;  /* 0x0000004026057824 */ /* 0x000fc600078e020b */
[----:B------:R-:W-:-:S06]  /*7c30*/  FFMA R14, R15, R27, R14 ;  /* 0x0000001b0f0e7223 */ /* 0x000fcc000000000e */
[----:B------:R-:W4:Y:S01]  /*7c40*/  F2I.U32.TRUNC.NTZ R14, R14 ;  /* 0x0000000e000e7305 */ /* 0x000f22000020f000 */
[----:B0-----:R-:W-:Y:S02]  /*7c50*/  I2FP.F32.U32 R31, R31 ;  /* 0x0000001f001f7245 */ /* 0x001fe40000201000 */
[----:B--2---:R-:W-:-:S03]  /*7c60*/  I2FP.F32.U32 R29, R29 ;  /* 0x0000001d001d7245 */ /* 0x004fc60000201000 */
[----:B------:R-:W-:Y:S01]  /*7c70*/  FMUL R31, R16, R31 ;  /* 0x0000001f101f7220 */ /* 0x000fe20000400000 */
[----:B---3--:R-:W-:-:S03]  /*7c80*/  I2FP.F32.U32 R34, R34 ;  /* 0x0000002200227245 */ /* 0x008fc60000201000 */
[----:B------:R-:W-:Y:S01]  /*7c90*/  FFMA R16, R8, R29, R31 ;  /* 0x0000001d08107223 */ /* 0x000fe2000000001f */
[----:B-1----:R-:W-:-:S03]  /*7ca0*/  I2FP.F32.U32 R36, R36 ;  /* 0x0000002400247245 */ /* 0x002fc60000201000 */
[----:B------:R-:W-:Y:S01]  /*7cb0*/  FFMA R17, R17, R34, R16 ;  /* 0x0000002211117223 */ /* 0x000fe20000000010 */
[----:B----4-:R-:W-:Y:S02]  /*7cc0*/  I2FP.F32.U32 R16, R14 ;  /* 0x0000000e00107245 */ /* 0x010fe40000201000 */
[----:B------:R-:W-:Y:S01]  /*7cd0*/  IADD3 R14, P0, PT, R21, UR10, RZ ;  /* 0x0000000a150e7c10 */ /* 0x000fe2000ff1e0ff */
[----:B------:R-:W-:-:S03]  /*7ce0*/  FFMA R17, R18, R36, R17 ;  /* 0x0000002412117223 */ /* 0x000fc60000000011 */
[----:B------:R-:W-:Y:S01]  /*7cf0*/  LEA.HI.X.SX32 R15, R21, UR11, 0x1, P0 ;  /* 0x0000000b150f7c11 */ /* 0x000fe200080f0eff */
[----:B------:R-:W-:-:S04]  /*7d00*/  FFMA R16, R17, 4, R16 ;  /* 0x4080000011107823 */ /* 0x000fc80000000010 */
[----:B------:R-:W0:Y:S02]  /*7d10*/  F2I.U32.TRUNC.NTZ R13, R16 ;  /* 0x00000010000d7305 */ /* 0x000e24000020f000 */
[----:B0-----:R0:W-:Y:S01]  /*7d20*/  STS [R6+0x9b80], R13 ;  /* 0x009b800d06007388 */ /* 0x0011e20000000800 */
[----:B------:R-:W-:Y:S05]  /*7d30*/  BRA.U !UP0, `(.L_x_57) ;  /* 0x0000000108387547 */ /* 0x000fea000b800000 */
[----:B------:R-:W1:Y:S01]  /*7d40*/  LDS.U8 R9, [R19] ;  /* 0x0000000013097984 */ /* 0x000e620000000000 */
[----:B------:R-:W-:Y:S01]  /*7d50*/  UIADD3 UR5, UPT, UPT, UR5, 0x708, URZ ;  /* 0x0000070805057890 */ /* 0x000fe2000fffe0ff */
[----:B------:R-:W-:-:S03]  /*7d60*/  IMAD R5, R0, 0x400, R5 ;  /* 0x0000040000057824 */ /* 0x000fc600078e0205 */
[----:B------:R-:W-:Y:S01]  /*7d70*/  ULEA UR5, UR6, UR5, 0x18 ;  /* 0x0000000506057291 */ /* 0x000fe2000f8ec0ff */
[----:B------:R-:W-:-:S05]  /*7d80*/  IMAD.SHL.U32 R5, R5, 0x2, RZ ;  /* 0x0000000205057824 */ /* 0x000fca00078e00ff */
[----:B------:R-:W-:-:S05]  /*7d90*/  LOP3.LUT R5, R5, 0x1fffe, RZ, 0xc0, !PT ;  /* 0x0001fffe05057812 */ /* 0x000fca00078ec0ff */
[----:B------:R-:W-:Y:S01]  /*7da0*/  LDS.U16 R16, [R5+UR4+0x1b00] ;  /* 0x001b000405107984 */ /* 0x000fe20008000400 */
[----:B-1----:R-:W-:-:S05]  /*7db0*/  LEA R9, R9, UR5, 0x1 ;  /* 0x0000000509097c11 */ /* 0x002fca000f8e08ff */
[----:B------:R-:W1:Y:S02]  /*7dc0*/  LDS.U16 R0, [R9] ;  /* 0x0000000009007984 */ /* 0x000e640000000400 */
[----:B-1----:R-:W-:-:S05]  /*7dd0*/  IMAD R23, R0, R16, R23 ;  /* 0x0000001000177224 */ /* 0x002fca00078e0217 */
[----:B------:R-:W-:Y:S04]  /*7de0*/  STS [R6+0x9b00], R23 ;  /* 0x009b001706007388 */ /* 0x000fe80000000800 */
[----:B------:R-:W0:Y:S02]  /*7df0*/  LDS.U16 R16, [R5+UR4+0x1b40] ;  /* 0x001b400405107984 */ /* 0x000e240008000400 */
[----:B0-----:R-:W-:-:S05]  /*7e00*/  IMAD R13, R0, R16, R13 ;  /* 0x00000010000d7224 */ /* 0x001fca00078e020d */
[----:B------:R1:W-:Y:S02]  /*7e10*/  STS [R6+0x9b80], R13 ;  /* 0x009b800d06007388 */ /* 0x0003e40000000800 */
.L_x_57:
[----:B------:R-:W-:Y:S01]  /*7e20*/  BAR.SYNC.DEFER_BLOCKING 0x0 ;  /* 0x0000000000007b1d */ /* 0x000fe20000010000 */
[----:B------:R-:W-:Y:S01]  /*7e30*/  IMAD R18, R3, -0x20, R20 ;  /* 0xffffffe003127824 */ /* 0x000fe200078e0214 */
[C---:B------:R-:W-:Y:S01]  /*7e40*/  ISETP.GT.U32.AND P6, PT, R11.reuse, 0xf, PT ;  /* 0x0000000f0b00780c */ /* 0x040fe20003fc4070 */
[C---:B------:R-:W-:Y:S01]  /*7e50*/  VIADD R16, R11.reuse, 0x20 ;  /* 0x000000200b107836 */ /* 0x040fe20000000000 */
[C---:B------:R-:W-:Y:S02]  /*7e60*/  ISETP.GT.U32.AND P0, PT, R11.reuse, 0x7, PT ;  /* 0x000000070b00780c */ /* 0x040fe40003f04070 */
[----:B------:R-:W-:Y:S01]  /*7e70*/  LEA R17, R18, UR4, 0x2 ;  /* 0x0000000412117c11 */ /* 0x000fe2000f8e10ff */
[----:B------:R-:W-:Y:S01]  /*7e80*/  BSSY.RECONVERGENT B0, `(.L_x_58) ;  /* 0x0000013000007945 */ /* 0x000fe20003800200 */
[C---:B------:R-:W-:Y:S02]  /*7e90*/  ISETP.GT.U32.AND P1, PT, R11.reuse, 0x3, PT ;  /* 0x000000030b00780c */ /* 0x040fe40003f24070 */
[----:B------:R-:W-:Y:S01]  /*7ea0*/  ISETP.GT.U32.AND P4, PT, R11, 0x1, PT ;  /* 0x000000010b00780c */ /* 0x000fe20003f84070 */
[----:B------:R-:W-:Y:S04]  /*7eb0*/  LDS R0, [R6+0x9b80] ;  /* 0x009b800006007984 */ /* 0x000fe80000000800 */
[----:B------:R-:W2:Y:S02]  /*7ec0*/  LDS R5, [R6+0x9b00] ;  /* 0x009b000006057984 */ /* 0x000ea40000000800 */
[----:B--2---:R-:W-:-:S13]  /*7ed0*/  ISETP.GE.U32.AND P5, PT, R0, R5, PT ;  /* 0x000000050000720c */ /* 0x004fda0003fa6070 */
[----:B------:R-:W-:Y:S04]  /*7ee0*/  @!P5 STS [R17+0xad00], R0 ;  /* 0x00ad00001100d388 */ /* 0x000fe80000000800 */
[----:B------:R-:W-:Y:S04]  /*7ef0*/  @!P5 STS.U8 [R18+UR4+0xab00], R16 ;  /* 0x00ab00101200d988 */ /* 0x000fe80008000004 */
[----:B------:R-:W-:Y:S04]  /*7f00*/  @P5 STS.U8 [R18+UR4+0xab00], R11 ;  /* 0x00ab000b12005988 */ /* 0x000fe80008000004 */
[----:B------:R-:W2:Y:S04]  /*7f10*/  @P5 LDS R20, [R6+0x9b00] ;  /* 0x009b000006145984 */ /* 0x000ea80000000800 */
[----:B--2---:R2:W-:Y:S01]  /*7f20*/  @P5 STS [R17+0xad00], R20 ;  /* 0x00ad001411005388 */ /* 0x0045e20000000800 */
[----:B------:R-:W-:Y:S06]  /*7f30*/  BAR.SYNC.DEFER_BLOCKING 0x0 ;  /* 0x0000000000007b1d */ /* 0x000fec0000010000 */
[----:B------:R-:W-:Y:S05]  /*7f40*/  @P6 BRA `(.L_x_59) ;  /* 0x0000000000186947 */ /* 0x000fea0003800000 */
[----:B------:R-:W-:Y:S04]  /*7f50*/  LDS R0, [R17+0xad40] ;  /* 0x00ad400011007984 */ /* 0x000fe80000000800 */
[----:B------:R-:W3:Y:S02]  /*7f60*/  LDS R5, [R17+0xad00] ;  /* 0x00ad000011057984 */ /* 0x000ee40000000800 */
[----:B---3--:R-:W-:-:S13]  /*7f70*/  ISETP.GE.U32.AND P5, PT, R0, R5, PT ;  /* 0x000000050000720c */ /* 0x008fda0003fa6070 */
[----:B------:R-:W-:Y:S04]  /*7f80*/  @!P5 STS [R17+0xad00], R0 ;  /* 0x00ad00001100d388 */ /* 0x000fe80000000800 */
[----:B------:R-:W3:Y:S04]  /*7f90*/  @!P5 LDS.U8 R5, [R18+UR4+0xab10] ;  /* 0x00ab10041205d984 */ /* 0x000ee80008000000 */
[----:B---3--:R3:W-:Y:S02]  /*7fa0*/  @!P5 STS.U8 [R18+UR4+0xab00], R5 ;  /* 0x00ab00051200d988 */ /* 0x0087e40008000004 */
.L_x_59:
[----:B------:R-:W-:Y:S05]  /*7fb0*/  BSYNC.RECONVERGENT B0 ;  /* 0x0000000000007941 */ /* 0x000fea0003800200 */
.L_x_58:
[----:B------:R-:W-:Y:S06]  /*7fc0*/  BAR.SYNC.DEFER_BLOCKING 0x0 ;  /* 0x0000000000007b1d */ /* 0x000fec0000010000 */
[----:B------:R-:W-:Y:S04]  /*7fd0*/  BSSY.RECONVERGENT B0, `(.L_x_60) ;  /* 0x0000008000007945 */ /* 0x000fe80003800200 */
[----:B------:R-:W-:Y:S05]  /*7fe0*/  @P0 BRA `(.L_x_61) ;  /* 0x0000000000180947 */ /* 0x000fea0003800000 */
[----:B------:R-:W-:Y:S04]  /*7ff0*/  LDS R0, [R17+0xad20] ;  /* 0x00ad200011007984 */ /* 0x000fe80000000800 */
[----:B---3--:R-:W3:Y:S02]  /*8000*/  LDS R5, [R17+0xad00] ;  /* 0x00ad000011057984 */ /* 0x008ee40000000800 */
[----:B---3--:R-:W-:-:S13]  /*8010*/  ISETP.GE.U32.AND P0, PT, R0, R5, PT ;  /* 0x000000050000720c */ /* 0x008fda0003f06070 */
[----:B------:R-:W-:Y:S04]  /*8020*/  @!P0 STS [R17+0xad00], R0 ;  /* 0x00ad000011008388 */ /* 0x000fe80000000800 */
[----:B------:R-:W3:Y:S04]  /*8030*/  @!P0 LDS.U8 R5, [R18+UR4+0xab08] ;  /* 0x00ab080412058984 */ /* 0x000ee80008000000 */
[----:B---3--:R4:W-:Y:S02]  /*8040*/  @!P0 STS.U8 [R18+UR4+0xab00], R5 ;  /* 0x00ab000512008988 */ /* 0x0089e40008000004 */
.L_x_61:
[----:B------:R-:W-:Y:S05]  /*8050*/  BSYNC.RECONVERGENT B0 ;  /* 0x0000000000007941 */ /* 0x000fea0003800200 */
.L_x_60:
[----:B------:R-:W-:Y:S06]  /*8060*/  BAR.SYNC.DEFER_BLOCKING 0x0 ;  /* 0x0000000000007b1d */ /* 0x000fec0000010000 */
[----:B------:R-:W-:Y:S04]  /*8070*/  BSSY.RECONVERGENT B0, `(.L_x_62) ;  /* 0x0000008000007945 */ /* 0x000fe80003800200 */
[----:B------:R-:W-:Y:S05]  /*8080*/  @P1 BRA `(.L_x_63) ;  /* 0x0000000000181947 */ /* 0x000fea0003800000 */
[----:B------:R-:W-:Y:S04]  /*8090*/  LDS R0, [R17+0xad10] ;  /* 0x00ad100011007984 */ /* 0x000fe80000000800 */
[----:B---34-:R-:W3:Y:S02]  /*80a0*/  LDS R5, [R17+0xad00] ;  /* 0x00ad000011057984 */ /* 0x018ee40000000800 */
[----:B---3--:R-:W-:-:S13]  /*80b0*/  ISETP.GE.U32.AND P0, PT, R0, R5, PT ;  /* 0x000000050000720c */ /* 0x008fda0003f06070 */
[----:B------:R-:W-:Y:S04]  /*80c0*/  @!P0 STS [R17+0xad00], R0 ;  /* 0x00ad000011008388 */ /* 0x000fe80000000800 */
[----:B------:R-:W3:Y:S04]  /*80d0*/  @!P0 LDS.U8 R5, [R18+UR4+0xab04] ;  /* 0x00ab040412058984 */ /* 0x000ee80008000000 */
[----:B---3--:R3:W-:Y:S02]  /*80e0*/  @!P0 STS.U8 [R18+UR4+0xab00], R5 ;  /* 0x00ab000512008988 */ /* 0x0087e40008000004 */
.L_x_63:
[----:B------:R-:W-:Y:S05]  /*80f0*/  BSYNC.RECONVERGENT B0 ;  /* 0x0000000000007941 */ /* 0x000fea0003800200 */
.L_x_62:
        /* <DEDUP_REMOVED lines=9> */
.L_x_65:
[----:B------:R-:W-:Y:S05]  /*8190*/  BSYNC.RECONVERGENT B0 ;  /* 0x0000000000007941 */ /* 0x000fea0003800200 */
.L_x_64:
[----:B------:R-:W-:Y:S01]  /*81a0*/  BAR.SYNC.DEFER_BLOCKING 0x0 ;  /* 0x0000000000007b1d */ /* 0x000fe20000010000 */
[----:B------:R-:W-:Y:S01]  /*81b0*/  ISETP.NE.AND P0, PT, R11, RZ, PT ;  /* 0x000000ff0b00720c */ /* 0x000fe20003f05270 */
[----:B------:R-:W-:Y:S01]  /*81c0*/  IMAD.MOV.U32 R29, RZ, RZ, RZ ;  /* 0x000000ffff1d7224 */ /* 0x000fe200078e00ff */
[----:B---34-:R-:W-:Y:S01]  /*81d0*/  LOP3.LUT R5, R22, 0x3, RZ, 0xc0, !PT ;  /* 0x0000000316057812 */ /* 0x018fe200078ec0ff */
[----:B------:R-:W-:Y:S02]  /*81e0*/  IMAD.MOV.U32 R27, RZ, RZ, RZ ;  /* 0x000000ffff1b7224 */ /* 0x000fe400078e00ff */
[----:B------:R-:W-:Y:S01]  /*81f0*/  BSSY.RECONVERGENT B2, `(.L_x_66) ;  /* 0x0000039000027945 */ /* 0x000fe20003800200 */
[----:B------:R-:W-:Y:S02]  /*8200*/  IMAD.MOV.U32 R34, RZ, RZ, RZ ;  /* 0x000000ffff227224 */ /* 0x000fe400078e00ff */
[----:B------:R-:W-:-:S05]  /*8210*/  IMAD R38, R38, 0x4, R5 ;  /* 0x0000000426267824 */ /* 0x000fca00078e0205 */
[----:B01----:R-:W-:Y:S01]  /*8220*/  LEA R13, R38, UR4, 0x8 ;  /* 0x00000004260d7c11 */ /* 0x003fe2000f8e40ff */
[----:B------:R-:W-:Y:S06]  /*8230*/  @P0 BRA `(.L_x_67) ;  /* 0x0000000000d00947 */ /* 0x000fec0003800000 */
[----:B------:R-:W-:Y:S01]  /*8240*/  LDS R0, [R17+0xad04] ;  /* 0x00ad040011007984 */ /* 0x000fe20000000800 */
[----:B------:R-:W-:Y:S01]  /*8250*/  BSSY.RECONVERGENT B3, `(.L_x_68) ;  /* 0x0000027000037945 */ /* 0x000fe20003800200 */
[----:B------:R-:W-:Y:S02]  /*8260*/  IMAD.MOV.U32 R29, RZ, RZ, RZ ;  /* 0x000000ffff1d7224 */ /* 0x000fe400078e00ff */
[----:B------:R-:W0:Y:S02]  /*8270*/  LDS R5, [R17+0xad00] ;  /* 0x00ad000011057984 */ /* 0x000e240000000800 */
[----:B0-----:R-:W-:-:S13]  /*8280*/  ISETP.GE.U32.AND P0, PT, R0, R5, PT ;  /* 0x000000050000720c */ /* 0x001fda0003f06070 */
[----:B------:R-:W-:Y:S04]  /*8290*/  @P0 LDS.U8 R5, [R18+UR4+0xab00] ;  /* 0x00ab000412050984 */ /* 0x000fe80008000000 */
[----:B------:R-:W-:Y:S04]  /*82a0*/  @!P0 STS [R17+0xad00], R0 ;  /* 0x00ad000011008388 */ /* 0x000fe80000000800 */
[----:B------:R-:W0:Y:S02]  /*82b0*/  @!P0 LDS.U8 R5, [R18+UR4+0xab01] ;  /* 0x00ab010412058984 */ /* 0x000e240008000000 */
[----:B0-----:R-:W-:-:S02]  /*82c0*/  LOP3.LUT R27, R5, 0xff, RZ, 0xc0, !PT ;  /* 0x000000ff051b7812 */ /* 0x001fc400078ec0ff */
[----:B------:R0:W-:Y:S01]  /*82d0*/  @!P0 STS.U8 [R18+UR4+0xab00], R5 ;  /* 0x00ab000512008988 */ /* 0x0001e20008000004 */
[----:B--2---:R-:W-:Y:S02]  /*82e0*/  PRMT R20, R5, 0x9910, RZ ;  /* 0x0000991005147816 */ /* 0x004fe400000000ff */
[----:B------:R-:W-:Y:S02]  /*82f0*/  IMAD.IADD R9, R42, 0x1, R27 ;  /* 0x000000012a097824 */ /* 0x000fe400078e021b */
[----:B------:R-:W-:-:S03]  /*8300*/  ISETP.NE.AND P0, PT, R20, 0x3f, PT ;  /* 0x0000003f1400780c */ /* 0x000fc60003f05270 */
[----:B------:R-:W-:Y:S02]  /*8310*/  LEA R9, R9, UR4, 0x2 ;  /* 0x0000000409097c11 */ /* 0x000fe4000f8e10ff */
[----:B------:R-:W-:-:S03]  /*8320*/  ISETP.EQ.OR P0, PT, R20, RZ, !P0 ;  /* 0x000000ff1400720c */ /* 0x000fc60004702670 */
[----:B------:R0:W1:Y:S10]  /*8330*/  LDS R34, [R9+0x9b00] ;  /* 0x009b000009227984 */ /* 0x0000740000000800 */
[----:B0-----:R-:W-:Y:S05]  /*8340*/  @P0 BRA `(.L_x_69) ;  /* 0x00000000005c0947 */ /* 0x001fea0003800000 */
[----:B------:R-:W1:Y:S01]  /*8350*/  LDS R5, [R9+0x9afc] ;  /* 0x009afc0009057984 */ /* 0x000e620000000800 */
[----:B------:R-:W-:Y:S03]  /*8360*/  BSSY.RECONVERGENT B4, `(.L_x_70) ;  /* 0x0000014000047945 */ /* 0x000fe60003800200 */
[----:B------:R-:W0:Y:S01]  /*8370*/  LDS R0, [R9+0x9b04] ;  /* 0x009b040009007984 */ /* 0x000e220000000800 */
[----:B-1----:R-:W-:-:S04]  /*8380*/  IMAD R21, R34, -0x2, R5 ;  /* 0xfffffffe22157824 */ /* 0x002fc800078e0205 */
[----:B0-----:R-:W-:Y:S02]  /*8390*/  IMAD.IADD R21, R0, 0x1, R21 ;  /* 0x0000000100157824 */ /* 0x001fe400078e0215 */
[----:B------:R-:W-:Y:S02]  /*83a0*/  IMAD.IADD R0, R5, 0x1, -R0 ;  /* 0x0000000105007824 */ /* 0x000fe400078e0a00 */
[----:B------:R-:W-:-:S03]  /*83b0*/  IMAD.SHL.U32 R21, R21, 0x2, RZ ;  /* 0x0000000215157824 */ /* 0x000fc600078e00ff */
[----:B------:R-:W-:Y:S02]  /*83c0*/  I2FP.F32.S32 R0, R0 ;  /* 0x0000000000007245 */ /* 0x000fe40000201400 */
[----:B------:R-:W-:-:S03]  /*83d0*/  I2FP.F32.S32 R24, R21 ;  /* 0x0000001500187245 */ /* 0x000fc60000201400 */
[----:B------:R-:W-:Y:S01]  /*83e0*/  FMUL R5, R0, 4 ;  /* 0x4080000000057820 */ /* 0x000fe20000400000 */
[----:B------:R-:W0:Y:S08]  /*83f0*/  MUFU.RCP R20, R24 ;  /* 0x0000001800147308 */ /* 0x000e300000001000 */
[----:B------:R-:W1:Y:S01]  /*8400*/  FCHK P0, R5, R24 ;  /* 0x0000001805007302 */ /* 0x000e620000000000 */
[----:B0-----:R-:W-:-:S04]  /*8410*/  FFMA R21, -R24, R20, 1 ;  /* 0x3f80000018157423 */ /* 0x001fc80000000114 */
[----:B------:R-:W-:-:S04]  /*8420*/  FFMA R20, R20, R21, R20 ;  /* 0x0000001514147223 */ /* 0x000fc80000000014 */
[----:B------:R-:W-:-:S04]  /*8430*/  FFMA R21, R5, R20, RZ ;  /* 0x0000001405157223 */ /* 0x000fc800000000ff */
[----:B------:R-:W-:-:S04]  /*8440*/  FFMA R0, -R24, R21, R5 ;  /* 0x0000001518007223 */ /* 0x000fc80000000105 */
[----:B------:R-:W-:Y:S01]  /*8450*/  FFMA R0, R20, R0, R21 ;  /* 0x0000000014007223 */ /* 0x000fe20000000015 */
[----:B-1----:R-:W-:Y:S06]  /*8460*/  @!P0 BRA `(.L_x_71) ;  /* 0x00000000000c8947 */ /* 0x002fec0003800000 */
[----:B------:R-:W-:Y:S01]  /*8470*/  IMAD.MOV.U32 R0, RZ, RZ, R24 ;  /* 0x000000ffff007224 */ /* 0x000fe200078e0018 */
[----:B------:R-:W-:-:S07]  /*8480*/  MOV R20, 0x84a0 ;  /* 0x000084a000147802 */ /* 0x000fce0000000f00 */
[----:B------:R-:W-:Y:S05]  /*8490*/  CALL.REL.NOINC `($__internal_2_$__cuda_sm3x_div_rn_noftz_f32_slowpath) ;  /* 0x0000018400287944 */ /* 0x000fea0003c00000 */
.L_x_71:
[----:B------:R-:W-:Y:S05]  /*84a0*/  BSYNC.RECONVERGENT B4 ;  /* 0x0000000000047941 */ /* 0x000fea0003800200 */
.L_x_70:
[----:B------:R-:W-:-:S07]  /*84b0*/  IMAD.MOV.U32 R29, RZ, RZ, R0 ;  /* 0x000000ffff1d7224 */ /* 0x000fce00078e0000 */
.L_x_69:
[----:B------:R-:W-:Y:S05]  /*84c0*/  BSYNC.RECONVERGENT B3 ;  /* 0x0000000000037941 */ /* 0x000fea0003800200 */
.L_x_68:
[----:B------:R-:W-:-:S05]  /*84d0*/  IMAD.MOV.U32 R20, RZ, RZ, 0x5f5e0ff ;  /* 0x05f5e0ffff147424 */ /* 0x000fca00078e00ff */
[----:B------:R-:W-:Y:S04]  /*84e0*/  STS [R9+0x9b00], R20 ;  /* 0x009b001409007388 */ /* 0x000fe80000000800 */
[----:B------:R-:W0:Y:S02]  /*84f0*/  LDS.U8 R0, [R18+UR4+0xab00] ;  /* 0x00ab000412007984 */ /* 0x000e240008000000 */
[----:B0-----:R-:W-:-:S13]  /*8500*/  ISETP.NE.AND P0, PT, R0, 0x3f, PT ;  /* 0x0000003f0000780c */ /* 0x001fda0003f05270 */
[----:B------:R-:W-:Y:S05]  /*8510*/  @!P0 BRA `(.L_x_72) ;  /* 0x0000000000148947 */ /* 0x000fea0003800000 */
[----:B------:R-:W-:-:S13]  /*8520*/  ISETP.NE.AND P0, PT, R0, RZ, PT ;  /* 0x000000ff0000720c */ /* 0x000fda0003f05270 */
[----:B------:R3:W-:Y:S04]  /*8530*/  @!P0 STS [R9+0x9b04], R20 ;  /* 0x009b041409008388 */ /* 0x0007e80000000800 */
[----:B------:R3:W-:Y:S04]  /*8540*/  @P0 STS [R9+0x9afc], R20 ;  /* 0x009afc1409000388 */ /* 0x0007e80000000800 */
[----:B------:R3:W-:Y:S01]  /*8550*/  @P0 STS [R9+0x9b04], R20 ;  /* 0x009b041409000388 */ /* 0x0007e20000000800 */
[----:B------:R-:W-:Y:S05]  /*8560*/  BRA `(.L_x_67) ;  /* 0x0000000000047947 */ /* 0x000fea0003800000 */
.L_x_72:
[----:B------:R0:W-:Y:S02]  /*8570*/  STS [R9+0x9afc], R20 ;  /* 0x009afc1409007388 */ /* 0x0001e40000000800 */
.L_x_67:
[----:B------:R-:W-:Y:S05]  /*8580*/  BSYNC.RECONVERGENT B2 ;  /* 0x0000000000027941 */ /* 0x000fea0003800200 */
.L_x_66:
[----:B------:R-:W-:Y:S01]  /*8590*/  BAR.SYNC.DEFER_BLOCKING 0x0 ;  /* 0x0000000000007b1d */ /* 0x000fe20000010000 */
[C---:B------:R-:W-:Y:S02]  /*85a0*/  ISETP.GT.U32.AND P6, PT, R11.reuse, 0xf, PT ;  /* 0x0000000f0b00780c */ /* 0x040fe40003fc4070 */
[C---:B------:R-:W-:Y:S02]  /*85b0*/  ISETP.GT.U32.AND P4, PT, R11.reuse, 0x7, PT ;  /* 0x000000070b00780c */ /* 0x040fe40003f84070 */
[C---:B------:R-:W-:Y:S01]  /*85c0*/  ISETP.GT.U32.AND P0, PT, R11.reuse, 0x3, PT ;  /* 0x000000030b00780c */ /* 0x040fe20003f04070 */
[----:B------:R-:W-:Y:S01]  /*85d0*/  BSSY.RECONVERGENT B0, `(.L_x_73) ;  /* 0x0000012000007945 */ /* 0x000fe20003800200 */
[----:B------:R-:W-:Y:S01]  /*85e0*/  ISETP.GT.U32.AND P1, PT, R11, 0x1, PT ;  /* 0x000000010b00780c */ /* 0x000fe20003f24070 */
[----:B------:R-:W-:Y:S04]  /*85f0*/  LDS R0, [R6+0x9b80] ;  /* 0x009b800006007984 */ /* 0x000fe80000000800 */
[----:B------:R-:W4:Y:S02]  /*8600*/  LDS R5, [R6+0x9b00] ;  /* 0x009b000006057984 */ /* 0x000f240000000800 */
[----:B----4-:R-:W-:-:S13]  /*8610*/  ISETP.GE.U32.AND P5, PT, R0, R5, PT ;  /* 0x000000050000720c */ /* 0x010fda0003fa6070 */
[----:B------:R-:W-:Y:S04]  /*8620*/  @!P5 STS [R17+0xad00], R0 ;  /* 0x00ad00001100d388 */ /* 0x000fe80000000800 */
[----:B------:R-:W-:Y:S04]  /*8630*/  @!P5 STS.U8 [R18+UR4+0xab00], R16 ;  /* 0x00ab00101200d988 */ /* 0x000fe80008000004 */
[----:B------:R-:W-:Y:S04]  /*8640*/  @P5 STS.U8 [R18+UR4+0xab00], R11 ;  /* 0x00ab000b12005988 */ /* 0x000fe80008000004 */
[----:B0-23--:R-:W0:Y:S04]  /*8650*/  @P5 LDS R20, [R6+0x9b00] ;  /* 0x009b000006145984 */ /* 0x00de280000000800 */
[----:B0-----:R0:W-:Y:S01]  /*8660*/  @P5 STS [R17+0xad00], R20 ;  /* 0x00ad001411005388 */ /* 0x0011e20000000800 */
[----:B------:R-:W-:Y:S06]  /*8670*/  BAR.SYNC.DEFER_BLOCKING 0x0 ;  /* 0x0000000000007b1d */ /* 0x000fec0000010000 */
[----:B------:R-:W-:Y:S05]  /*8680*/  @P6 BRA `(.L_x_74) ;  /* 0x0000000000186947 */ /* 0x000fea0003800000 */
[----:B------:R-:W-:Y:S04]  /*8690*/  LDS R0, [R17+0xad40] ;  /* 0x00ad400011007984 */ /* 0x000fe80000000800 */
[----:B------:R-:W2:Y:S02]  /*86a0*/  LDS R5, [R17+0xad00] ;  /* 0x00ad000011057984 */ /* 0x000ea40000000800 */
[----:B--2---:R-:W-:-:S13]  /*86b0*/  ISETP.GE.U32.AND P5, PT, R0, R5, PT ;  /* 0x000000050000720c */ /* 0x004fda0003fa6070 */
[----:B------:R-:W-:Y:S04]  /*86c0*/  @!P5 STS [R17+0xad00], R0 ;  /* 0x00ad00001100d388 */ /* 0x000fe80000000800 */
[----:B------:R-:W2:Y:S04]  /*86d0*/  @!P5 LDS.U8 R5, [R18+UR4+0xab10] ;  /* 0x00ab10041205d984 */ /* 0x000ea80008000000 */
[----:B--2---:R2:W-:Y:S02]  /*86e0*/  @!P5 STS.U8 [R18+UR4+0xab00], R5 ;  /* 0x00ab00051200d988 */ /* 0x0045e40008000004 */
.L_x_74:
[----:B------:R-:W-:Y:S05]  /*86f0*/  BSYNC.RECONVERGENT B0 ;  /* 0x0000000000007941 */ /* 0x000fea0003800200 */
.L_x_73:
[----:B------:R-:W-:Y:S06]  /*8700*/  BAR.SYNC.DEFER_BLOCKING 0x0 ;  /* 0x0000000000007b1d */ /* 0x000fec0000010000 */
[----:B------:R-:W-:Y:S04]  /*8710*/  BSSY.RECONVERGENT B0, `(.L_x_75) ;  /* 0x0000008000007945 */ /* 0x000fe80003800200 */
[----:B------:R-:W-:Y:S05]  /*8720*/  @P4 BRA `(.L_x_76) ;  /* 0x0000000000184947 */ /* 0x000fea0003800000 */
[----:B------:R-:W-:Y:S04]  /*8730*/  LDS R0, [R17+0xad20] ;  /* 0x00ad200011007984 */ /* 0x000fe80000000800 */
[----:B--2---:R-:W2:Y:S02]  /*8740*/  LDS R5, [R17+0xad00] ;  /* 0x00ad000011057984 */ /* 0x004ea40000000800 */
[----:B--2---:R-:W-:-:S13]  /*8750*/  ISETP.GE.U32.AND P4, PT, R0, R5, PT ;  /* 0x000000050000720c */ /* 0x004fda0003f86070 */
[----:B------:R-:W-:Y:S04]  /*8760*/  @!P4 STS [R17+0xad00], R0 ;  /* 0x00ad00001100c388 */ /* 0x000fe80000000800 */
[----:B------:R-:W2:Y:S04]  /*8770*/  @!P4 LDS.U8 R5, [R18+UR4+0xab08] ;  /* 0x00ab08041205c984 */ /* 0x000ea80008000000 */
[----:B--2---:R3:W-:Y:S02]  /*8780*/  @!P4 STS.U8 [R18+UR4+0xab00], R5 ;  /* 0x00ab00051200c988 */ /* 0x0047e40008000004 */
.L_x_76:
[----:B------:R-:W-:Y:S05]  /*8790*/  BSYNC.RECONVERGENT B0 ;  /* 0x0000000000007941 */ /* 0x000fea0003800200 */
.L_x_75:
[----:B------:R-:W-:Y:S06]  /*87a0*/  BAR.SYNC.DEFER_BLOCKING 0x0 ;  /* 0x0000000000007b1d */ /* 0x000fec0000010000 */
[----:B------:R-:W-:Y:S04]  /*87b0*/  BSSY.RECONVERGENT B0, `(.L_x_77) ;  /* 0x0000008000007945 */ /* 0x000fe80003800200 */
[----:B------:R-:W-:Y:S05]  /*87c0*/  @P0 BRA `(.L_x_78) ;  /* 0x0000000000180947 */ /* 0x000fea0003800000 */
[----:B------:R-:W-:Y:S04]  /*87d0*/  LDS R0, [R17+0xad10] ;  /* 0x00ad100011007984 */ /* 0x000fe80000000800 */
[----:B--23--:R-:W2:Y:S02]  /*87e0*/  LDS R5, [R17+0xad00] ;  /* 0x00ad000011057984 */ /* 0x00cea40000000800 */
[----:B--2---:R-:W-:-:S13]  /*87f0*/  ISETP.GE.U32.AND P0, PT, R0, R5, PT ;  /* 0x000000050000720c */ /* 0x004fda0003f06070 */
[----:B------:R-:W-:Y:S04]  /*8800*/  @!P0 STS [R17+0xad00], R0 ;  /* 0x00ad000011008388 */ /* 0x000fe80000000800 */
[----:B------:R-:W2:Y:S04]  /*8810*/  @!P0 LDS.U8 R5, [R18+UR4+0xab04] ;  /* 0x00ab040412058984 */ /* 0x000ea80008000000 */
[----:B--2---:R4:W-:Y:S02]  /*8820*/  @!P0 STS.U8 [R18+UR4+0xab00], R5 ;  /* 0x00ab000512008988 */ /* 0x0049e40008000004 */
.L_x_78:
[----:B------:R-:W-:Y:S05]  /*8830*/  BSYNC.RECONVERGENT B0 ;  /* 0x0000000000007941 */ /* 0x000fea0003800200 */
.L_x_77:
[----:B------:R-:W-:Y:S06]  /*8840*/  BAR.SYNC.DEFER_BLOCKING 0x0 ;  /* 0x0000000000007b1d */ /* 0x000fec0000010000 */
[----:B------:R-:W-:Y:S04]  /*8850*/  BSSY.RECONVERGENT B0, `(.L_x_79) ;  /* 0x0000008000007945 */ /* 0x000fe80003800200 */
[----:B------:R-:W-:Y:S05]  /*8860*/  @P1 BRA `(.L_x_80) ;  /* 0x0000000000181947 */ /* 0x000fea0003800000 */
[----:B------:R-:W-:Y:S04]  /*8870*/  LDS R0, [R17+0xad08] ;  /* 0x00ad080011007984 */ /* 0x000fe80000000800 */
[----:B--234-:R-:W2:Y:S02]  /*8880*/  LDS R5, [R17+0xad00] ;  /* 0x00ad000011057984 */ /* 0x01cea40000000800 */
[----:B--2---:R-:W-:-:S13]  /*8890*/  ISETP.GE.U32.AND P0, PT, R0, R5, PT ;  /* 0x000000050000720c */ /* 0x004fda0003f06070 */
[----:B------:R-:W-:Y:S04]  /*88a0*/  @!P0 STS [R17+0xad00], R0 ;  /* 0x00ad000011008388 */ /* 0x000fe80000000800 */
[----:B------:R-:W2:Y:S04]  /*88b0*/  @!P0 LDS.U8 R5, [R18+UR4+0xab02] ;  /* 0x00ab020412058984 */ /* 0x000ea80008000000 */
[----:B--2---:R2:W-:Y:S02]  /*88c0*/  @!P0 STS.U8 [R18+UR4+0xab00], R5 ;  /* 0x00ab000512008988 */ /* 0x0045e40008000004 */
.L_x_80:
[----:B------:R-:W-:Y:S05]  /*88d0*/  BSYNC.RECONVERGENT B0 ;  /* 0x0000000000007941 */ /* 0x000fea0003800200 */
.L_x_79:
[----:B------:R-:W-:Y:S01]  /*88e0*/  BAR.SYNC.DEFER_BLOCKING 0x0 ;  /* 0x0000000000007b1d */ /* 0x000fe20000010000 */
[----:B------:R-:W-:Y:S01]  /*88f0*/  ISETP.NE.AND P0, PT, R11, RZ, PT ;  /* 0x000000ff0b00720c */ /* 0x000fe20003f05270 */
[----:B------:R-:W-:-:S04]  /*8900*/  IMAD.SHL.U32 R9, R3, 0x100, RZ ;  /* 0x0000010003097824 */ /* 0x000fc800078e00ff */
[----:B------:R-:W-:Y:S08]  /*8910*/  BSSY.RECONVERGENT B2, `(.L_x_81) ;  /* 0x000005a000027945 */ /* 0x000ff00003800200 */
[----:B------:R-:W-:Y:S05]  /*8920*/  @P0 BRA `(.L_x_82) ;  /* 0x0000000400600947 */ /* 0x000fea0003800000 */
[----:B------:R-:W-:Y:S04]  /*8930*/  LDS R0, [R17+0xad04] ;  /* 0x00ad040011007984 */ /* 0x000fe80000000800 */
[----:B--234-:R-:W2:Y:S02]  /*8940*/  LDS R5, [R17+0xad00] ;  /* 0x00ad000011057984 */ /* 0x01cea40000000800 */
[----:B--2---:R-:W-:-:S13]  /*8950*/  ISETP.GE.U32.AND P0, PT, R0, R5, PT ;  /* 0x000000050000720c */ /* 0x004fda0003f06070 */
[----:B------:R-:W-:Y:S04]  /*8960*/  @P0 LDS.U8 R5, [R18+UR4+0xab00] ;  /* 0x00ab000412050984 */ /* 0x000fe80008000000 */
[----:B------:R-:W-:Y:S04]  /*8970*/  @!P0 STS [R17+0xad00], R0 ;  /* 0x00ad000011008388 */ /* 0x000fe80000000800 */
[----:B------:R-:W2:Y:S02]  /*8980*/  @!P0 LDS.U8 R5, [R18+UR4+0xab01] ;  /* 0x00ab010412058984 */ /* 0x000ea40008000000 */
[----:B--2---:R-:W-:-:S02]  /*8990*/  LOP3.LUT R21, R5, 0xff, RZ, 0xc0, !PT ;  /* 0x000000ff05157812 */ /* 0x004fc400078ec0ff */
[----:B------:R2:W-:Y:S03]  /*89a0*/  @!P0 STS.U8 [R18+UR4+0xab00], R5 ;  /* 0x00ab000512008988 */ /* 0x0005e60008000004 */
[----:B0-----:R-:W-:-:S05]  /*89b0*/  IMAD.IADD R20, R27, 0x1, -R21 ;  /* 0x000000011b147824 */ /* 0x001fca00078e0a15 */
[----:B------:R-:W-:-:S04]  /*89c0*/  IABS R20, R20 ;  /* 0x0000001400147213 */ /* 0x000fc80000000000 */
[----:B------:R-:W-:-:S13]  /*89d0*/  ISETP.GE.U32.AND P0, PT, R20, 0x5, PT ;  /* 0x000000051400780c */ /* 0x000fda0003f06070 */
[----:B--2---:R-:W-:Y:S05]  /*89e0*/  @!P0 BRA `(.L_x_83) ;  /* 0x0000000000848947 */ /* 0x004fea0003800000 */
[----:B------:R-:W-:Y:S01]  /*89f0*/  IMAD.IADD R0, R42, 0x1, R21 ;  /* 0x000000012a007824 */ /* 0x000fe200078e0215 */
[----:B-1----:R-:W-:Y:S01]  /*8a00*/  I2FP.F32.S32 R24, R34 ;  /* 0x0000002200187245 */ /* 0x002fe20000201400 */
[----:B------:R-:W-:Y:S03]  /*8a10*/  BSSY.RECONVERGENT B3, `(.L_x_84) ;  /* 0x0000010000037945 */ /* 0x000fe60003800200 */
[----:B------:R-:W-:Y:S01]  /*8a20*/  LEA R0, R0, UR4, 0x2 ;  /* 0x0000000400007c11 */ /* 0x000fe2000f8e10ff */
[----:B------:R-:W0:Y:S04]  /*8a30*/  MUFU.RCP R20, R24 ;  /* 0x0000001800147308 */ /* 0x000e280000001000 */
[----:B------:R-:W1:Y:S01]  /*8a40*/  LDS R5, [R0+0x9b00] ;  /* 0x009b000000057984 */ /* 0x000e620000000800 */
[----:B0-----:R-:W-:-:S04]  /*8a50*/  FFMA R21, -R24, R20, 1 ;  /* 0x3f80000018157423 */ /* 0x001fc80000000114 */
[----:B------:R-:W-:Y:S01]  /*8a60*/  FFMA R20, R20, R21, R20 ;  /* 0x0000001514147223 */ /* 0x000fe20000000014 */
[----:B-1----:R-:W-:-:S05]  /*8a70*/  IMAD.IADD R5, R5, 0x1, -R34 ;  /* 0x0000000105057824 */ /* 0x002fca00078e0a22 */
[----:B------:R-:W-:-:S04]  /*8a80*/  I2FP.F32.U32 R5, R5 ;  /* 0x0000000500057245 */ /* 0x000fc80000201000 */
[----:B------:R-:W0:Y:S01]  /*8a90*/  FCHK P0, R5, R24 ;  /* 0x0000001805007302 */ /* 0x000e220000000000 */
[----:B------:R-:W-:-:S04]  /*8aa0*/  FFMA R21, R5, R20, RZ ;  /* 0x0000001405157223 */ /* 0x000fc800000000ff */
[----:B------:R-:W-:-:S04]  /*8ab0*/  FFMA R23, -R24, R21, R5 ;  /* 0x0000001518177223 */ /* 0x000fc80000000105 */
[----:B------:R-:W-:Y:S01]  /*8ac0*/  FFMA R0, R20, R23, R21 ;  /* 0x0000001714007223 */ /* 0x000fe20000000015 */
[----:B0-----:R-:W-:Y:S06]  /*8ad0*/  @!P0 BRA `(.L_x_85) ;  /* 0x00000000000c8947 */ /* 0x001fec0003800000 */
[----:B------:R-:W-:Y:S01]  /*8ae0*/  IMAD.MOV.U32 R0, RZ, RZ, R24 ;  /* 0x000000ffff007224 */ /* 0x000fe200078e0018 */
[----:B------:R-:W-:-:S07]  /*8af0*/  MOV R20, 0x8b10 ;  /* 0x00008b1000147802 */ /* 0x000fce0000000f00 */
[----:B------:R-:W-:Y:S05]  /*8b00*/  CALL.REL.NOINC `($__internal_2_$__cuda_sm3x_div_rn_noftz_f32_slowpath) ;  /* 0x0000017c008c7944 */ /* 0x000fea0003c00000 */
.L_x_85:
[----:B------:R-:W-:Y:S05]  /*8b10*/  BSYNC.RECONVERGENT B3 ;  /* 0x0000000000037941 */ /* 0x000fea0003800200 */
.L_x_84:
[----:B------:R-:W-:Y:S01]  /*8b20*/  FSETP.GEU.AND P0, PT, R0, 0.60000002384185791016, PT ;  /* 0x3f19999a0000780b */ /* 0x000fe20003f0e000 */
[----:B------:R-:W-:-:S12]  /*8b30*/  IMAD.MOV.U32 R0, RZ, RZ, 0x4 ;  /* 0x00000004ff007424 */ /* 0x000fd800078e00ff */
[----:B------:R0:W-:Y:S04]  /*8b40*/  @!P0 STS.U8 [R18+UR4+0xab00], RZ ;  /* 0x00ab00ff12008988 */ /* 0x0001e80008000004 */
[----:B------:R0:W-:Y:S01]  /*8b50*/  @!P0 STS.U8 [R18+UR4+0xab01], R0 ;  /* 0x00ab010012008988 */ /* 0x0001e20008000004 */
[----:B------:R-:W-:Y:S05]  /*8b60*/  @!P0 BRA `(.L_x_82) ;  /* 0x0000000000d08947 */ /* 0x000fea0003800000 */
[----:B0-----:R-:W-:Y:S01]  /*8b70*/  IMAD.MOV.U32 R0, RZ, RZ, 0x3f000000 ;  /* 0x3f000000ff007424 */ /* 0x001fe200078e00ff */
[----:B------:R0:W-:Y:S04]  /*8b80*/  STS.U8 [R18+UR4+0xab00], R27 ;  /* 0x00ab001b12007988 */ /* 0x0001e80008000004 */
[----:B------:R-:W-:-:S05]  /*8b90*/  LOP3.LUT R0, R0, 0x80000000, R29, 0xb8, !PT ;  /* 0x8000000000007812 */ /* 0x000fca00078eb81d */
[----:B------:R-:W-:-:S06]  /*8ba0*/  FADD.RZ R0, R0, R29 ;  /* 0x0000001d00007221 */ /* 0x000fcc000000c000 */
[----:B------:R-:W1:Y:S02]  /*8bb0*/  F2I.TRUNC.NTZ R0, R0 ;  /* 0x0000000000007305 */ /* 0x000e64000020f100 */
[----:B-1----:R-:W-:-:S05]  /*8bc0*/  VIADD R5, R0, 0x4 ;  /* 0x0000000400057836 */ /* 0x002fca0000000000 */
[----:B------:R0:W-:Y:S04]  /*8bd0*/  STS.U8 [R18+UR4+0xab01], R5 ;  /* 0x00ab010512007988 */ /* 0x0001e80008000004 */
[----:B------:R0:W-:Y:S01]  /*8be0*/  STS [R9+UR4+0x9b00], R34 ;  /* 0x009b002209007988 */ /* 0x0001e20008000804 */
[----:B------:R-:W-:Y:S05]  /*8bf0*/  BRA `(.L_x_82) ;  /* 0x0000000000ac7947 */ /* 0x000fea0003800000 */
.L_x_83:
[----:B------:R-:W-:-:S13]  /*8c00*/  ISETP.GE.U32.AND P0, PT, R20, 0x2, PT ;  /* 0x000000021400780c */ /* 0x000fda0003f06070 */
[----:B------:R-:W-:Y:S05]  /*8c10*/  @!P0 BRA `(.L_x_86) ;  /* 0x0000000000848947 */ /* 0x000fea0003800000 */
        /* <DEDUP_REMOVED lines=18> */
.L_x_88:
[----:B------:R-:W-:Y:S05]  /*8d40*/  BSYNC.RECONVERGENT B3 ;  /* 0x0000000000037941 */ /* 0x000fea0003800200 */
.L_x_87:
[----:B------:R-:W-:Y:S01]  /*8d50*/  FSETP.GEU.AND P0, PT, R0, 0.15000000596046447754, PT ;  /* 0x3e19999a0000780b */ /* 0x000fe20003f0e000 */
        /* <DEDUP_REMOVED lines=13> */
.L_x_86:
[----:B------:R-:W-:Y:S01]  /*8e30*/  IMAD.MOV.U32 R0, RZ, RZ, 0x3f000000 ;  /* 0x3f000000ff007424 */ /* 0x000fe200078e00ff */
[----:B------:R0:W-:Y:S04]  /*8e40*/  STS.U8 [R18+UR4+0xab00], R27 ;  /* 0x00ab001b12007988 */ /* 0x0001e80008000004 */
[----:B------:R-:W-:-:S05]  /*8e50*/  LOP3.LUT R0, R0, 0x80000000, R29, 0xb8, !PT ;  /* 0x8000000000007812 */ /* 0x000fca00078eb81d */
[----:B------:R-:W-:-:S06]  /*8e60*/  FADD.RZ R0, R0, R29 ;  /* 0x0000001d00007221 */ /* 0x000fcc000000c000 */
[----:B------:R-:W2:Y:S02]  /*8e70*/  F2I.TRUNC.NTZ R0, R0 ;  /* 0x0000000000007305 */ /* 0x000ea4000020f100 */
[----:B--2---:R-:W-:-:S05]  /*8e80*/  VIADD R5, R0, 0x4 ;  /* 0x0000000400057836 */ /* 0x004fca0000000000 */
[----:B------:R0:W-:Y:S04]  /*8e90*/  STS.U8 [R18+UR4+0xab01], R5 ;  /* 0x00ab010512007988 */ /* 0x0001e80008000004 */
[----:B-1----:R0:W-:Y:S02]  /*8ea0*/  STS [R9+UR4+0x9b00], R34 ;  /* 0x009b002209007988 */ /* 0x0021e40008000804 */
.L_x_82:
[----:B------:R-:W-:Y:S05]  /*8eb0*/  BSYNC.RECONVERGENT B2 ;  /* 0x0000000000027941 */ /* 0x000fea0003800200 */
.L_x_81:
[----:B------:R-:W-:Y:S01]  /*8ec0*/  BAR.SYNC.DEFER_BLOCKING 0x0 ;  /* 0x0000000000007b1d */ /* 0x000fe20000010000 */
[----:B------:R-:W-:Y:S01]  /*8ed0*/  ISETP.GE.U32.AND P0, PT, R3, 0x4, PT ;  /* 0x000000040300780c */ /* 0x000fe20003f06070 */
[----:B------:R-:W-:Y:S01]  /*8ee0*/  IMAD.IADD R40, R40, 0x1, R3 ;  /* 0x0000000128287824 */ /* 0x000fe200078e0203 */
[----:B------:R-:W-:Y:S02]  /*8ef0*/  LEA R38, R38, UR4, 0x5 ;  /* 0x0000000426267c11 */ /* 0x000fe4000f8e28ff */
[----:B------:R-:W-:Y:S01]  /*8f00*/  ISETP.EQ.AND P0, PT, R7, RZ, !P0 ;  /* 0x000000ff0700720c */ /* 0x000fe20004702270 */
[----:B------:R-:W-:Y:S03]  /*8f10*/  BSSY.RECONVERGENT B0, `(.L_x_89) ;  /* 0x0000014000007945 */ /* 0x000fe60003800200 */
[----:B------:R-:W-:-:S13]  /*8f20*/  ISETP.GT.U32.OR P0, PT, R22, 0x3, !P0 ;  /* 0x000000031600780c */ /* 0x000fda0004704470 */
[----:B------:R-:W-:Y:S05]  /*8f30*/  @P0 BRA `(.L_x_90) ;  /* 0x0000000000440947 */ /* 0x000fea0003800000 */
[----:B0-----:R-:W0:Y:S01]  /*8f40*/  LDS R0, [R13+0x9b00] ;  /* 0x009b00000d007984 */ /* 0x001e220000000800 */
[----:B------:R-:W0:Y:S01]  /*8f50*/  LDCU UR5, c[0x0][0x3bc] ;  /* 0x00007780ff0577ac */ /* 0x000e220008000800 */
[----:B------:R-:W-:Y:S01]  /*8f60*/  BSSY.RELIABLE B1, `(.L_x_91) ;  /* 0x000000d000017945 */ /* 0x000fe20003800100 */
[----:B0-----:R-:W-:-:S13]  /*8f70*/  ISETP.GE.U32.AND P0, PT, R0, UR5, PT ;  /* 0x0000000500007c0c */ /* 0x001fda000bf06070 */
[----:B------:R-:W-:Y:S05]  /*8f80*/  @P0 BRA `(.L_x_92) ;  /* 0x0000000000280947 */ /* 0x000fea0003800000 */
[----:B------:R-:W0:Y:S02]  /*8f90*/  LDS.U8 R0, [R40+0x13] ;  /* 0x0000130028007984 */ /* 0x000e240000000000 */
[----:B0-----:R-:W-:-:S13]  /*8fa0*/  ISETP.NE.AND P0, PT, R0, 0xff, PT ;  /* 0x000000ff0000780c */ /* 0x001fda0003f05270 */
[----:B--234-:R-:W0:Y:S01]  /*8fb0*/  @P0 LDS.U16 R5, [R38+0xab00] ;  /* 0x00ab000026050984 */ /* 0x01ce220000000400 */
[----:B------:R-:W-:Y:S05]  /*8fc0*/  @P0 BREAK.RELIABLE B1 ;  /* 0x0000000000010942 */ /* 0x000fea0003800100 */
[C---:B0-----:R-:W-:Y:S02]  /*8fd0*/  @P0 PRMT R0, R5.reuse, 0x7770, RZ ;  /* 0x0000777005000816 */ /* 0x041fe400000000ff */
[----:B------:R-:W-:-:S05]  /*8fe0*/  @P0 PRMT R5, R5, 0x7771, RZ ;  /* 0x0000777105050816 */ /* 0x000fca00000000ff */
[----:B------:R-:W-:-:S04]  /*8ff0*/  @P0 IMAD R0, R0, 0x4, R5 ;  /* 0x0000000400000824 */ /* 0x000fc800078e0205 */
[----:B------:R-:W-:-:S05]  /*9000*/  @P0 VIADD R5, R0, 0xfffffffc ;  /* 0xfffffffc00050836 */ /* 0x000fca0000000000 */
[----:B------:R0:W-:Y:S01]  /*9010*/  @P0 STG.E.U8 desc[UR8][R14.64], R5 ;  /* 0x000000050e000986 */ /* 0x0001e2000c101108 */
[----:B------:R-:W-:Y:S05]  /*9020*/  @P0 BRA `(.L_x_90) ;  /* 0x0000000000080947 */ /* 0x000fea0003800000 */
.L_x_92:
[----:B------:R-:W-:Y:S05]  /*9030*/  BSYNC.RELIABLE B1 ;  /* 0x0000000000017941 */ /* 0x000fea0003800100 */
.L_x_91:
[----:B------:R0:W-:Y:S02]  /*9040*/  STG.E.U8 desc[UR8][R14.64], RZ ;  /* 0x000000ff0e007986 */ /* 0x0001e4000c101108 */
.L_x_90:
[----:B------:R-:W-:Y:S05]  /*9050*/  BSYNC.RECONVERGENT B0 ;  /* 0x0000000000007941 */ /* 0x000fea0003800200 */
.L_x_89:
[----:B------:R-:W-:Y:S05]  /*9060*/  WARPSYNC.ALL ;  /* 0x0000000000007948 */ /* 0x000fea0003800000 */
[----:B------:R-:W-:Y:S01]  /*9070*/  BAR.SYNC.DEFER_BLOCKING 0x0 ;  /* 0x0000000000007b1d */ /* 0x000fe20000010000 */
[----:B0-----:R-:W-:Y:S01]  /*9080*/  LEA.HI R0, R3, 0x4, RZ, 0x1e ;  /* 0x0000000403007811 */ /* 0x001fe200078ff0ff */
[----:B------:R-:W-:-:S03]  /*9090*/  FADD R44, -R28, 1 ;  /* 0x3f8000001c2c7421 */ /* 0x000fc60000000100 */
[----:B------:R-:W-:Y:S01]  /*90a0*/  I2FP.F32.U32 R29, R0 ;  /* 0x00000000001d7245 */ /* 0x000fe20000201000 */
[----:B------:R-:W0:Y:S04]  /*90b0*/  LDCU UR5, c[0x0][0x3b8] ;  /* 0x00007700ff0577ac */ /* 0x000e280008000800 */
[C---:B------:R-:W-:Y:S01]  /*90c0*/  FMUL R23, R29.reuse, 0.0625 ;  /* 0x3d8000001d177820 */ /* 0x040fe20000400000 */
[----:B------:R-:W-:-:S03]  /*90d0*/  FMUL R29, R29, 0.125 ;  /* 0x3e0000001d1d7820 */ /* 0x000fc60000400000 */
[----:B--234-:R-:W-:Y:S01]  /*90e0*/  FADD R5, -R23, 1 ;  /* 0x3f80000017057421 */ /* 0x01cfe20000000100 */
[----:B------:R-:W-:-:S03]  /*90f0*/  FADD R37, -R29, 1 ;  /* 0x3f8000001d257421 */ /* 0x000fc60000000100 */
[-C--:B------:R-:W-:Y:S01]  /*9100*/  FMUL R0, R28, R5.reuse ;  /* 0x000000051c007220 */ /* 0x080fe20000400000 */
[----:B------:R-:W-:Y:S01]  /*9110*/  FMUL R5, R44, R5 ;  /* 0x000000052c057220 */ /* 0x000fe20000400000 */
[----:B------:R-:W2:Y:S01]  /*9120*/  LDS R24, [R10+0x200] ;  /* 0x000200000a187984 */ /* 0x000ea20000000800 */
[----:B0-----:R-:W-:-:S03]  /*9130*/  UISETP.NE.AND UP0, UPT, UR5, URZ, UPT ;  /* 0x000000ff0500728c */ /* 0x001fc6000bf05270 */
[----:B------:R-:W0:Y:S04]  /*9140*/  LDS R21, [R10] ;  /* 0x000000000a157984 */ /* 0x000e280000000800 */
[----:B------:R-:W3:Y:S04]  /*9150*/  LDS R31, [R10+0x600] ;  /* 0x000600000a1f7984 */ /* 0x000ee80000000800 */
[----:B------:R-:W4:Y:S04]  /*9160*/  LDS R36, [R10+0x800] ;  /* 0x000800000a247984 */ /* 0x000f280000000800 */
[----:B------:R-:W5:Y:S04]  /*9170*/  LDS R39, [R10+0x100] ;  /* 0x000100000a277984 */ /* 0x000f680000000800 */
[----:B------:R-:W5:Y:S04]  /*9180*/  LDS R26, [R10+0x300] ;  /* 0x000300000a1a7984 */ /* 0x000f680000000800 */
[----:B------:R-:W5:Y:S04]  /*9190*/  LDS R25, [R10+0x700] ;  /* 0x000700000a197984 */ /* 0x000f680000000800 */
[----:B------:R-:W5:Y:S01]  /*91a0*/  LDS R20, [R10+0x500] ;  /* 0x000500000a147984 */ /* 0x000f620000000800 */
[----:B--2---:R-:W-:-:S02]  /*91b0*/  I2FP.F32.U32 R27, R24 ;  /* 0x00000018001b7245 */ /* 0x004fc40000201000 */
[----:B0-----:R-:W-:-:S03]  /*91c0*/  I2FP.F32.U32 R24, R21 ;  /* 0x0000001500187245 */ /* 0x001fc60000201000 */
[----:B-1----:R-:W-:Y:S01]  /*91d0*/  FMUL R34, R0, R27 ;  /* 0x0000001b00227220 */ /* 0x002fe20000400000 */
[-C--:B------:R-:W-:Y:S01]  /*91e0*/  FMUL R21, R44, R23.reuse ;  /* 0x000000172c157220 */ /* 0x080fe20000400000 */
[----:B------:R-:W-:Y:S01]  /*91f0*/  FMUL R23, R28, R23 ;  /* 0x000000171c177220 */ /* 0x000fe20000400000 */
[----:B---3--:R-:W-:Y:S01]  /*9200*/  I2FP.F32.U32 R31, R31 ;  /* 0x0000001f001f7245 */ /* 0x008fe20000201000 */
[----:B------:R-:W-:Y:S01]  /*9210*/  FFMA R24, R5, R24, R34 ;  /* 0x0000001805187223 */ /* 0x000fe20000000022 */
[----:B----4-:R-:W-:-:S03]  /*9220*/  I2FP.F32.U32 R36, R36 ;  /* 0x0000002400247245 */ /* 0x010fc60000201000 */
[----:B------:R-:W-:Y:S02]  /*9230*/  FFMA R24, R21, R31, R24 ;  /* 0x0000001f15187223 */ /* 0x000fe40000000018 */
[----:B------:R-:W0:Y:S01]  /*9240*/  LDS R31, [R10+0x280] ;  /* 0x000280000a1f7984 */ /* 0x000e220000000800 */
[----:B-----5:R-:W-:Y:S01]  /*9250*/  I2FP.F32.U32 R39, R39 ;  /* 0x0000002700277245 */ /* 0x020fe20000201000 */
[----:B------:R-:W-:Y:S01]  /*9260*/  FFMA R36, R23, R36, R24 ;  /* 0x0000002417247223 */ /* 0x000fe20000000018 */
[-C--:B------:R-:W-:Y:S01]  /*9270*/  FMUL R24, R32, R37.reuse ;  /* 0x0000002520187220 */ /* 0x080fe20000400000 */
[C---:B------:R-:W-:Y:S01]  /*9280*/  FMUL R37, R30.reuse, R37 ;  /* 0x000000251e257220 */ /* 0x040fe20000400000 */
[----:B------:R-:W-:Y:S01]  /*9290*/  I2FP.F32.U32 R26, R26 ;  /* 0x0000001a001a7245 */ /* 0x000fe20000201000 */
[----:B------:R-:W-:Y:S01]  /*92a0*/  FMUL R30, R30, R29 ;  /* 0x0000001d1e1e7220 */ /* 0x000fe20000400000 */
[----:B------:R-:W-:Y:S01]  /*92b0*/  FMUL R34, R24, R39 ;  /* 0x0000002718227220 */ /* 0x000fe20000400000 */
[----:B------:R-:W1:Y:S01]  /*92c0*/  F2I.U32.TRUNC.NTZ R36, R36 ;  /* 0x0000002400247305 */ /* 0x000e62000020f000 */
[----:B------:R-:W-:Y:S01]  /*92d0*/  I2FP.F32.U32 R25, R25 ;  /* 0x0000001900197245 */ /* 0x000fe20000201000 */
[----:B------:R-:W-:Y:S01]  /*92e0*/  FMUL R32, R32, R29 ;  /* 0x0000001d20207220 */ /* 0x000fe20000400000 */
[----:B------:R-:W-:Y:S01]  /*92f0*/  FFMA R27, R37, R26, R34 ;  /* 0x0000001a251b7223 */ /* 0x000fe20000000022 */
[----:B------:R-:W2:Y:S01]  /*9300*/  LDS R39, [R10+0x880] ;  /* 0x000880000a277984 */ /* 0x000ea20000000800 */
[----:B------:R-:W-:-:S02]  /*9310*/  I2FP.F32.U32 R20, R20 ;  /* 0x0000001400147245 */ /* 0x000fc40000201000 */
[----:B------:R-:W-:-:S04]  /*9320*/  FFMA R25, R30, R25, R27 ;  /* 0x000000191e197223 */ /* 0x000fc8000000001b */
[----:B------:R-:W-:Y:S01]  /*9330*/  FFMA R20, R32, R20, R25 ;  /* 0x0000001420147223 */ /* 0x000fe20000000019 */
[----:B-1----:R-:W-:Y:S02]  /*9340*/  I2FP.F32.U32 R27, R36 ;  /* 0x00000024001b7245 */ /* 0x002fe40000201000 */
[----:B------:R-:W1:Y:S03]  /*9350*/  LDS R36, [R10+0x680] ;  /* 0x000680000a247984 */ /* 0x000e660000000800 */
[----:B------:R-:W-:Y:S02]  /*9360*/  FFMA R25, R20, 4, R27 ;  /* 0x4080000014197823 */ /* 0x000fe4000000001b */
[----:B------:R-:W3:Y:S04]  /*9370*/  LDS R27, [R10+0x80] ;  /* 0x000080000a1b7984 */ /* 0x000ee80000000800 */
[----:B------:R-:W4:Y:S01]  /*9380*/  F2I.U32.TRUNC.NTZ R25, R25 ;  /* 0x0000001900197305 */ /* 0x000f22000020f000 */
[----:B0-----:R-:W-:-:S05]  /*9390*/  I2FP.F32.U32 R31, R31 ;  /* 0x0000001f001f7245 */ /* 0x001fca0000201000 */
[----:B------:R-:W-:Y:S01]  /*93a0*/  FMUL R34, R0, R31 ;  /* 0x0000001f00227220 */ /* 0x000fe20000400000 */
[----:B----4-:R-:W-:Y:S01]  /*93b0*/  STS [R6+0x9b00], R25 ;  /* 0x009b001906007388 */ /* 0x010fe20000000800 */
[----:B--2---:R-:W-:-:S03]  /*93c0*/  I2FP.F32.U32 R39, R39 ;  /* 0x0000002700277245 */ /* 0x004fc60000201000 */
[----:B------:R-:W0:Y:S04]  /*93d0*/  LDS R43, [R10+0x180] ;  /* 0x000180000a2b7984 */ /* 0x000e280000000800 */
[----:B------:R-:W2:Y:S04]  /*93e0*/  LDS R41, [R10+0x380] ;  /* 0x000380000a297984 */ /* 0x000ea80000000800 */
[----:B------:R-:W4:Y:S04]  /*93f0*/  LDS R26, [R10+0x780] ;  /* 0x000780000a1a7984 */ /* 0x000f280000000800 */
[----:B------:R-:W5:Y:S01]  /*9400*/  LDS R20, [R10+0x580] ;  /* 0x000580000a147984 */ /* 0x000f620000000800 */
[----:B-1----:R-:W-:-:S02]  /*9410*/  I2FP.F32.U32 R36, R36 ;  /* 0x0000002400247245 */ /* 0x002fc40000201000 */
[----:B---3--:R-:W-:-:S05]  /*9420*/  I2FP.F32.U32 R0, R27 ;  /* 0x0000001b00007245 */ /* 0x008fca0000201000 */
[----:B------:R-:W-:-:S04]  /*9430*/  FFMA R0, R5, R0, R34 ;  /* 0x0000000005007223 */ /* 0x000fc80000000022 */
[----:B------:R-:W-:-:S04]  /*9440*/  FFMA R0, R21, R36, R0 ;  /* 0x0000002415007223 */ /* 0x000fc80000000000 */
[----:B------:R-:W-:-:S06]  /*9450*/  FFMA R0, R23, R39, R0 ;  /* 0x0000002717007223 */ /* 0x000fcc0000000000 */
[----:B------:R-:W1:Y:S01]  /*9460*/  F2I.U32.TRUNC.NTZ R0, R0 ;  /* 0x0000000000007305 */ /* 0x000e62000020f000 */
[----:B0-----:R-:W-:Y:S02]  /*9470*/  I2FP.F32.U32 R43, R43 ;  /* 0x0000002b002b7245 */ /* 0x001fe40000201000 */
[----:B--2---:R-:W-:-:S03]  /*9480*/  I2FP.F32.U32 R34, R41 ;  /* 0x0000002900227245 */ /* 0x004fc60000201000 */
[----:B------:R-:W-:Y:S01]  /*9490*/  FMUL R24, R24, R43 ;  /* 0x0000002b18187220 */ /* 0x000fe20000400000 */
[----:B----4-:R-:W-:-:S03]  /*94a0*/  I2FP.F32.U32 R26, R26 ;  /* 0x0000001a001a7245 */ /* 0x010fc60000201000 */
[----:B------:R-:W-:Y:S01]  /*94b0*/  FFMA R5, R37, R34, R24 ;  /* 0x0000002225057223 */ /* 0x000fe20000000018 */
[----:B-1----:R-:W-:Y:S02]  /*94c0*/  I2FP.F32.U32 R24, R0 ;  /* 0x0000000000187245 */ /* 0x002fe40000201000 */
[----:B-----5:R-:W-:Y:S01]  /*94d0*/  I2FP.F32.U32 R20, R20 ;  /* 0x0000001400147245 */ /* 0x020fe20000201000 */
[----:B------:R-:W-:-:S04]  /*94e0*/  FFMA R5, R30, R26, R5 ;  /* 0x0000001a1e057223 */ /* 0x000fc80000000005 */
[----:B------:R-:W-:-:S04]  /*94f0*/  FFMA R5, R32, R20, R5 ;  /* 0x0000001420057223 */ /* 0x000fc80000000005 */
[----:B------:R-:W-:-:S06]  /*9500*/  FFMA R5, R5, 4, R24 ;  /* 0x4080000005057823 */ /* 0x000fcc0000000018 */
[----:B------:R-:W0:Y:S02]  /*9510*/  F2I.U32.TRUNC.NTZ R5, R5 ;  /* 0x0000000500057305 */ /* 0x000e24000020f000 */
[----:B0-----:R0:W-:Y:S01]  /*9520*/  STS [R6+0x9b80], R5 ;  /* 0x009b800506007388 */ /* 0x0011e20000000800 */
[----:B------:R-:W-:Y:S05]  /*9530*/  BRA.U !UP0, `(.L_x_93) ;  /* 0x0000000108507547 */ /* 0x000fea000b800000 */
[----:B------:R-:W1:Y:S01]  /*9540*/  LDS.U8 R21, [R19+0x4] ;  /* 0x0000040013157984 */ /* 0x000e620000000000 */
[----:B------:R-:W2:Y:S01]  /*9550*/  S2UR UR7, SR_CgaCtaId ;  /* 0x00000000000779c3 */ /* 0x000ea20000008800 */
[----:B------:R-:W-:Y:S01]  /*9560*/  UMOV UR5, 0x400 ;  /* 0x0000040000057882 */ /* 0x000fe20000000000 */
[----:B------:R-:W-:Y:S01]  /*9570*/  LOP3.LUT R0, R9, 0xfc00, RZ, 0xc0, !PT ;  /* 0x0000fc0009007812 */ /* 0x000fe200078ec0ff */
[----:B------:R-:W-:Y:S01]  /*9580*/  UIADD3 UR6, UPT, UPT, UR5, 0x708, URZ ;  /* 0x0000070805067890 */ /* 0x000fe2000fffe0ff */
[----:B------:R-:W-:Y:S01]  /*9590*/  LOP3.LUT R20, R42, 0xc0, RZ, 0xc0, !PT ;  /* 0x000000c02a147812 */ /* 0x000fe200078ec0ff */
[----:B------:R-:W-:-:S03]  /*95a0*/  UIADD3 UR5, UPT, UPT, UR5, 0x750, URZ ;  /* 0x0000075005057890 */ /* 0x000fc6000fffe0ff */
[----:B------:R-:W-:-:S04]  /*95b0*/  IADD3 R0, PT, PT, R0, R20, R11 ;  /* 0x0000001400007210 */ /* 0x000fc80007ffe00b */
[----:B------:R-:W-:-:S04]  /*95c0*/  LEA R0, R0, 0x2000, 0x1 ;  /* 0x0000200000007811 */ /* 0x000fc800078e08ff */
[----:B------:R-:W-:Y:S01]  /*95d0*/  LOP3.LUT R20, R0, 0x1fffe, RZ, 0xc0, !PT ;  /* 0x0001fffe00147812 */ /* 0x000fe200078ec0ff */
[----:B--2---:R-:W-:Y:S02]  /*95e0*/  ULEA UR6, UR7, UR6, 0x18 ;  /* 0x0000000607067291 */ /* 0x004fe4000f8ec0ff */
[----:B------:R-:W-:-:S09]  /*95f0*/  ULEA UR5, UR7, UR5, 0x18 ;  /* 0x0000000507057291 */ /* 0x000fd2000f8ec0ff */
        /* <DEDUP_REMOVED lines=8> */
.L_x_93:
[----:B------:R-:W-:Y:S01]  /*9680*/  BAR.SYNC.DEFER_BLOCKING 0x0 ;  /* 0x0000000000007b1d */ /* 0x000fe20000010000 */
[C---:B------:R-:W-:Y:S02]  /*9690*/  ISETP.GT.U32.AND P6, PT, R11.reuse, 0xf, PT ;  /* 0x0000000f0b00780c */ /* 0x040fe40003fc4070 */
[C---:B------:R-:W-:Y:S02]  /*96a0*/  ISETP.GT.U32.AND P4, PT, R11.reuse, 0x7, PT ;  /* 0x000000070b00780c */ /* 0x040fe40003f84070 */
[C---:B------:R-:W-:Y:S01]  /*96b0*/  ISETP.GT.U32.AND P0, PT, R11.reuse, 0x3, PT ;  /* 0x000000030b00780c */ /* 0x040fe20003f04070 */
[----:B------:R-:W-:Y:S01]  /*96c0*/  BSSY.RECONVERGENT B0, `(.L_x_94) ;  /* 0x0000012000007945 */ /* 0x000fe20003800200 */
[----:B------:R-:W-:Y:S01]  /*96d0*/  ISETP.GT.U32.AND P1, PT, R11, 0x1, PT ;  /* 0x000000010b00780c */ /* 0x000fe20003f24070 */
[----:B------:R-:W-:Y:S04]  /*96e0*/  LDS R0, [R6+0x9b80] ;  /* 0x009b800006007984 */ /* 0x000fe80000000800 */
[----:B01----:R-:W0:Y:S02]  /*96f0*/  LDS R5, [R6+0x9b00] ;  /* 0x009b000006057984 */ /* 0x003e240000000800 */
[----:B0-----:R-:W-:-:S13]  /*9700*/  ISETP.GE.U32.AND P5, PT, R0, R5, PT ;  /* 0x000000050000720c */ /* 0x001fda0003fa6070 */
[----:B------:R-:W-:Y:S04]  /*9710*/  @P5 STS.U8 [R18+UR4+0xab00], R11 ;  /* 0x00ab000b12005988 */ /* 0x000fe80008000004 */
[----:B------:R-:W0:Y:S04]  /*9720*/  @P5 LDS R20, [R6+0x9b00] ;  /* 0x009b000006145984 */ /* 0x000e280000000800 */
[----:B0-----:R0:W-:Y:S04]  /*9730*/  @P5 STS [R17+0xad00], R20 ;  /* 0x00ad001411005388 */ /* 0x0011e80000000800 */
[----:B------:R0:W-:Y:S04]  /*9740*/  @!P5 STS [R17+0xad00], R0 ;  /* 0x00ad00001100d388 */ /* 0x0001e80000000800 */
[----:B------:R0:W-:Y:S01]  /*9750*/  @!P5 STS.U8 [R18+UR4+0xab00], R16 ;  /* 0x00ab00101200d988 */ /* 0x0001e20008000004 */
[----:B------:R-:W-:Y:S06]  /*9760*/  BAR.SYNC.DEFER_BLOCKING 0x0 ;  /* 0x0000000000007b1d */ /* 0x000fec0000010000 */
[----:B------:R-:W-:Y:S05]  /*9770*/  @P6 BRA `(.L_x_95) ;  /* 0x0000000000186947 */ /* 0x000fea0003800000 */
[----:B0-----:R-:W-:Y:S04]  /*9780*/  LDS R0, [R17+0xad40] ;  /* 0x00ad400011007984 */ /* 0x001fe80000000800 */
[----:B------:R-:W0:Y:S02]  /*9790*/  LDS R5, [R17+0xad00] ;  /* 0x00ad000011057984 */ /* 0x000e240000000800 */
[----:B0-----:R-:W-:-:S13]  /*97a0*/  ISETP.GE.U32.AND P5, PT, R0, R5, PT ;  /* 0x000000050000720c */ /* 0x001fda0003fa6070 */
[----:B------:R-:W-:Y:S04]  /*97b0*/  @!P5 STS [R17+0xad00], R0 ;  /* 0x00ad00001100d388 */ /* 0x000fe80000000800 */
[----:B------:R-:W0:Y:S04]  /*97c0*/  @!P5 LDS.U8 R5, [R18+UR4+0xab10] ;  /* 0x00ab10041205d984 */ /* 0x000e280008000000 */
[----:B0-----:R1:W-:Y:S02]  /*97d0*/  @!P5 STS.U8 [R18+UR4+0xab00], R5 ;  /* 0x00ab00051200d988 */ /* 0x0013e40008000004 */
.L_x_95:
[----:B------:R-:W-:Y:S05]  /*97e0*/  BSYNC.RECONVERGENT B0 ;  /* 0x0000000000007941 */ /* 0x000fea0003800200 */
.L_x_94:
[----:B------:R-:W-:Y:S06]  /*97f0*/  BAR.SYNC.DEFER_BLOCKING 0x0 ;  /* 0x0000000000007b1d */ /* 0x000fec0000010000 */
[----:B------:R-:W-:Y:S04]  /*9800*/  BSSY.RECONVERGENT B0, `(.L_x_96) ;  /* 0x0000008000007945 */ /* 0x000fe80003800200 */
[----:B------:R-:W-:Y:S05]  /*9810*/  @P4 BRA `(.L_x_97) ;  /* 0x0000000000184947 */ /* 0x000fea0003800000 */
[----:B0-----:R-:W-:Y:S04]  /*9820*/  LDS R0, [R17+0xad20] ;  /* 0x00ad200011007984 */ /* 0x001fe80000000800 */
[----:B-1----:R-:W0:Y:S02]  /*9830*/  LDS R5, [R17+0xad00] ;  /* 0x00ad000011057984 */ /* 0x002e240000000800 */
[----:B0-----:R-:W-:-:S13]  /*9840*/  ISETP.GE.U32.AND P4, PT, R0, R5, PT ;  /* 0x000000050000720c */ /* 0x001fda0003f86070 */
[----:B------:R-:W-:Y:S04]  /*9850*/  @!P4 STS [R17+0xad00], R0 ;  /* 0x00ad00001100c388 */ /* 0x000fe80000000800 */
[----:B------:R-:W0:Y:S04]  /*9860*/  @!P4 LDS.U8 R5, [R18+UR4+0xab08] ;  /* 0x00ab08041205c984 */ /* 0x000e280008000000 */
[----:B0-----:R2:W-:Y:S02]  /*9870*/  @!P4 STS.U8 [R18+UR4+0xab00], R5 ;  /* 0x00ab00051200c988 */ /* 0x0015e40008000004 */
.L_x_97:
[----:B------:R-:W-:Y:S05]  /*9880*/  BSYNC.RECONVERGENT B0 ;  /* 0x0000000000007941 */ /* 0x000fea0003800200 */
.L_x_96:
[----:B------:R-:W-:Y:S06]  /*9890*/  BAR.SYNC.DEFER_BLOCKING 0x0 ;  /* 0x0000000000007b1d */ /* 0x000fec0000010000 */
[----:B------:R-:W-:Y:S04]  /*98a0*/  BSSY.RECONVERGENT B0, `(.L_x_98) ;  /* 0x0000008000007945 */ /* 0x000fe80003800200 */
[----:B------:R-:W-:Y:S05]  /*98b0*/  @P0 BRA `(.L_x_99) ;  /* 0x0000000000180947 */ /* 0x000fea0003800000 */
[----:B0-----:R-:W-:Y:S04]  /*98c0*/  LDS R0, [R17+0xad10] ;  /* 0x00ad100011007984 */ /* 0x001fe80000000800 */
[----:B-12---:R-:W0:Y:S02]  /*98d0*/  LDS R5, [R17+0xad00] ;  /* 0x00ad000011057984 */ /* 0x006e240000000800 */
[----:B0-----:R-:W-:-:S13]  /*98e0*/  ISETP.GE.U32.AND P0, PT, R0, R5, PT ;  /* 0x000000050000720c */ /* 0x001fda0003f06070 */
[----:B------:R-:W-:Y:S04]  /*98f0*/  @!P0 STS [R17+0xad00], R0 ;  /* 0x00ad000011008388 */ /* 0x000fe80000000800 */
[----:B------:R-:W0:Y:S04]  /*9900*/  @!P0 LDS.U8 R5, [R18+UR4+0xab04] ;  /* 0x00ab040412058984 */ /* 0x000e280008000000 */
[----:B0-----:R3:W-:Y:S02]  /*9910*/  @!P0 STS.U8 [R18+UR4+0xab00], R5 ;  /* 0x00ab000512008988 */ /* 0x0017e40008000004 */
.L_x_99:
[----:B------:R-:W-:Y:S05]  /*9920*/  BSYNC.RECONVERGENT B0 ;  /* 0x0000000000007941 */ /* 0x000fea0003800200 */
.L_x_98:
[----:B------:R-:W-:Y:S06]  /*9930*/  BAR.SYNC.DEFER_BLOCKING 0x0 ;  /* 0x0000000000007b1d */ /* 0x000fec0000010000 */
[----:B------:R-:W-:Y:S04]  /*9940*/  BSSY.RECONVERGENT B0, `(.L_x_100) ;  /* 0x0000008000007945 */ /* 0x000fe80003800200 */
[----:B------:R-:W-:Y:S05]  /*9950*/  @P1 BRA `(.L_x_101) ;  /* 0x0000000000181947 */ /* 0x000fea0003800000 */
[----:B0-----:R-:W-:Y:S04]  /*9960*/  LDS R0, [R17+0xad08] ;  /* 0x00ad080011007984 */ /* 0x001fe80000000800 */
[----:B-123--:R-:W0:Y:S02]  /*9970*/  LDS R5, [R17+0xad00] ;  /* 0x00ad000011057984 */ /* 0x00ee240000000800 */
[----:B0-----:R-:W-:-:S13]  /*9980*/  ISETP.GE.U32.AND P0, PT, R0, R5, PT ;  /* 0x000000050000720c */ /* 0x001fda0003f06070 */
[----:B------:R-:W-:Y:S04]  /*9990*/  @!P0 STS [R17+0xad00], R0 ;  /* 0x00ad000011008388 */ /* 0x000fe80000000800 */
[----:B------:R-:W0:Y:S04]  /*99a0*/  @!P0 LDS.U8 R5, [R18+UR4+0xab02] ;  /* 0x00ab020412058984 */ /* 0x000e280008000000 */
[----:B0-----:R4:W-:Y:S02]  /*99b0*/  @!P0 STS.U8 [R18+UR4+0xab00], R5 ;  /* 0x00ab000512008988 */ /* 0x0019e40008000004 */
.L_x_101:
[----:B------:R-:W-:Y:S05]  /*99c0*/  BSYNC.RECONVERGENT B0 ;  /* 0x0000000000007941 */ /* 0x000fea0003800200 */
.L_x_100:
[----:B------:R-:W-:Y:S01]  /*99d0*/  BAR.SYNC.DEFER_BLOCKING 0x0 ;  /* 0x0000000000007b1d */ /* 0x000fe20000010000 */
[----:B------:R-:W-:Y:S01]  /*99e0*/  ISETP.NE.AND P0, PT, R11, RZ, PT ;  /* 0x000000ff0b00720c */ /* 0x000fe20003f05270 */
[----:B------:R-:W-:Y:S01]  /*99f0*/  IMAD.MOV.U32 R32, RZ, RZ, RZ ;  /* 0x000000ffff207224 */ /* 0x000fe200078e00ff */
[----:B------:R-:W-:-:S03]  /*9a00*/  CS2R R30, SRZ ;  /* 0x00000000001e7805 */ /* 0x000fc6000001ff00 */
[----:B------:R-:W-:Y:S08]  /*9a10*/  BSSY.RECONVERGENT B2, `(.L_x_102) ;  /* 0x000003a000027945 */ /* 0x000ff00003800200 */
[----:B------:R-:W-:Y:S05]  /*9a20*/  @P0 BRA `(.L_x_103) ;  /* 0x0000000000e00947 */ /* 0x000fea0003800000 */
[----:B0-----:R-:W-:Y:S01]  /*9a30*/  LDS R0, [R17+0xad04] ;  /* 0x00ad040011007984 */ /* 0x001fe20000000800 */
[----:B------:R-:W0:Y:S01]  /*9a40*/  S2UR UR6, SR_CgaCtaId ;  /* 0x00000000000679c3 */ /* 0x000e220000008800 */
[----:B------:R-:W-:Y:S01]  /*9a50*/  UMOV UR5, 0x400 ;  /* 0x0000040000057882 */ /* 0x000fe20000000000 */
[----:B------:R-:W-:Y:S01]  /*9a60*/  BSSY.RECONVERGENT B3, `(.L_x_104) ;  /* 0x0000029000037945 */ /* 0x000fe20003800200 */
[----:B-1234-:R-:W1:Y:S01]  /*9a70*/  LDS R5, [R17+0xad00] ;  /* 0x00ad000011057984 */ /* 0x01ee620000000800 */
[----:B------:R-:W-:Y:S01]  /*9a80*/  UIADD3 UR5, UPT, UPT, UR5, 0x750, URZ ;  /* 0x0000075005057890 */ /* 0x000fe2000fffe0ff */
[----:B------:R-:W-:-:S03]  /*9a90*/  IMAD.MOV.U32 R32, RZ, RZ, RZ ;  /* 0x000000ffff207224 */ /* 0x000fc600078e00ff */
[----:B0-----:R-:W-:Y:S01]  /*9aa0*/  ULEA UR5, UR6, UR5, 0x18 ;  /* 0x0000000506057291 */ /* 0x001fe2000f8ec0ff */
[----:B-1----:R-:W-:-:S13]  /*9ab0*/  ISETP.GE.U32.AND P0, PT, R0, R5, PT ;  /* 0x000000050000720c */ /* 0x002fda0003f06070 */
[----:B------:R-:W-:Y:S04]  /*9ac0*/  @P0 LDS.U8 R5, [R18+UR4+0xab00] ;  /* 0x00ab000412050984 */ /* 0x000fe80008000000 */
[----:B------:R-:W-:Y:S04]  /*9ad0*/  @!P0 STS [R17+0xad00], R0 ;  /* 0x00ad000011008388 */ /* 0x000fe80000000800 */
[----:B------:R-:W0:Y:S02]  /*9ae0*/  @!P0 LDS.U8 R5, [R18+UR4+0xab01] ;  /* 0x00ab010412058984 */ /* 0x000e240008000000 */
[----:B0-----:R-:W-:-:S02]  /*9af0*/  LOP3.LUT R31, R5, 0xff, RZ, 0xc0, !PT ;  /* 0x000000ff051f7812 */ /* 0x001fc400078ec0ff */
[----:B------:R0:W-:Y:S01]  /*9b00*/  @!P0 STS.U8 [R18+UR4+0xab00], R5 ;  /* 0x00ab000512008988 */ /* 0x0001e20008000004 */
[----:B------:R-:W-:Y:S02]  /*9b10*/  PRMT R0, R5, 0x9910, RZ ;  /* 0x0000991005007816 */ /* 0x000fe400000000ff */
        /* <DEDUP_REMOVED lines=27> */
.L_x_107:
[----:B------:R-:W-:Y:S05]  /*9cd0*/  BSYNC.RECONVERGENT B4 ;  /* 0x0000000000047941 */ /* 0x000fea0003800200 */
.L_x_106:
[----:B------:R-:W-:-:S07]  /*9ce0*/  IMAD.MOV.U32 R32, RZ, RZ, R0 ;  /* 0x000000ffff207224 */ /* 0x000fce00078e0000 */
.L_x_105:
[----:B------:R-:W-:Y:S05]  /*9cf0*/  BSYNC.RECONVERGENT B3 ;  /* 0x0000000000037941 */ /* 0x000fea0003800200 */
.L_x_104:
[----:B------:R-:W-:-:S05]  /*9d00*/  IMAD.MOV.U32 R20, RZ, RZ, 0x5f5e0ff ;  /* 0x05f5e0ffff147424 */ /* 0x000fca00078e00ff */
[----:B------:R-:W-:Y:S04]  /*9d10*/  STS [R27+0x9b00], R20 ;  /* 0x009b00141b007388 */ /* 0x000fe80000000800 */
[----:B------:R-:W0:Y:S02]  /*9d20*/  LDS.U8 R0, [R18+UR4+0xab00] ;  /* 0x00ab000412007984 */ /* 0x000e240008000000 */
[----:B0-----:R-:W-:-:S13]  /*9d30*/  ISETP.NE.AND P0, PT, R0, RZ, PT ;  /* 0x000000ff0000720c */ /* 0x001fda0003f05270 */
[----:B------:R-:W-:Y:S05]  /*9d40*/  @!P0 BRA `(.L_x_108) ;  /* 0x0000000000148947 */ /* 0x000fea0003800000 */
[----:B------:R-:W-:-:S13]  /*9d50*/  ISETP.NE.AND P0, PT, R0, 0x3f, PT ;  /* 0x0000003f0000780c */ /* 0x000fda0003f05270 */
[----:B------:R0:W-:Y:S04]  /*9d60*/  @P0 STS [R27+0x9afc], R20 ;  /* 0x009afc141b000388 */ /* 0x0001e80000000800 */
[----:B------:R0:W-:Y:S04]  /*9d70*/  @P0 STS [R27+0x9b04], R20 ;  /* 0x009b04141b000388 */ /* 0x0001e80000000800 */
[----:B------:R0:W-:Y:S01]  /*9d80*/  @!P0 STS [R27+0x9afc], R20 ;  /* 0x009afc141b008388 */ /* 0x0001e20000000800 */
[----:B------:R-:W-:Y:S05]  /*9d90*/  BRA `(.L_x_103) ;  /* 0x0000000000047947 */ /* 0x000fea0003800000 */
.L_x_108:
[----:B------:R0:W-:Y:S02]  /*9da0*/  STS [R27+0x9b04], R20 ;  /* 0x009b04141b007388 */ /* 0x0001e40000000800 */
.L_x_103:
[----:B------:R-:W-:Y:S05]  /*9db0*/  BSYNC.RECONVERGENT B2 ;  /* 0x0000000000027941 */ /* 0x000fea0003800200 */
.L_x_102:
[----:B------:R-:W-:Y:S01]  /*9dc0*/  BAR.SYNC.DEFER_BLOCKING 0x0 ;  /* 0x0000000000007b1d */ /* 0x000fe20000010000 */
[C---:B------:R-:W-:Y:S02]  /*9dd0*/  ISETP.GT.U32.AND P6, PT, R11.reuse, 0xf, PT ;  /* 0x0000000f0b00780c */ /* 0x040fe40003fc4070 */
[C---:B------:R-:W-:Y:S02]  /*9de0*/  ISETP.GT.U32.AND P4, PT, R11.reuse, 0x7, PT ;  /* 0x000000070b00780c */ /* 0x040fe40003f84070 */
[C---:B------:R-:W-:Y:S01]  /*9df0*/  ISETP.GT.U32.AND P0, PT, R11.reuse, 0x3, PT ;  /* 0x000000030b00780c */ /* 0x040fe20003f04070 */
[----:B------:R-:W-:Y:S01]  /*9e00*/  BSSY.RECONVERGENT B0, `(.L_x_109) ;  /* 0x0000012000007945 */ /* 0x000fe20003800200 */
[----:B------:R-:W-:Y:S01]  /*9e10*/  ISETP.GT.U32.AND P1, PT, R11, 0x1, PT ;  /* 0x000000010b00780c */ /* 0x000fe20003f24070 */
[----:B0-----:R-:W-:Y:S04]  /*9e20*/  LDS R0, [R6+0x9b80] ;  /* 0x009b800006007984 */ /* 0x001fe80000000800 */
[----:B-1234-:R-:W0:Y:S02]  /*9e30*/  LDS R5, [R6+0x9b00] ;  /* 0x009b000006057984 */ /* 0x01ee240000000800 */
        /* <DEDUP_REMOVED lines=14> */
.L_x_110:
[----:B------:R-:W-:Y:S05]  /*9f20*/  BSYNC.RECONVERGENT B0 ;  /* 0x0000000000007941 */ /* 0x000fea0003800200 */
.L_x_109:
        /* <DEDUP_REMOVED lines=9> */
.L_x_112:
[----:B------:R-:W-:Y:S05]  /*9fc0*/  BSYNC.RECONVERGENT B0 ;  /* 0x0000000000007941 */ /* 0x000fea0003800200 */
.L_x_111:
        /* <DEDUP_REMOVED lines=9> */
.L_x_114:
[----:B------:R-:W-:Y:S05]  /*a060*/  BSYNC.RECONVERGENT B0 ;  /* 0x0000000000007941 */ /* 0x000fea0003800200 */
.L_x_113:
        /* <DEDUP_REMOVED lines=9> */
.L_x_116:
[----:B------:R-:W-:Y:S05]  /*a100*/  BSYNC.RECONVERGENT B0 ;  /* 0x0000000000007941 */ /* 0x000fea0003800200 */
.L_x_115:
[----:B------:R-:W-:Y:S01]  /*a110*/  BAR.SYNC.DEFER_BLOCKING 0x0 ;  /* 0x0000000000007b1d */ /* 0x000fe20000010000 */
[----:B------:R-:W-:-:S05]  /*a120*/  ISETP.NE.AND P0, PT, R11, RZ, PT ;  /* 0x000000ff0b00720c */ /* 0x000fca0003f05270 */
[----:B------:R-:W-:Y:S08]  /*a130*/  BSSY.RECONVERGENT B2, `(.L_x_117) ;  /* 0x0000064000027945 */ /* 0x000ff00003800200 */
[----:B------:R-:W-:Y:S05]  /*a140*/  @P0 BRA `(.L_x_118) ;  /* 0x0000000400880947 */ /* 0x000fea0003800000 */
[----:B0-----:R-:W-:Y:S04]  /*a150*/  LDS R0, [R17+0xad04] ;  /* 0x00ad040011007984 */ /* 0x001fe80000000800 */
[----:B-1234-:R-:W0:Y:S02]  /*a160*/  LDS R5, [R17+0xad00] ;  /* 0x00ad000011057984 */ /* 0x01ee240000000800 */
[----:B0-----:R-:W-:-:S13]  /*a170*/  ISETP.GE.U32.AND P0, PT, R0, R5, PT ;  /* 0x000000050000720c */ /* 0x001fda0003f06070 */
[----:B------:R-:W-:Y:S04]  /*a180*/  @P0 LDS.U8 R5, [R18+UR4+0xab00] ;  /* 0x00ab000412050984 */ /* 0x000fe80008000000 */
[----:B------:R-:W-:Y:S04]  /*a190*/  @!P0 STS [R17+0xad00], R0 ;  /* 0x00ad000011008388 */ /* 0x000fe80000000800 */
[----:B------:R-:W0:Y:S02]  /*a1a0*/  @!P0 LDS.U8 R5, [R18+UR4+0xab01] ;  /* 0x00ab010412058984 */ /* 0x000e240008000000 */
[----:B0-----:R-:W-:-:S02]  /*a1b0*/  LOP3.LUT R21, R5, 0xff, RZ, 0xc0, !PT ;  /* 0x000000ff05157812 */ /* 0x001fc400078ec0ff */
[----:B------:R0:W-:Y:S03]  /*a1c0*/  @!P0 STS.U8 [R18+UR4+0xab00], R5 ;  /* 0x00ab000512008988 */ /* 0x0001e60008000004 */
[----:B------:R-:W-:-:S05]  /*a1d0*/  IMAD.IADD R20, R31, 0x1, -R21 ;  /* 0x000000011f147824 */ /* 0x000fca00078e0a15 */
[----:B------:R-:W-:-:S04]  /*a1e0*/  IABS R20, R20 ;  /* 0x0000001400147213 */ /* 0x000fc80000000000 */
[----:B------:R-:W-:-:S13]  /*a1f0*/  ISETP.GT.U32.AND P0, PT, R20, 0x4, PT ;  /* 0x000000041400780c */ /* 0x000fda0003f04070 */
[----:B0-----:R-:W-:Y:S05]  /*a200*/  @P0 BRA `(.L_x_119) ;  /* 0x0000000000c40947 */ /* 0x001fea0003800000 */
[----:B------:R-:W-:-:S13]  /*a210*/  ISETP.GT.U32.AND P0, PT, R20, 0x1, PT ;  /* 0x000000011400780c */ /* 0x000fda0003f04070 */
[----:B------:R-:W-:Y:S05]  /*a220*/  @P0 BRA `(.L_x_120) ;  /* 0x0000000000240947 */ /* 0x000fea0003800000 */
[----:B------:R-:W-:Y:S01]  /*a230*/  IMAD.MOV.U32 R5, RZ, RZ, 0x3f000000 ;  /* 0x3f000000ff057424 */ /* 0x000fe200078e00ff */
        /* <DEDUP_REMOVED lines=8> */
.L_x_120:
[----:B------:R-:W0:Y:S01]  /*a2c0*/  S2UR UR6, SR_CgaCtaId ;  /* 0x00000000000679c3 */ /* 0x000e220000008800 */
[----:B------:R-:W-:Y:S01]  /*a2d0*/  UMOV UR5, 0x400 ;  /* 0x0000040000057882 */ /* 0x000fe20000000000 */
[----:B------:R-:W-:Y:S01]  /*a2e0*/  IMAD.IADD R0, R42, 0x1, R21 ;  /* 0x000000012a007824 */ /* 0x000fe200078e0215 */
[----:B------:R-:W-:Y:S01]  /*a2f0*/  UIADD3 UR5, UPT, UPT, UR5, 0x750, URZ ;  /* 0x0000075005057890 */ /* 0x000fe2000fffe0ff */
[----:B------:R-:W-:Y:S01]  /*a300*/  I2FP.F32.S32 R24, R30 ;  /* 0x0000001e00187245 */ /* 0x000fe20000201400 */
[----:B------:R-:W-:Y:S03]  /*a310*/  BSSY.RECONVERGENT B3, `(.L_x_121) ;  /* 0x0000011000037945 */ /* 0x000fe60003800200 */
[----:B------:R-:W1:Y:S01]  /*a320*/  MUFU.RCP R20, R24 ;  /* 0x0000001800147308 */ /* 0x000e620000001000 */
[----:B0-----:R-:W-:Y:S01]  /*a330*/  ULEA UR5, UR6, UR5, 0x18 ;  /* 0x0000000506057291 */ /* 0x001fe2000f8ec0ff */
[----:B-1----:R-:W-:-:S04]  /*a340*/  FFMA R21, -R24, R20, 1 ;  /* 0x3f80000018157423 */ /* 0x002fc80000000114 */
[----:B------:R-:W-:Y:S01]  /*a350*/  FFMA R20, R20, R21, R20 ;  /* 0x0000001514147223 */ /* 0x000fe20000000014 */
[----:B------:R-:W-:-:S05]  /*a360*/  LEA R0, R0, UR5, 0x2 ;  /* 0x0000000500007c11 */ /* 0x000fca000f8e10ff */
[----:B------:R-:W0:Y:S02]  /*a370*/  LDS R5, [R0+0x9b00] ;  /* 0x009b000000057984 */ /* 0x000e240000000800 */
[----:B0-----:R-:W-:-:S05]  /*a380*/  IMAD.IADD R5, R5, 0x1, -R30 ;  /* 0x0000000105057824 */ /* 0x001fca00078e0a1e */
        /* <DEDUP_REMOVED lines=9> */
.L_x_122:
[----:B------:R-:W-:Y:S05]  /*a420*/  BSYNC.RECONVERGENT B3 ;  /* 0x0000000000037941 */ /* 0x000fea0003800200 */
.L_x_121:
[----:B------:R-:W-:-:S13]  /*a430*/  FSETP.GEU.AND P0, PT, R0, 0.15000000596046447754, PT ;  /* 0x3e19999a0000780b */ /* 0x000fda0003f0e000 */
[----:B------:R-:W-:Y:S05]  /*a440*/  @!P0 BRA `(.L_x_123) ;  /* 0x0000000000248947 */ /* 0x000fea0003800000 */
        /* <DEDUP_REMOVED lines=9> */
.L_x_123:
[----:B------:R-:W-:Y:S01]  /*a4e0*/  IMAD.MOV.U32 R0, RZ, RZ, 0x4 ;  /* 0x00000004ff007424 */ /* 0x000fe200078e00ff */
[----:B------:R0:W-:Y:S04]  /*a4f0*/  STS.U8 [R18+UR4+0xab00], RZ ;  /* 0x00ab00ff12007988 */ /* 0x0001e80008000004 */
[----:B------:R0:W-:Y:S01]  /*a500*/  STS.U8 [R18+UR4+0xab01], R0 ;  /* 0x00ab010012007988 */ /* 0x0001e20008000004 */
[----:B------:R-:W-:Y:S05]  /*a510*/  BRA `(.L_x_118) ;  /* 0x0000000000947947 */ /* 0x000fea0003800000 */
.L_x_119:
[----:B------:R-:W0:Y:S01]  /*a520*/  S2UR UR6, SR_CgaCtaId ;  /* 0x00000000000679c3 */ /* 0x000e220000008800 */
[----:B------:R-:W-:Y:S01]  /*a530*/  UMOV UR5, 0x400 ;  /* 0x0000040000057882 */ /* 0x000fe20000000000 */
[----:B------:R-:W-:Y:S01]  /*a540*/  IMAD.IADD R21, R42, 0x1, R21 ;  /* 0x000000012a157824 */ /* 0x000fe200078e0215 */
[----:B------:R-:W-:Y:S01]  /*a550*/  UIADD3 UR5, UPT, UPT, UR5, 0x750, URZ ;  /* 0x0000075005057890 */ /* 0x000fe2000fffe0ff */
[----:B------:R-:W-:Y:S01]  /*a560*/  I2FP.F32.S32 R24, R30 ;  /* 0x0000001e00187245 */ /* 0x000fe20000201400 */
[----:B------:R-:W-:Y:S03]  /*a570*/  BSSY.RECONVERGENT B3, `(.L_x_124) ;  /* 0x0000011000037945 */ /* 0x000fe60003800200 */
[----:B------:R-:W1:Y:S01]  /*a580*/  MUFU.RCP R0, R24 ;  /* 0x0000001800007308 */ /* 0x000e620000001000 */
[----:B0-----:R-:W-:-:S06]  /*a590*/  ULEA UR5, UR6, UR5, 0x18 ;  /* 0x0000000506057291 */ /* 0x001fcc000f8ec0ff */
[----:B------:R-:W-:Y:S01]  /*a5a0*/  LEA R23, R21, UR5, 0x2 ;  /* 0x0000000515177c11 */ /* 0x000fe2000f8e10ff */
[----:B-1----:R-:W-:-:S04]  /*a5b0*/  FFMA R21, -R24, R0, 1 ;  /* 0x3f80000018157423 */ /* 0x002fc80000000100 */
[----:B------:R-:W0:Y:S01]  /*a5c0*/  LDS R5, [R23+0x9b00] ;  /* 0x009b000017057984 */ /* 0x000e220000000800 */
[----:B------:R-:W-:Y:S01]  /*a5d0*/  FFMA R0, R0, R21, R0 ;  /* 0x0000001500007223 */ /* 0x000fe20000000000 */
        /* <DEDUP_REMOVED lines=10> */
.L_x_125:
[----:B------:R-:W-:Y:S05]  /*a680*/  BSYNC.RECONVERGENT B3 ;  /* 0x0000000000037941 */ /* 0x000fea0003800200 */
.L_x_124:
[----:B------:R-:W-:-:S13]  /*a690*/  FSETP.GEU.AND P0, PT, R0, 0.60000002384185791016, PT ;  /* 0x3f19999a0000780b */ /* 0x000fda0003f0e000 */
        /* <DEDUP_REMOVED lines=10> */
.L_x_126:
[----:B------:R-:W-:Y:S01]  /*a740*/  IMAD.MOV.U32 R0, RZ, RZ, 0x4 ;  /* 0x00000004ff007424 */ /* 0x000fe200078e00ff */
[----:B------:R0:W-:Y:S04]  /*a750*/  STS.U8 [R18+UR4+0xab00], RZ ;  /* 0x00ab00ff12007988 */ /* 0x0001e80008000004 */
[----:B------:R0:W-:Y:S02]  /*a760*/  STS.U8 [R18+UR4+0xab01], R0 ;  /* 0x00ab010012007988 */ /* 0x0001e40008000004 */
.L_x_118:
[----:B------:R-:W-:Y:S05]  /*a770*/  BSYNC.RECONVERGENT B2 ;  /* 0x0000000000027941 */ /* 0x000fea0003800200 */
.L_x_117:
[----:B------:R-:W-:Y:S01]  /*a780*/  BAR.SYNC.DEFER_BLOCKING 0x0 ;  /* 0x0000000000007b1d */ /* 0x000fe20000010000 */
[C---:B------:R-:W-:Y:S02]  /*a790*/  ISETP.GT.U32.AND P0, PT, R3.reuse, 0x3, PT ;  /* 0x000000030300780c */ /* 0x040fe40003f04070 */
[----:B------:R-:W-:Y:S02]  /*a7a0*/  ISETP.GE.U32.AND P1, PT, R3, 0x8, PT ;  /* 0x000000080300780c */ /* 0x000fe40003f26070 */
[----:B------:R-:W-:Y:S01]  /*a7b0*/  ISETP.LT.U32.AND P0, PT, R22, 0x4, P0 ;  /* 0x000000041600780c */ /* 0x000fe20000701070 */
[----:B------:R-:W-:Y:S01]  /*a7c0*/  BSSY.RECONVERGENT B0, `(.L_x_127) ;  /* 0x0000015000007945 */ /* 0x000fe20003800200 */
[----:B------:R-:W-:-:S04]  /*a7d0*/  ISETP.EQ.AND P1, PT, R7, RZ, !P1 ;  /* 0x000000ff0700720c */ /* 0x000fc80004f22270 */
[----:B------:R-:W-:-:S13]  /*a7e0*/  PLOP3.LUT P0, PT, P0, P1, PT, 0x80, 0x8 ;  /* 0x000000000008781c */ /* 0x000fda0000703070 */
[----:B------:R-:W-:Y:S05]  /*a7f0*/  @!P0 BRA `(.L_x_128) ;  /* 0x0000000000448947 */ /* 0x000fea0003800000 */
[----:B0-----:R-:W0:Y:S01]  /*a800*/  LDS R0, [R13+0x9b00] ;  /* 0x009b00000d007984 */ /* 0x001e220000000800 */
[----:B------:R-:W0:Y:S01]  /*a810*/  LDCU UR5, c[0x0][0x3bc] ;  /* 0x00007780ff0577ac */ /* 0x000e220008000800 */
[----:B------:R-:W-:Y:S01]  /*a820*/  BSSY.RELIABLE B1, `(.L_x_129) ;  /* 0x000000d000017945 */ /* 0x000fe20003800100 */
[----:B0-----:R-:W-:-:S13]  /*a830*/  ISETP.GE.U32.AND P0, PT, R0, UR5, PT ;  /* 0x0000000500007c0c */ /* 0x001fda000bf06070 */
[----:B------:R-:W-:Y:S05]  /*a840*/  @P0 BRA `(.L_x_130) ;  /* 0x0000000000280947 */ /* 0x000fea0003800000 */
[----:B------:R-:W0:Y:S02]  /*a850*/  LDS.U8 R0, [R40+0x13] ;  /* 0x0000130028007984 */ /* 0x000e240000000000 */
[----:B0-----:R-:W-:-:S13]  /*a860*/  ISETP.NE.AND P0, PT, R0, 0xff, PT ;  /* 0x000000ff0000780c */ /* 0x001fda0003f05270 */
[----:B-1234-:R-:W0:Y:S01]  /*a870*/  @P0 LDS.U16 R5, [R38+0xab00] ;  /* 0x00ab000026050984 */ /* 0x01ee220000000400 */
[----:B------:R-:W-:Y:S05]  /*a880*/  @P0 BREAK.RELIABLE B1 ;  /* 0x0000000000010942 */ /* 0x000fea0003800100 */
[C---:B0-----:R-:W-:Y:S02]  /*a890*/  @P0 PRMT R0, R5.reuse, 0x7770, RZ ;  /* 0x0000777005000816 */ /* 0x041fe400000000ff */
[----:B------:R-:W-:-:S05]  /*a8a0*/  @P0 PRMT R5, R5, 0x7771, RZ ;  /* 0x0000777105050816 */ /* 0x000fca00000000ff */
[----:B------:R-:W-:-:S04]  /*a8b0*/  @P0 IMAD R0, R0, 0x4, R5 ;  /* 0x0000000400000824 */ /* 0x000fc800078e0205 */
[----:B------:R-:W-:-:S05]  /*a8c0*/  @P0 VIADD R5, R0, 0xfffffffc ;  /* 0xfffffffc00050836 */ /* 0x000fca0000000000 */
[----:B------:R0:W-:Y:S01]  /*a8d0*/  @P0 STG.E.U8 desc[UR8][R14.64], R5 ;  /* 0x000000050e000986 */ /* 0x0001e2000c101108 */
[----:B------:R-:W-:Y:S05]  /*a8e0*/  @P0 BRA `(.L_x_128) ;  /* 0x0000000000080947 */ /* 0x000fea0003800000 */
.L_x_130:
[----:B------:R-:W-:Y:S05]  /*a8f0*/  BSYNC.RELIABLE B1 ;  /* 0x0000000000017941 */ /* 0x000fea0003800100 */
.L_x_129:
[----:B------:R0:W-:Y:S02]  /*a900*/  STG.E.U8 desc[UR8][R14.64], RZ ;  /* 0x000000ff0e007986 */ /* 0x0001e4000c101108 */
.L_x_128:
[----:B------:R-:W-:Y:S05]  /*a910*/  BSYNC.RECONVERGENT B0 ;  /* 0x0000000000007941 */ /* 0x000fea0003800200 */
.L_x_127:
[----:B------:R-:W-:Y:S05]  /*a920*/  WARPSYNC.ALL ;  /* 0x0000000000007948 */ /* 0x000fea0003800000 */
[----:B------:R-:W-:Y:S01]  /*a930*/  BAR.SYNC.DEFER_BLOCKING 0x0 ;  /* 0x0000000000007b1d */ /* 0x000fe20000010000 */
[----:B0-----:R-:W-:Y:S02]  /*a940*/  LOP3.LUT R0, R3, 0x3, RZ, 0xc0, !PT ;  /* 0x0000000303007812 */ /* 0x001fe400078ec0ff */
[----:B------:R-:W-:Y:S02]  /*a950*/  SHF.R.U32.HI R20, RZ, 0x2, R3 ;  /* 0x00000002ff147819 */ /* 0x000fe40000011603 */
[----:B------:R-:W-:Y:S01]  /*a960*/  LOP3.LUT R0, R0, 0x4, RZ, 0xfc, !PT ;  /* 0x0000000400007812 */ /* 0x000fe200078efcff */
[----:B------:R-:W0:Y:S01]  /*a970*/  LDCU UR5, c[0x0][0x3b8] ;  /* 0x00007700ff0577ac */ /* 0x000e220008000800 */
[----:B------:R-:W-:-:S02]  /*a980*/  I2FP.F32.U32 R20, R20 ;  /* 0x0000001400147245 */ /* 0x000fc40000201000 */
[----:B------:R-:W-:-:S03]  /*a990*/  I2FP.F32.U32 R30, R0 ;  /* 0x00000000001e7245 */ /* 0x000fc60000201000 */
[----:B------:R-:W-:Y:S02]  /*a9a0*/  FMUL R36, R20, 0.0625 ;  /* 0x3d80000014247820 */ /* 0x000fe40000400000 */
[C---:B------:R-:W-:Y:S01]  /*a9b0*/  FMUL R45, R30.reuse, 0.0625 ;  /* 0x3d8000001e2d7820 */ /* 0x040fe20000400000 */
[----:B------:R-:W-:Y:S01]  /*a9c0*/  FMUL R30, R30, 0.125 ;  /* 0x3e0000001e1e7820 */ /* 0x000fe20000400000 */
[----:B------:R-:W-:-:S04]  /*a9d0*/  FADD R32, -R36, 1 ;  /* 0x3f80000024207421 */ /* 0x000fc80000000100 */
[----:B------:R-:W-:Y:S01]  /*a9e0*/  FMUL R0, R32, R45 ;  /* 0x0000002d20007220 */ /* 0x000fe20000400000 */
[----:B------:R-:W5:Y:S01]  /*a9f0*/  LDS R23, [R10+0x200] ;  /* 0x000200000a177984 */ /* 0x000f620000000800 */
[----:B0-----:R-:W-:-:S03]  /*aa00*/  UISETP.NE.AND UP0, UPT, UR5, URZ, UPT ;  /* 0x000000ff0500728c */ /* 0x001fc6000bf05270 */
[----:B-1234-:R-:W0:Y:S04]  /*aa10*/  LDS R5, [R10] ;  /* 0x000000000a057984 */ /* 0x01ee280000000800 */
[----:B------:R-:W1:Y:S04]  /*aa20*/  LDS R31, [R10+0x600] ;  /* 0x000600000a1f7984 */ /* 0x000e680000000800 */
[----:B------:R-:W2:Y:S04]  /*aa30*/  LDS R34, [R10+0x800] ;  /* 0x000800000a227984 */ /* 0x000ea80000000800 */
[----:B------:R-:W3:Y:S04]  /*aa40*/  LDS R26, [R10+0x100] ;  /* 0x000100000a1a7984 */ /* 0x000ee80000000800 */
[----:B------:R-:W4:Y:S04]  /*aa50*/  LDS R25, [R10+0x300] ;  /* 0x000300000a197984 */ /* 0x000f280000000800 */
[----:B------:R-:W4:Y:S04]  /*aa60*/  LDS R21, [R10+0x700] ;  /* 0x000700000a157984 */ /* 0x000f280000000800 */
[----:B------:R-:W4:Y:S01]  /*aa70*/  LDS R20, [R10+0x500] ;  /* 0x000500000a147984 */ /* 0x000f220000000800 */
[----:B-----5:R-:W-:Y:S01]  /*aa80*/  I2FP.F32.U32 R27, R23 ;  /* 0x00000017001b7245 */ /* 0x020fe20000201000 */
[----:B------:R-:W-:Y:S01]  /*aa90*/  FADD R23, -R45, 1 ;  /* 0x3f8000002d177421 */ /* 0x000fe20000000100 */
[----:B0-----:R-:W-:-:S03]  /*aaa0*/  I2FP.F32.U32 R24, R5 ;  /* 0x0000000500187245 */ /* 0x001fc60000201000 */
[----:B------:R-:W-:Y:S01]  /*aab0*/  FMUL R5, R32, R23 ;  /* 0x0000001720057220 */ /* 0x000fe20000400000 */
[----:B------:R-:W-:Y:S01]  /*aac0*/  FMUL R32, R0, R27 ;  /* 0x0000001b00207220 */ /* 0x000fe20000400000 */
[----:B------:R-:W-:Y:S01]  /*aad0*/  FMUL R23, R36, R23 ;  /* 0x0000001724177220 */ /* 0x000fe20000400000 */
[----:B-1----:R-:W-:Y:S02]  /*aae0*/  I2FP.F32.U32 R31, R31 ;  /* 0x0000001f001f7245 */ /* 0x002fe40000201000 */
[----:B------:R-:W-:Y:S01]  /*aaf0*/  FFMA R24, R5, R24, R32 ;  /* 0x0000001805187223 */ /* 0x000fe20000000020 */
[----:B--2---:R-:W-:-:S03]  /*ab00*/  I2FP.F32.U32 R34, R34 ;  /* 0x0000002200227245 */ /* 0x004fc60000201000 */
[----:B------:R-:W-:Y:S01]  /*ab10*/  FFMA R31, R23, R31, R24 ;  /* 0x0000001f171f7223 */ /* 0x000fe20000000018 */
[----:B------:R-:W-:Y:S01]  /*ab20*/  FMUL R24, R36, R45 ;  /* 0x0000002d24187220 */ /* 0x000fe20000400000 */
[----:B---3--:R-:W-:Y:S01]  /*ab30*/  I2FP.F32.U32 R27, R26 ;  /* 0x0000001a001b7245 */ /* 0x008fe20000201000 */
[C---:B------:R-:W-:Y:S02]  /*ab40*/  FMUL R36, R35.reuse, R30 ;  /* 0x0000001e23247220 */ /* 0x040fe40000400000 */
[----:B------:R-:W-:Y:S01]  /*ab50*/  FFMA R31, R24, R34, R31 ;  /* 0x00000022181f7223 */ /* 0x000fe2000000001f */
[----:B----4-:R-:W-:Y:S01]  /*ab60*/  I2FP.F32.U32 R26, R25 ;  /* 0x00000019001a7245 */ /* 0x010fe20000201000 */
[----:B------:R-:W-:Y:S01]  /*ab70*/  FADD R34, -R30, 1 ;  /* 0x3f8000001e227421 */ /* 0x000fe20000000100 */
[----:B------:R-:W0:Y:S01]  /*ab80*/  LDS R25, [R10+0x280] ;  /* 0x000280000a197984 */ /* 0x000e220000000800 */
[----:B------:R-:W-:Y:S01]  /*ab90*/  FMUL R32, R36, R27 ;  /* 0x0000001b24207220 */ /* 0x000fe20000400000 */
[----:B------:R-:W-:Y:S01]  /*aba0*/  I2FP.F32.U32 R21, R21 ;  /* 0x0000001500157245 */ /* 0x000fe20000201000 */
[----:B------:R-:W1:Y:S01]  /*abb0*/  F2I.U32.TRUNC.NTZ R31, R31 ;  /* 0x0000001f001f7305 */ /* 0x000e62000020f000 */
[-C--:B------:R-:W-:Y:S01]  /*abc0*/  FMUL R35, R35, R34.reuse ;  /* 0x0000002223237220 */ /* 0x080fe20000400000 */
[C---:B------:R-:W-:Y:S01]  /*abd0*/  FMUL R34, R33.reuse, R34 ;  /* 0x0000002221227220 */ /* 0x040fe20000400000 */
[----:B------:R-:W-:Y:S01]  /*abe0*/  I2FP.F32.U32 R20, R20 ;  /* 0x0000001400147245 */ /* 0x000fe20000201000 */
[----:B------:R-:W-:Y:S01]  /*abf0*/  FMUL R33, R33, R30 ;  /* 0x0000001e21217220 */ /* 0x000fe20000400000 */
[----:B------:R-:W-:-:S04]  /*ac00*/  FFMA R27, R35, R26, R32 ;  /* 0x0000001a231b7223 */ /* 0x000fc80000000020 */
[----:B------:R-:W-:Y:S02]  /*ac10*/  FFMA R26, R34, R21, R27 ;  /* 0x00000015221a7223 */ /* 0x000fe4000000001b */
[----:B------:R-:W2:Y:S02]  /*ac20*/  LDS R27, [R10+0x680] ;  /* 0x000680000a1b7984 */ /* 0x000ea40000000800 */
[----:B------:R-:W-:Y:S01]  /*ac30*/  FFMA R26, R33, R20, R26 ;  /* 0x00000014211a7223 */ /* 0x000fe2000000001a */
[----:B-1----:R-:W-:Y:S01]  /*ac40*/  I2FP.F32.U32 R21, R31 ;  /* 0x0000001f00157245 */ /* 0x002fe20000201000 */
[----:B------:R-:W1:Y:S04]  /*ac50*/  LDS R20, [R10+0x80] ;  /* 0x000080000a147984 */ /* 0x000e680000000800 */
[----:B------:R-:W-:Y:S01]  /*ac60*/  FFMA R21, R26, 4, R21 ;  /* 0x408000001a157823 */ /* 0x000fe20000000015 */
[----:B------:R-:W3:Y:S05]  /*ac70*/  LDS R31, [R10+0x880] ;  /* 0x000880000a1f7984 */ /* 0x000eea0000000800 */
[----:B------:R-:W4:Y:S01]  /*ac80*/  F2I.U32.TRUNC.NTZ R21, R21 ;  /* 0x0000001500157305 */ /* 0x000f22000020f000 */
[----:B0-----:R-:W-:Y:S01]  /*ac90*/  I2FP.F32.U32 R25, R25 ;  /* 0x0000001900197245 */ /* 0x001fe20000201000 */
[----:B----4-:R-:W-:Y:S04]  /*aca0*/  STS [R6+0x9b00], R21 ;  /* 0x009b001506007388 */ /* 0x010fe80000000800 */
[----:B------:R-:W-:Y:S01]  /*acb0*/  FMUL R26, R0, R25 ;  /* 0x00000019001a7220 */ /* 0x000fe20000400000 */
[----:B------:R-:W0:Y:S04]  /*acc0*/  LDS R32, [R10+0x180] ;  /* 0x000180000a207984 */ /* 0x000e280000000800 */
[----:B------:R-:W4:Y:S01]  /*acd0*/  LDS R25, [R10+0x380] ;  /* 0x000380000a197984 */ /* 0x000f220000000800 */
[----:B--2---:R-:W-:-:S03]  /*ace0*/  I2FP.F32.U32 R27, R27 ;  /* 0x0000001b001b7245 */ /* 0x004fc60000201000 */
[----:B------:R-:W2:Y:S01]  /*acf0*/  LDS R39, [R10+0x780] ;  /* 0x000780000a277984 */ /* 0x000ea20000000800 */
[----:B-1----:R-:W-:-:S03]  /*ad00*/  I2FP.F32.U32 R20, R20 ;  /* 0x0000001400147245 */ /* 0x002fc60000201000 */
[----:B------:R-:W1:Y:S02]  /*ad10*/  LDS R0, [R10+0x580] ;  /* 0x000580000a007984 */ /* 0x000e640000000800 */
[----:B------:R-:W-:Y:S01]  /*ad20*/  FFMA R20, R5, R20, R26 ;  /* 0x0000001405147223 */ /* 0x000fe2000000001a */
[----:B---3--:R-:W-:-:S03]  /*ad30*/  I2FP.F32.U32 R31, R31 ;  /* 0x0000001f001f7245 */ /* 0x008fc60000201000 */
[----:B------:R-:W-:-:S04]  /*ad40*/  FFMA R27, R23, R27, R20 ;  /* 0x0000001b171b7223 */ /* 0x000fc80000000014 */
[----:B------:R-:W-:-:S06]  /*ad50*/  FFMA R27, R24, R31, R27 ;  /* 0x0000001f181b7223 */ /* 0x000fcc000000001b */
[----:B------:R-:W3:Y:S01]  /*ad60*/  F2I.U32.TRUNC.NTZ R27, R27 ;  /* 0x0000001b001b7305 */ /* 0x000ee2000020f000 */
[----:B0-----:R-:W-:Y:S02]  /*ad70*/  I2FP.F32.U32 R5, R32 ;  /* 0x0000002000057245 */ /* 0x001fe40000201000 */
[----:B----4-:R-:W-:-:S03]  /*ad80*/  I2FP.F32.U32 R20, R25 ;  /* 0x0000001900147245 */ /* 0x010fc60000201000 */
[----:B------:R-:W-:Y:S01]  /*ad90*/  FMUL R24, R36, R5 ;  /* 0x0000000524187220 */ /* 0x000fe20000400000 */
[----:B--2---:R-:W-:-:S03]  /*ada0*/  I2FP.F32.U32 R39, R39 ;  /* 0x0000002700277245 */ /* 0x004fc60000201000 */
[----:B------:R-:W-:Y:S01]  /*adb0*/  FFMA R5, R35, R20, R24 ;  /* 0x0000001423057223 */ /* 0x000fe20000000018 */
[----:B-1----:R-:W-:-:S03]  /*adc0*/  I2FP.F32.U32 R20, R0 ;  /* 0x0000000000147245 */ /* 0x002fc60000201000 */
[----:B------:R-:W-:Y:S01]  /*add0*/  FFMA R0, R34, R39, R5 ;  /* 0x0000002722007223 */ /* 0x000fe20000000005 */
[----:B---3--:R-:W-:-:S03]  /*ade0*/  I2FP.F32.U32 R5, R27 ;  /* 0x0000001b00057245 */ /* 0x008fc60000201000 */
[----:B------:R-:W-:-:S04]  /*adf0*/  FFMA R0, R33, R20, R0 ;  /* 0x0000001421007223 */ /* 0x000fc80000000000 */
[----:B------:R-:W-:-:S04]  /*ae00*/  FFMA R0, R0, 4, R5 ;  /* 0x4080000000007823 */ /* 0x000fc80000000005 */
[----:B------:R-:W0:Y:S02]  /*ae10*/  F2I.U32.TRUNC.NTZ R5, R0 ;  /* 0x0000000000057305 */ /* 0x000e24000020f000 */
[----:B0-----:R0:W-:Y:S01]  /*ae20*/  STS [R6+0x9b80], R5 ;  /* 0x009b800506007388 */ /* 0x0011e20000000800 */
[----:B------:R-:W-:Y:S05]  /*ae30*/  BRA.U !UP0, `(.L_x_131) ;  /* 0x0000000108547547 */ /* 0x000fea000b800000 */
[----:B------:R-:W1:Y:S01]  /*ae40*/  LDS.U8 R0, [R19+0x48] ;  /* 0x0000480013007984 */ /* 0x000e620000000000 */
[----:B------:R-:W2:Y:S01]  /*ae50*/  S2UR UR7, SR_CgaCtaId ;  /* 0x00000000000779c3 */ /* 0x000ea20000008800 */
[----:B------:R-:W-:Y:S01]  /*ae60*/  IMAD.SHL.U32 R20, R3, 0x100, RZ ;  /* 0x0000010003147824 */ /* 0x000fe200078e00ff */
[----:B------:R-:W-:Y:S01]  /*ae70*/  UMOV UR5, 0x400 ;  /* 0x0000040000057882 */ /* 0x000fe20000000000 */
[----:B------:R-:W-:Y:S01]  /*ae80*/  LOP3.LUT R23, R42, 0xc0, RZ, 0xc0, !PT ;  /* 0x000000c02a177812 */ /* 0x000fe200078ec0ff */
[----:B------:R-:W-:Y:S02]  /*ae90*/  UIADD3 UR6, UPT, UPT, UR5, 0x708, URZ ;  /* 0x0000070805067890 */ /* 0x000fe4000fffe0ff */
        /* <DEDUP_REMOVED lines=8> */
[----:B-1----:R-:W-:-:S06]  /*af20*/  LEA R0, R0, UR6, 0x1 ;  /* 0x0000000600007c11 */ /* 0x002fcc000f8e08ff */
[----:B------:R-:W1:Y:S02]  /*af30*/  LDS.U16 R0, [R0] ;  /* 0x0000000000007984 */ /* 0x000e640000000400 */
[----:B-1----:R-:W-:-:S05]  /*af40*/  IMAD R23, R0, R23, R21 ;  /* 0x0000001700177224 */ /* 0x002fca00078e0215 */
[----:B------:R-:W-:Y:S04]  /*af50*/  STS [R6+0x9b00], R23 ;  /* 0x009b001706007388 */ /* 0x000fe80000000800 */
[----:B------:R-:W1:Y:S02]  /*af60*/  LDS.U16 R21, [R20+UR5+0x1b40] ;  /* 0x001b400514157984 */ /* 0x000e640008000400 */
[----:B-1----:R-:W-:-:S05]  /*af70*/  IMAD R21, R0, R21, R5 ;  /* 0x0000001500157224 */ /* 0x002fca00078e0205 */
[----:B------:R1:W-:Y:S02]  /*af80*/  STS [R6+0x9b80], R21 ;  /* 0x009b801506007388 */ /* 0x0003e40000000800 */
.L_x_131:
[----:B------:R-:W-:Y:S01]  /*af90*/  BAR.SYNC.DEFER_BLOCKING 0x0 ;  /* 0x0000000000007b1d */ /* 0x000fe20000010000 */
[C---:B------:R-:W-:Y:S02]  /*afa0*/  ISETP.GT.U32.AND P1, PT, R11.reuse, 0xf, PT ;  /* 0x0000000f0b00780c */ /* 0x040fe40003f24070 */
[C---:B------:R-:W-:Y:S02]  /*afb0*/  ISETP.GT.U32.AND P6, PT, R11.reuse, 0x7, PT ;  /* 0x000000070b00780c */ /* 0x040fe40003fc4070 */
[C---:B------:R-:W-:Y:S01]  /*afc0*/  ISETP.GT.U32.AND P5, PT, R11.reuse, 0x3, PT ;  /* 0x000000030b00780c */ /* 0x040fe20003fa4070 */
[----:B------:R-:W-:Y:S01]  /*afd0*/  BSSY.RECONVERGENT B0, `(.L_x_132) ;  /* 0x0000013000007945 */ /* 0x000fe20003800200 */
[----:B------:R-:W-:Y:S01]  /*afe0*/  ISETP.GT.U32.AND P4, PT, R11, 0x1, PT ;  /* 0x000000010b00780c */ /* 0x000fe20003f84070 */
[----:B------:R-:W-:Y:S04]  /*aff0*/  LDS R0, [R6+0x9b80] ;  /* 0x009b800006007984 */ /* 0x000fe80000000800 */
[----:B0-----:R-:W0:Y:S02]  /*b000*/  LDS R5, [R6+0x9b00] ;  /* 0x009b000006057984 */ /* 0x001e240000000800 */
[----:B0-----:R-:W-:-:S02]  /*b010*/  ISETP.GE.U32.AND P0, PT, R0, R5, PT ;  /* 0x000000050000720c */ /* 0x001fc40003f06070 */
[----:B------:R-:W-:-:S11]  /*b020*/  P2R R5, PR, RZ, 0x2 ;  /* 0x00000002ff057803 */ /* 0x000fd60000000000 */
        /* <DEDUP_REMOVED lines=13> */
.L_x_133:
[----:B------:R-:W-:Y:S05]  /*b100*/  BSYNC.RECONVERGENT B0 ;  /* 0x0000000000007941 */ /* 0x000fea0003800200 */
.L_x_132:
[----:B------:R-:W-:Y:S06]  /*b110*/  BAR.SYNC.DEFER_BLOCKING 0x0 ;  /* 0x0000000000007b1d */ /* 0x000fec0000010000 */
[----:B------:R-:W-:Y:S04]  /*b120*/  BSSY.RECONVERGENT B0, `(.L_x_134) ;  /* 0x0000008000007945 */ /* 0x000fe80003800200 */
[----:B------:R-:W-:Y:S05]  /*b130*/  @P6 BRA `(.L_x_135) ;  /* 0x0000000000186947 */ /* 0x000fea0003800000 */
[----:B0-----:R-:W-:Y:S04]  /*b140*/  LDS R0, [R17+0xad20] ;  /* 0x00ad200011007984 */ /* 0x001fe80000000800 */
[----:B--2---:R-:W0:Y:S02]  /*b150*/  LDS R5, [R17+0xad00] ;  /* 0x00ad000011057984 */ /* 0x004e240000000800 */
[----:B0-----:R-:W-:-:S13]  /*b160*/  ISETP.GE.U32.AND P0, PT, R0, R5, PT ;  /* 0x000000050000720c */ /* 0x001fda0003f06070 */
[----:B------:R-:W-:Y:S04]  /*b170*/  @!P0 STS [R17+0xad00], R0 ;  /* 0x00ad000011008388 */ /* 0x000fe80000000800 */
[----:B------:R-:W0:Y:S04]  /*b180*/  @!P0 LDS.U8 R5, [R18+UR4+0xab08] ;  /* 0x00ab080412058984 */ /* 0x000e280008000000 */
[----:B0-----:R3:W-:Y:S02]  /*b190*/  @!P0 STS.U8 [R18+UR4+0xab00], R5 ;  /* 0x00ab000512008988 */ /* 0x0017e40008000004 */
.L_x_135:
[----:B------:R-:W-:Y:S05]  /*b1a0*/  BSYNC.RECONVERGENT B0 ;  /* 0x0000000000007941 */ /* 0x000fea0003800200 */
.L_x_134:
[----:B------:R-:W-:Y:S06]  /*b1b0*/  BAR.SYNC.DEFER_BLOCKING 0x0 ;  /* 0x0000000000007b1d */ /* 0x000fec0000010000 */
[----:B------:R-:W-:Y:S04]  /*b1c0*/  BSSY.RECONVERGENT B0, `(.L_x_136) ;  /* 0x0000008000007945 */ /* 0x000fe80003800200 */
[----:B------:R-:W-:Y:S05]  /*b1d0*/  @P5 BRA `(.L_x_137) ;  /* 0x0000000000185947 */ /* 0x000fea0003800000 */
[----:B0-----:R-:W-:Y:S04]  /*b1e0*/  LDS R0, [R17+0xad10] ;  /* 0x00ad100011007984 */ /* 0x001fe80000000800 */
[----:B--23--:R-:W0:Y:S02]  /*b1f0*/  LDS R5, [R17+0xad00] ;  /* 0x00ad000011057984 */ /* 0x00ce240000000800 */
[----:B0-----:R-:W-:-:S13]  /*b200*/  ISETP.GE.U32.AND P0, PT, R0, R5, PT ;  /* 0x000000050000720c */ /* 0x001fda0003f06070 */
[----:B------:R-:W-:Y:S04]  /*b210*/  @!P0 STS [R17+0xad00], R0 ;  /* 0x00ad000011008388 */ /* 0x000fe80000000800 */
[----:B------:R-:W0:Y:S04]  /*b220*/  @!P0 LDS.U8 R5, [R18+UR4+0xab04] ;  /* 0x00ab040412058984 */ /* 0x000e280008000000 */
[----:B0-----:R4:W-:Y:S02]  /*b230*/  @!P0 STS.U8 [R18+UR4+0xab00], R5 ;  /* 0x00ab000512008988 */ /* 0x0019e40008000004 */
.L_x_137:
[----:B------:R-:W-:Y:S05]  /*b240*/  BSYNC.RECONVERGENT B0 ;  /* 0x0000000000007941 */ /* 0x000fea0003800200 */
.L_x_136:
[----:B------:R-:W-:Y:S06]  /*b250*/  BAR.SYNC.DEFER_BLOCKING 0x0 ;  /* 0x0000000000007b1d */ /* 0x000fec0000010000 */
[----:B------:R-:W-:Y:S04]  /*b260*/  BSSY.RECONVERGENT B0, `(.L_x_138) ;  /* 0x0000008000007945 */ /* 0x000fe80003800200 */
[----:B------:R-:W-:Y:S05]  /*b270*/  @P4 BRA `(.L_x_139) ;  /* 0x0000000000184947 */ /* 0x000fea0003800000 */
[----:B0-----:R-:W-:Y:S04]  /*b280*/  LDS R0, [R17+0xad08] ;  /* 0x00ad080011007984 */ /* 0x001fe80000000800 */
[----:B--234-:R-:W0:Y:S02]  /*b290*/  LDS R5, [R17+0xad00] ;  /* 0x00ad000011057984 */ /* 0x01ce240000000800 */
[----:B0-----:R-:W-:-:S13]  /*b2a0*/  ISETP.GE.U32.AND P0, PT, R0, R5, PT ;  /* 0x000000050000720c */ /* 0x001fda0003f06070 */
[----:B------:R-:W-:Y:S04]  /*b2b0*/  @!P0 STS [R17+0xad00], R0 ;  /* 0x00ad000011008388 */ /* 0x000fe80000000800 */
[----:B------:R-:W0:Y:S04]  /*b2c0*/  @!P0 LDS.U8 R5, [R18+UR4+0xab02] ;  /* 0x00ab020412058984 */ /* 0x000e280008000000 */
[----:B0-----:R0:W-:Y:S02]  /*b2d0*/  @!P0 STS.U8 [R18+UR4+0xab00], R5 ;  /* 0x00ab000512008988 */ /* 0x0011e40008000004 */
.L_x_139:
[----:B------:R-:W-:Y:S05]  /*b2e0*/  BSYNC.RECONVERGENT B0 ;  /* 0x0000000000007941 */ /* 0x000fea0003800200 */
.L_x_138:
[----:B------:R-:W-:Y:S01]  /*b2f0*/  BAR.SYNC.DEFER_BLOCKING 0x0 ;  /* 0x0000000000007b1d */ /* 0x000fe20000010000 */
[----:B------:R-:W-:Y:S01]  /*b300*/  ISETP.NE.AND P0, PT, R11, RZ, PT ;  /* 0x000000ff0b00720c */ /* 0x000fe20003f05270 */
[----:B------:R-:W-:Y:S02]  /*b310*/  IMAD.MOV.U32 R39, RZ, RZ, RZ ;  /* 0x000000ffff277224 */ /* 0x000fe400078e00ff */
[----:B------:R-:W-:Y:S02]  /*b320*/  IMAD.MOV.U32 R31, RZ, RZ, RZ ;  /* 0x000000ffff1f7224 */ /* 0x000fe400078e00ff */
[----:B------:R-:W-:Y:S01]  /*b330*/  BSSY.RECONVERGENT B2, `(.L_x_140) ;  /* 0x000003b000027945 */ /* 0x000fe20003800200 */
[----:B------:R-:W-:-:S07]  /*b340*/  IMAD.MOV.U32 R32, RZ, RZ, RZ ;  /* 0x000000ffff207224 */ /* 0x000fce00078e00ff */
[----:B------:R-:W-:Y:S05]  /*b350*/  @P0 BRA `(.L_x_141) ;  /* 0x0000000000e00947 */ /* 0x000fea0003800000 */
[----:B0-----:R-:W-:Y:S01]  /*b360*/  LDS R0, [R17+0xad04] ;  /* 0x00ad040011007984 */ /* 0x001fe20000000800 */
[----:B------:R-:W0:Y:S01]  /*b370*/  S2UR UR6, SR_CgaCtaId ;  /* 0x00000000000679c3 */ /* 0x000e220000008800 */
[----:B------:R-:W-:Y:S01]  /*b380*/  UMOV UR5, 0x400 ;  /* 0x0000040000057882 */ /* 0x000fe20000000000 */
[----:B------:R-:W-:Y:S01]  /*b390*/  BSSY.RECONVERGENT B3, `(.L_x_142) ;  /* 0x0000029000037945 */ /* 0x000fe20003800200 */
[----:B--234-:R-:W2:Y:S01]  /*b3a0*/  LDS R5, [R17+0xad00] ;  /* 0x00ad000011057984 */ /* 0x01cea20000000800 */
[----:B------:R-:W-:Y:S01]  /*b3b0*/  UIADD3 UR5, UPT, UPT, UR5, 0x750, URZ ;  /* 0x0000075005057890 */ /* 0x000fe2000fffe0ff */
[----:B------:R-:W-:-:S03]  /*b3c0*/  IMAD.MOV.U32 R39, RZ, RZ, RZ ;  /* 0x000000ffff277224 */ /* 0x000fc600078e00ff */
[----:B0-----:R-:W-:Y:S01]  /*b3d0*/  ULEA UR5, UR6, UR5, 0x18 ;  /* 0x0000000506057291 */ /* 0x001fe2000f8ec0ff */
[----:B--2---:R-:W-:-:S13]  /*b3e0*/  ISETP.GE.U32.AND P0, PT, R0, R5, PT ;  /* 0x000000050000720c */ /* 0x004fda0003f06070 */
        /* <DEDUP_REMOVED lines=10> */
[----:B------:R0:W2:Y:S10]  /*b490*/  LDS R32, [R27+0x9b00] ;  /* 0x009b00001b207984 */ /* 0x0000b40000000800 */
[----:B0-----:R-:W-:Y:S05]  /*b4a0*/  @P0 BRA `(.L_x_143) ;  /* 0x00000000005c0947 */ /* 0x001fea0003800000 */
[----:B------:R-:W1:Y:S01]  /*b4b0*/  LDS R5, [R27+0x9afc] ;  /* 0x009afc001b057984 */ /* 0x000e620000000800 */
[----:B------:R-:W-:Y:S03]  /*b4c0*/  BSSY.RECONVERGENT B4, `(.L_x_144) ;  /* 0x0000014000047945 */ /* 0x000fe60003800200 */
[----:B------:R-:W0:Y:S01]  /*b4d0*/  LDS R0, [R27+0x9b04] ;  /* 0x009b04001b007984 */ /* 0x000e220000000800 */
[----:B-12---:R-:W-:-:S04]  /*b4e0*/  IMAD R21, R32, -0x2, R5 ;  /* 0xfffffffe20157824 */ /* 0x006fc800078e0205 */
        /* <DEDUP_REMOVED lines=17> */
.L_x_145:
[----:B------:R-:W-:Y:S05]  /*b600*/  BSYNC.RECONVERGENT B4 ;  /* 0x0000000000047941 */ /* 0x000fea0003800200 */
.L_x_144:
[----:B------:R-:W-:-:S07]  /*b610*/  IMAD.MOV.U32 R39, RZ, RZ, R0 ;  /* 0x000000ffff277224 */ /* 0x000fce00078e0000 */
.L_x_143:
[----:B------:R-:W-:Y:S05]  /*b620*/  BSYNC.RECONVERGENT B3 ;  /* 0x0000000000037941 */ /* 0x000fea0003800200 */
.L_x_142:
        /* <DEDUP_REMOVED lines=10> */
.L_x_146:
[----:B------:R0:W-:Y:S02]  /*b6d0*/  STS [R27+0x9b04], R20 ;  /* 0x009b04141b007388 */ /* 0x0001e40000000800 */
.L_x_141:
[----:B------:R-:W-:Y:S05]  /*b6e0*/  BSYNC.RECONVERGENT B2 ;  /* 0x0000000000027941 */ /* 0x000fea0003800200 */
.L_x_140:
[----:B------:R-:W-:Y:S01]  /*b6f0*/  BAR.SYNC.DEFER_BLOCKING 0x0 ;  /* 0x0000000000007b1d */ /* 0x000fe20000010000 */
[----:B------:R-:W-:-:S05]  /*b700*/  ISETP.GT.U32.AND P1, PT, R11, 0xf, PT ;  /* 0x0000000f0b00780c */ /* 0x000fca0003f24070 */
[----:B------:R-:W-:Y:S01]  /*b710*/  BSSY.RECONVERGENT B0, `(.L_x_147) ;  /* 0x0000011000007945 */ /* 0x000fe20003800200 */
[----:B0-----:R-:W-:Y:S04]  /*b720*/  LDS R0, [R6+0x9b80] ;  /* 0x009b800006007984 */ /* 0x001fe80000000800 */
[----:B--234-:R-:W0:Y:S02]  /*b730*/  LDS R5, [R6+0x9b00] ;  /* 0x009b000006057984 */ /* 0x01ce240000000800 */
        /* <DEDUP_REMOVED lines=14> */
.L_x_148:
[----:B------:R-:W-:Y:S05]  /*b820*/  BSYNC.RECONVERGENT B0 ;  /* 0x0000000000007941 */ /* 0x000fea0003800200 */
.L_x_147:
        /* <DEDUP_REMOVED lines=9> */
.L_x_150:
[----:B------:R-:W-:Y:S05]  /*b8c0*/  BSYNC.RECONVERGENT B0 ;  /* 0x0000000000007941 */ /* 0x000fea0003800200 */
.L_x_149:
        /* <DEDUP_REMOVED lines=9> */
.L_x_152:
[----:B------:R-:W-:Y:S05]  /*b960*/  BSYNC.RECONVERGENT B0 ;  /* 0x0000000000007941 */ /* 0x000fea0003800200 */
.L_x_151:
        /* <DEDUP_REMOVED lines=9> */
.L_x_154:
[----:B------:R-:W-:Y:S05]  /*ba00*/  BSYNC.RECONVERGENT B0 ;  /* 0x0000000000007941 */ /* 0x000fea0003800200 */
.L_x_153:
[----:B------:R-:W-:Y:S01]  /*ba10*/  BAR.SYNC.DEFER_BLOCKING 0x0 ;  /* 0x0000000000007b1d */ /* 0x000fe20000010000 */
[----:B------:R-:W-:-:S04]  /*ba20*/  ISETP.NE.AND P0, PT, R11, RZ, PT ;  /* 0x000000ff0b00720c */ /* 0x000fc80003f05270 */
[----:B0-----:R-:W-:Y:S01]  /*ba30*/  P2R R0, PR, RZ, 0x1 ;  /* 0x00000001ff007803 */ /* 0x001fe20000000000 */
[----:B------:R-:W-:Y:S08]  /*ba40*/  BSSY.RECONVERGENT B2, `(.L_x_155) ;  /* 0x0000064000027945 */ /* 0x000ff00003800200 */
[----:B------:R-:W-:Y:S05]  /*ba50*/  @P0 BRA `(.L_x_156) ;  /* 0x0000000400880947 */ /* 0x000fea0003800000 */
[----:B------:R-:W-:Y:S04]  /*ba60*/  LDS R0, [R17+0xad04] ;  /* 0x00ad040011007984 */ /* 0x000fe80000000800 */
[----:B--234-:R-:W0:Y:S02]  /*ba70*/  LDS R5, [R17+0xad00] ;  /* 0x00ad000011057984 */ /* 0x01ce240000000800 */
[----:B0-----:R-:W-:-:S13]  /*ba80*/  ISETP.GE.U32.AND P0, PT, R0, R5, PT ;  /* 0x000000050000720c */ /* 0x001fda0003f06070 */
[----:B------:R-:W-:Y:S04]  /*ba90*/  @P0 LDS.U8 R5, [R18+UR4+0xab00] ;  /* 0x00ab000412050984 */ /* 0x000fe80008000000 */
[----:B------:R-:W-:Y:S04]  /*baa0*/  @!P0 STS [R17+0xad00], R0 ;  /* 0x00ad000011008388 */ /* 0x000fe80000000800 */
[----:B------:R-:W1:Y:S02]  /*bab0*/  @!P0 LDS.U8 R5, [R18+UR4+0xab01] ;  /* 0x00ab010412058984 */ /* 0x000e640008000000 */
[----:B-1----:R-:W-:-:S02]  /*bac0*/  LOP3.LUT R21, R5, 0xff, RZ, 0xc0, !PT ;  /* 0x000000ff05157812 */ /* 0x002fc400078ec0ff */
        /* <DEDUP_REMOVED lines=16> */
.L_x_158:
        /* <DEDUP_REMOVED lines=22> */
.L_x_160:
[----:B------:R-:W-:Y:S05]  /*bd30*/  BSYNC.RECONVERGENT B3 ;  /* 0x0000000000037941 */ /* 0x000fea0003800200 */
.L_x_159:
        /* <DEDUP_REMOVED lines=11> */
.L_x_161:
[----:B------:R-:W-:Y:S01]  /*bdf0*/  IMAD.MOV.U32 R0, RZ, RZ, 0x4 ;  /* 0x00000004ff007424 */ /* 0x000fe200078e00ff */
[----:B------:R0:W-:Y:S04]  /*be00*/  STS.U8 [R18+UR4+0xab00], RZ ;  /* 0x00ab00ff12007988 */ /* 0x0001e80008000004 */
[----:B------:R0:W-:Y:S01]  /*be10*/  STS.U8 [R18+UR4+0xab01], R0 ;  /* 0x00ab010012007988 */ /* 0x0001e20008000004 */
[----:B------:R-:W-:Y:S05]  /*be20*/  BRA `(.L_x_156) ;  /* 0x0000000000947947 */ /* 0x000fea0003800000 */
.L_x_157:
        /* <DEDUP_REMOVED lines=22> */
.L_x_163:
[----:B------:R-:W-:Y:S05]  /*bf90*/  BSYNC.RECONVERGENT B3 ;  /* 0x0000000000037941 */ /* 0x000fea0003800200 */
.L_x_162:
        /* <DEDUP_REMOVED lines=11> */
.L_x_164:
[----:B------:R-:W-:Y:S01]  /*c050*/  IMAD.MOV.U32 R0, RZ, RZ, 0x4 ;  /* 0x00000004ff007424 */ /* 0x000fe200078e00ff */
[----:B------:R0:W-:Y:S04]  /*c060*/  STS.U8 [R18+UR4+0xab00], RZ ;  /* 0x00ab00ff12007988 */ /* 0x0001e80008000004 */
[----:B------:R0:W-:Y:S02]  /*c070*/  STS.U8 [R18+UR4+0xab01], R0 ;  /* 0x00ab010012007988 */ /* 0x0001e40008000004 */
.L_x_156:
[----:B------:R-:W-:Y:S05]  /*c080*/  BSYNC.RECONVERGENT B2 ;  /* 0x0000000000027941 */ /* 0x000fea0003800200 */
.L_x_155:
[----:B------:R-:W-:Y:S01]  /*c090*/  BAR.SYNC.DEFER_BLOCKING 0x0 ;  /* 0x0000000000007b1d */ /* 0x000fe20000010000 */
[----:B------:R-:W-:-:S04]  /*c0a0*/  ISETP.GE.U32.AND P0, PT, R3, 0x4, PT ;  /* 0x000000040300780c */ /* 0x000fc80003f06070 */
[----:B------:R-:W-:Y:S01]  /*c0b0*/  ISETP.EQ.AND P0, PT, R7, RZ, !P0 ;  /* 0x000000ff0700720c */ /* 0x000fe20004702270 */
[----:B------:R-:W-:Y:S03]  /*c0c0*/  BSSY.RECONVERGENT B0, `(.L_x_165) ;  /* 0x0000014000007945 */ /* 0x000fe60003800200 */
[----:B------:R-:W-:-:S13]  /*c0d0*/  ISETP.NE.OR P0, PT, R4, 0x4, !P0 ;  /* 0x000000040400780c */ /* 0x000fda0004705670 */
        /* <DEDUP_REMOVED lines=16> */
.L_x_168:
[----:B------:R-:W-:Y:S05]  /*c1e0*/  BSYNC.RELIABLE B1 ;  /* 0x0000000000017941 */ /* 0x000fea0003800100 */
.L_x_167:
[----:B------:R0:W-:Y:S02]  /*c1f0*/  STG.E.U8 desc[UR8][R14.64], RZ ;  /* 0x000000ff0e007986 */ /* 0x0001e4000c101108 */
.L_x_166:
[----:B------:R-:W-:Y:S05]  /*c200*/  BSYNC.RECONVERGENT B0 ;  /* 0x0000000000007941 */ /* 0x000fea0003800200 */
.L_x_165:
[----:B------:R-:W-:Y:S05]  /*c210*/  WARPSYNC.ALL ;  /* 0x0000000000007948 */ /* 0x000fea0003800000 */
[----:B------:R-:W-:Y:S01]  /*c220*/  BAR.SYNC.DEFER_BLOCKING 0x0 ;  /* 0x0000000000007b1d */ /* 0x000fe20000010000 */
[----:B0-234-:R-:W-:Y:S01]  /*c230*/  LEA.HI R5, R3, 0x4, RZ, 0x1e ;  /* 0x0000000403057811 */ /* 0x01dfe200078ff0ff */
[C---:B------:R-:W-:Y:S01]  /*c240*/  FADD R23, -R29.reuse, 1 ;  /* 0x3f8000001d177421 */ /* 0x040fe20000000100 */
[----:B------:R-:W-:Y:S01]  /*c250*/  FADD R26, -R30, 1 ;  /* 0x3f8000001e1a7421 */ /* 0x000fe20000000100 */
[-C--:B------:R-:W-:Y:S01]  /*c260*/  FMUL R32, R29, R30.reuse ;  /* 0x0000001e1d207220 */ /* 0x080fe20000400000 */
[----:B------:R-:W-:Y:S01]  /*c270*/  I2FP.F32.U32 R5, R5 ;  /* 0x0000000500057245 */ /* 0x000fe20000201000 */
[C---:B------:R-:W-:Y:S01]  /*c280*/  FMUL R31, R23.reuse, R30 ;  /* 0x0000001e171f7220 */ /* 0x040fe20000400000 */
[-C--:B------:R-:W-:Y:S01]  /*c290*/  FMUL R30, R23, R26.reuse ;  /* 0x0000001a171e7220 */ /* 0x080fe20000400000 */
[----:B------:R-:W-:Y:S01]  /*c2a0*/  FMUL R29, R29, R26 ;  /* 0x0000001a1d1d7220 */ /* 0x000fe20000400000 */
[----:B------:R-:W-:Y:S01]  /*c2b0*/  FADD R39, -R45, 1 ;  /* 0x3f8000002d277421 */ /* 0x000fe20000000100 */
[----:B------:R-:W-:Y:S01]  /*c2c0*/  FMUL R44, R5, 0.0625 ;  /* 0x3d800000052c7820 */ /* 0x000fe20000400000 */
[----:B------:R-:W0:Y:S03]  /*c2d0*/  LDCU UR5, c[0x0][0x3b8] ;  /* 0x00007700ff0577ac */ /* 0x000e260008000800 */
[----:B------:R-:W-:Y:S01]  /*c2e0*/  FADD R26, -R44, 1 ;  /* 0x3f8000002c1a7421 */ /* 0x000fe20000000100 */
[----:B------:R-:W2:Y:S04]  /*c2f0*/  LDS R0, [R10+0x200] ;  /* 0x000200000a007984 */ /* 0x000ea80000000800 */
[----:B------:R-:W3:Y:S01]  /*c300*/  LDS R20, [R10] ;  /* 0x000000000a147984 */ /* 0x000ee20000000800 */
[----:B0-----:R-:W-:-:S03]  /*c310*/  UISETP.NE.AND UP0, UPT, UR5, URZ, UPT ;  /* 0x000000ff0500728c */ /* 0x001fc6000bf05270 */
[----:B------:R-:W0:Y:S04]  /*c320*/  LDS R27, [R10+0x600] ;  /* 0x000600000a1b7984 */ /* 0x000e280000000800 */
[----:B------:R-:W4:Y:S04]  /*c330*/  LDS R24, [R10+0x800] ;  /* 0x000800000a187984 */ /* 0x000f280000000800 */
[----:B-1----:R-:W1:Y:S04]  /*c340*/  LDS R21, [R10+0x100] ;  /* 0x000100000a157984 */ /* 0x002e680000000800 */
[----:B------:R-:W5:Y:S01]  /*c350*/  LDS R5, [R10+0x300] ;  /* 0x000300000a057984 */ /* 0x000f620000000800 */
[----:B--2---:R-:W-:Y:S01]  /*c360*/  I2FP.F32.U32 R25, R0 ;  /* 0x0000000000197245 */ /* 0x004fe20000201000 */
[C---:B------:R-:W-:Y:S01]  /*c370*/  FMUL R0, R26.reuse, R45 ;  /* 0x0000002d1a007220 */ /* 0x040fe20000400000 */
[----:B---3--:R-:W-:Y:S01]  /*c380*/  I2FP.F32.U32 R23, R20 ;  /* 0x0000001400177245 */ /* 0x008fe20000201000 */
[----:B------:R-:W-:-:S02]  /*c390*/  FMUL R20, R26, R39 ;  /* 0x000000271a147220 */ /* 0x000fc40000400000 */
[----:B------:R-:W-:Y:S01]  /*c3a0*/  FMUL R25, R0, R25 ;  /* 0x0000001900197220 */ /* 0x000fe20000400000 */
[----:B0-----:R-:W-:-:S03]  /*c3b0*/  I2FP.F32.U32 R27, R27 ;  /* 0x0000001b001b7245 */ /* 0x001fc60000201000 */
[----:B------:R-:W-:Y:S01]  /*c3c0*/  FFMA R26, R20, R23, R25 ;  /* 0x00000017141a7223 */ /* 0x000fe20000000019 */
[C---:B------:R-:W-:Y:S01]  /*c3d0*/  FMUL R23, R44.reuse, R39 ;  /* 0x000000272c177220 */ /* 0x040fe20000400000 */
[----:B------:R-:W0:Y:S01]  /*c3e0*/  LDS R25, [R10+0x700] ;  /* 0x000700000a197984 */ /* 0x000e220000000800 */
[----:B----4-:R-:W-:Y:S01]  /*c3f0*/  I2FP.F32.U32 R39, R24 ;  /* 0x0000001800277245 */ /* 0x010fe20000201000 */
[----:B------:R-:W-:Y:S01]  /*c400*/  FMUL R24, R44, R45 ;  /* 0x0000002d2c187220 */ /* 0x000fe20000400000 */
[----:B------:R-:W-:Y:S01]  /*c410*/  FFMA R27, R23, R27, R26 ;  /* 0x0000001b171b7223 */ /* 0x000fe2000000001a */
[----:B-1----:R-:W-:Y:S01]  /*c420*/  I2FP.F32.U32 R44, R21 ;  /* 0x00000015002c7245 */ /* 0x002fe20000201000 */
[----:B------:R-:W1:Y:S02]  /*c430*/  LDS R26, [R10+0x500] ;  /* 0x000500000a1a7984 */ /* 0x000e640000000800 */
[----:B------:R-:W-:Y:S01]  /*c440*/  FFMA R27, R24, R39, R27 ;  /* 0x00000027181b7223 */ /* 0x000fe2000000001b */
[----:B-----5:R-:W-:Y:S01]  /*c450*/  I2FP.F32.U32 R5, R5 ;  /* 0x0000000500057245 */ /* 0x020fe20000201000 */
[----:B------:R-:W2:Y:S01]  /*c460*/  LDS R21, [R10+0x280] ;  /* 0x000280000a157984 */ /* 0x000ea20000000800 */
[----:B------:R-:W-:-:S03]  /*c470*/  FMUL R39, R31, R44 ;  /* 0x0000002c1f277220 */ /* 0x000fc60000400000 */
[----:B------:R-:W3:Y:S01]  /*c480*/  F2I.U32.TRUNC.NTZ R27, R27 ;  /* 0x0000001b001b7305 */ /* 0x000ee2000020f000 */
[----:B------:R-:W-:Y:S02]  /*c490*/  FFMA R44, R30, R5, R39 ;  /* 0x000000051e2c7223 */ /* 0x000fe40000000027 */
[----:B------:R-:W4:Y:S01]  /*c4a0*/  LDS R5, [R10+0x80] ;  /* 0x000080000a057984 */ /* 0x000f220000000800 */
[----:B0-----:R-:W-:Y:S02]  /*c4b0*/  I2FP.F32.U32 R25, R25 ;  /* 0x0000001900197245 */ /* 0x001fe40000201000 */
[----:B-1----:R-:W-:-:S03]  /*c4c0*/  I2FP.F32.U32 R26, R26 ;  /* 0x0000001a001a7245 */ /* 0x002fc60000201000 */
[----:B------:R-:W-:Y:S01]  /*c4d0*/  FFMA R25, R29, R25, R44 ;  /* 0x000000191d197223 */ /* 0x000fe2000000002c */
[----:B--2---:R-:W-:-:S03]  /*c4e0*/  I2FP.F32.U32 R21, R21 ;  /* 0x0000001500157245 */ /* 0x004fc60000201000 */
[----:B------:R-:W-:Y:S01]  /*c4f0*/  FFMA R25, R32, R26, R25 ;  /* 0x0000001a20197223 */ /* 0x000fe20000000019 */
[----:B---3--:R-:W-:Y:S01]  /*c500*/  I2FP.F32.U32 R26, R27 ;  /* 0x0000001b001a7245 */ /* 0x008fe20000201000 */
[----:B------:R-:W-:-:S04]  /*c510*/  FMUL R21, R0, R21 ;  /* 0x0000001500157220 */ /* 0x000fc80000400000 */
[----:B------:R-:W-:Y:S01]  /*c520*/  FFMA R25, R25, 4, R26 ;  /* 0x4080000019197823 */ /* 0x000fe2000000001a */
[----:B------:R-:W0:Y:S01]  /*c530*/  LDS R0, [R10+0x880] ;  /* 0x000880000a007984 */ /* 0x000e220000000800 */
[----:B----4-:R-:W-:-:S03]  /*c540*/  I2FP.F32.U32 R5, R5 ;  /* 0x0000000500057245 */ /* 0x010fc60000201000 */
[----:B------:R-:W1:Y:S01]  /*c550*/  LDS R26, [R10+0x680] ;  /* 0x000680000a1a7984 */ /* 0x000e620000000800 */
[----:B------:R-:W2:Y:S01]  /*c560*/  F2I.U32.TRUNC.NTZ R25, R25 ;  /* 0x0000001900197305 */ /* 0x000ea2000020f000 */
[----:B------:R-:W-:Y:S02]  /*c570*/  FFMA R20, R20, R5, R21 ;  /* 0x0000000514147223 */ /* 0x000fe40000000015 */
[----:B--2---:R-:W-:Y:S04]  /*c580*/  STS [R6+0x9b00], R25 ;  /* 0x009b001906007388 */ /* 0x004fe80000000800 */
[----:B------:R-:W2:Y:S04]  /*c590*/  LDS R21, [R10+0x180] ;  /* 0x000180000a157984 */ /* 0x000ea80000000800 */
[----:B------:R-:W3:Y:S04]  /*c5a0*/  LDS R5, [R10+0x380] ;  /* 0x000380000a057984 */ /* 0x000ee80000000800 */
[----:B------:R-:W4:Y:S04]  /*c5b0*/  LDS R27, [R10+0x780] ;  /* 0x000780000a1b7984 */ /* 0x000f280000000800 */
[----:B------:R-:W5:Y:S01]  /*c5c0*/  LDS R39, [R10+0x580] ;  /* 0x000580000a277984 */ /* 0x000f620000000800 */
[----:B0-----:R-:W-:-:S02]  /*c5d0*/  I2FP.F32.U32 R0, R0 ;  /* 0x0000000000007245 */ /* 0x001fc40000201000 */
[----:B-1----:R-:W-:-:S05]  /*c5e0*/  I2FP.F32.U32 R26, R26 ;  /* 0x0000001a001a7245 */ /* 0x002fca0000201000 */
[----:B------:R-:W-:-:S04]  /*c5f0*/  FFMA R23, R23, R26, R20 ;  /* 0x0000001a17177223 */ /* 0x000fc80000000014 */
[----:B------:R-:W-:-:S06]  /*c600*/  FFMA R0, R24, R0, R23 ;  /* 0x0000000018007223 */ /* 0x000fcc0000000017 */
[----:B------:R-:W0:Y:S01]  /*c610*/  F2I.U32.TRUNC.NTZ R0, R0 ;  /* 0x0000000000007305 */ /* 0x000e22000020f000 */
[----:B--2---:R-:W-:Y:S02]  /*c620*/  I2FP.F32.U32 R20, R21 ;  /* 0x0000001500147245 */ /* 0x004fe40000201000 */
[----:B---3--:R-:W-:-:S03]  /*c630*/  I2FP.F32.U32 R5, R5 ;  /* 0x0000000500057245 */ /* 0x008fc60000201000 */
[----:B------:R-:W-:Y:S01]  /*c640*/  FMUL R21, R31, R20 ;  /* 0x000000141f157220 */ /* 0x000fe20000400000 */
[----:B----4-:R-:W-:-:S03]  /*c650*/  I2FP.F32.U32 R27, R27 ;  /* 0x0000001b001b7245 */ /* 0x010fc60000201000 */
[----:B------:R-:W-:Y:S01]  /*c660*/  FFMA R20, R30, R5, R21 ;  /* 0x000000051e147223 */ /* 0x000fe20000000015 */
[----:B-----5:R-:W-:-:S03]  /*c670*/  I2FP.F32.U32 R39, R39 ;  /* 0x0000002700277245 */ /* 0x020fc60000201000 */
[----:B------:R-:W-:Y:S01]  /*c680*/  FFMA R27, R29, R27, R20 ;  /* 0x0000001b1d1b7223 */ /* 0x000fe20000000014 */
[----:B0-----:R-:W-:-:S03]  /*c690*/  I2FP.F32.U32 R20, R0 ;  /* 0x0000000000147245 */ /* 0x001fc60000201000 */
[----:B------:R-:W-:-:S04]  /*c6a0*/  FFMA R27, R32, R39, R27 ;  /* 0x00000027201b7223 */ /* 0x000fc8000000001b */
[----:B------:R-:W-:-:S04]  /*c6b0*/  FFMA R20, R27, 4, R20 ;  /* 0x408000001b147823 */ /* 0x000fc80000000014 */
[----:B------:R-:W0:Y:S02]  /*c6c0*/  F2I.U32.TRUNC.NTZ R5, R20 ;  /* 0x0000001400057305 */ /* 0x000e24000020f000 */
[----:B0-----:R0:W-:Y:S01]  /*c6d0*/  STS [R6+0x9b80], R5 ;  /* 0x009b800506007388 */ /* 0x0011e20000000800 */
[----:B------:R-:W-:Y:S05]  /*c6e0*/  BRA.U !UP0, `(.L_x_169) ;  /* 0x0000000108587547 */ /* 0x000fea000b800000 */
[----:B------:R-:W1:Y:S01]  /*c6f0*/  LDS.U8 R0, [R19+0x4c] ;  /* 0x00004c0013007984 */ /* 0x000e620000000000 */
[----:B------:R-:W2:Y:S01]  /*c700*/  S2UR UR7, SR_CgaCtaId ;  /* 0x00000000000779c3 */ /* 0x000ea20000008800 */
[C---:B------:R-:W-:Y:S01]  /*c710*/  IMAD.SHL.U32 R20, R3.reuse, 0x100, RZ ;  /* 0x0000010003147824 */ /* 0x040fe200078e00ff */
[----:B------:R-:W-:Y:S01]  /*c720*/  UMOV UR5, 0x400 ;  /* 0x0000040000057882 */ /* 0x000fe20000000000 */
[----:B------:R-:W-:Y:S01]  /*c730*/  IMAD.SHL.U32 R42, R3, 0x40, RZ ;  /* 0x00000040032a7824 */ /* 0x000fe200078e00ff */
[----:B------:R-:W-:Y:S02]  /*c740*/  UIADD3 UR6, UPT, UPT, UR5, 0x708, URZ ;  /* 0x0000070805067890 */ /* 0x000fe4000fffe0ff */
[----:B------:R-:W-:Y:S01]  /*c750*/  LOP3.LUT R20, R20, 0xfc00, RZ, 0xc0, !PT ;  /* 0x0000fc0014147812 */ /* 0x000fe200078ec0ff */
[----:B------:R-:W-:Y:S01]  /*c760*/  UIADD3 UR5, UPT, UPT, UR5, 0x750, URZ ;  /* 0x0000075005057890 */ /* 0x000fe2000fffe0ff */
[----:B------:R-:W-:-:S04]  /*c770*/  LOP3.LUT R21, R42, 0xc0, RZ, 0xc0, !PT ;  /* 0x000000c02a157812 */ /* 0x000fc800078ec0ff */
        /* <DEDUP_REMOVED lines=13> */
.L_x_169:
[----:B------:R-:W-:Y:S01]  /*c850*/  BAR.SYNC.DEFER_BLOCKING 0x0 ;  /* 0x0000000000007b1d */ /* 0x000fe20000010000 */
[C---:B------:R-:W-:Y:S02]  /*c860*/  ISETP.GT.U32.AND P6, PT, R11.reuse, 0xf, PT ;  /* 0x0000000f0b00780c */ /* 0x040fe40003fc4070 */
[C---:B------:R-:W-:Y:S02]  /*c870*/  ISETP.GT.U32.AND P5, PT, R11.reuse, 0x7, PT ;  /* 0x000000070b00780c */ /* 0x040fe40003fa4070 */
[----:B------:R-:W-:Y:S01]  /*c880*/  ISETP.GT.U32.AND P4, PT, R11, 0x3, PT ;  /* 0x000000030b00780c */ /* 0x000fe20003f84070 */
[----:B------:R-:W-:Y:S01]  /*c890*/  BSSY.RECONVERGENT B0, `(.L_x_170) ;  /* 0x0000011000007945 */ /* 0x000fe20003800200 */
[----:B------:R-:W-:Y:S04]  /*c8a0*/  LDS R0, [R6+0x9b80] ;  /* 0x009b800006007984 */ /* 0x000fe80000000800 */
[----:B0-----:R-:W0:Y:S02]  /*c8b0*/  LDS R5, [R6+0x9b00] ;  /* 0x009b000006057984 */ /* 0x001e240000000800 */
        /* <DEDUP_REMOVED lines=14> */
.L_x_171:
[----:B------:R-:W-:Y:S05]  /*c9a0*/  BSYNC.RECONVERGENT B0 ;  /* 0x0000000000007941 */ /* 0x000fea0003800200 */
.L_x_170:
        /* <DEDUP_REMOVED lines=9> */
.L_x_173:
[----:B------:R-:W-:Y:S05]  /*ca40*/  BSYNC.RECONVERGENT B0 ;  /* 0x0000000000007941 */ /* 0x000fea0003800200 */
.L_x_172:
        /* <DEDUP_REMOVED lines=9> */
.L_x_175:
[----:B------:R-:W-:Y:S05]  /*cae0*/  BSYNC.RECONVERGENT B0 ;  /* 0x0000000000007941 */ /* 0x000fea0003800200 */
.L_x_174:
[----:B------:R-:W-:Y:S01]  /*caf0*/  BAR.SYNC.DEFER_BLOCKING 0x0 ;  /* 0x0000000000007b1d */ /* 0x000fe20000010000 */
[----:B------:R-:W-:-:S05]  /*cb00*/  ISETP.GT.U32.AND P0, PT, R11, 0x1, PT ;  /* 0x000000010b00780c */ /* 0x000fca0003f04070 */
[----:B------:R-:W-:Y:S08]  /*cb10*/  BSSY.RECONVERGENT B0, `(.L_x_176) ;  /* 0x0000008000007945 */ /* 0x000ff00003800200 */
[----:B------:R-:W-:Y:S05]  /*cb20*/  @P0 BRA `(.L_x_177) ;  /* 0x0000000000180947 */ /* 0x000fea0003800000 */
[----:B0-----:R-:W-:Y:S04]  /*cb30*/  LDS R0, [R17+0xad08] ;  /* 0x00ad080011007984 */ /* 0x001fe80000000800 */
[----:B--234-:R-:W0:Y:S02]  /*cb40*/  LDS R5, [R17+0xad00] ;  /* 0x00ad000011057984 */ /* 0x01ce240000000800 */
[----:B0-----:R-:W-:-:S13]  /*cb50*/  ISETP.GE.U32.AND P0, PT, R0, R5, PT ;  /* 0x000000050000720c */ /* 0x001fda0003f06070 */
[----:B------:R-:W-:Y:S04]  /*cb60*/  @!P0 STS [R17+0xad00], R0 ;  /* 0x00ad000011008388 */ /* 0x000fe80000000800 */
[----:B------:R-:W0:Y:S04]  /*cb70*/  @!P0 LDS.U8 R5, [R18+UR4+0xab02] ;  /* 0x00ab020412058984 */ /* 0x000e280008000000 */
[----:B0-----:R0:W-:Y:S02]  /*cb80*/  @!P0 STS.U8 [R18+UR4+0xab00], R5 ;  /* 0x00ab000512008988 */ /* 0x0011e40008000004 */
.L_x_177:
[----:B------:R-:W-:Y:S05]  /*cb90*/  BSYNC.RECONVERGENT B0 ;  /* 0x0000000000007941 */ /* 0x000fea0003800200 */
.L_x_176:
        /* <DEDUP_REMOVED lines=28> */
[----:B------:R-:W2:Y:S01]  /*cd60*/  LDS R5, [R27+0x9afc] ;  /* 0x009afc001b057984 */ /* 0x000ea20000000800 */
[----:B------:R-:W-:Y:S03]  /*cd70*/  BSSY.RECONVERGENT B4, `(.L_x_182) ;  /* 0x0000014000047945 */ /* 0x000fe60003800200 */
[----:B------:R-:W0:Y:S01]  /*cd80*/  LDS R0, [R27+0x9b04] ;  /* 0x009b04001b007984 */ /* 0x000e220000000800 */
[----:B--2---:R-:W-:-:S04]  /*cd90*/  IMAD R21, R44, -0x2, R5 ;  /* 0xfffffffe2c157824 */ /* 0x004fc800078e0205 */
[----:B0-----:R-:W-:Y:S02]  /*cda0*/  IMAD.IADD R21, R0, 0x1, R21 ;  /* 0x0000000100157824 */ /* 0x001fe400078e0215 */
[----:B------:R-:W-:Y:S02]  /*cdb0*/  IMAD.IADD R0, R5, 0x1, -R0 ;  /* 0x0000000105007824 */ /* 0x000fe400078e0a00 */
[----:B------:R-:W-:-:S03]  /*cdc0*/  IMAD.SHL.U32 R21, R21, 0x2, RZ ;  /* 0x0000000215157824 */ /* 0x000fc600078e00ff */
[----:B------:R-:W-:Y:S02]  /*cdd0*/  I2FP.F32.S32 R0, R0 ;  /* 0x0000000000007245 */ /* 0x000fe40000201400 */
[----:B------:R-:W-:-:S03]  /*cde0*/  I2FP.F32.S32 R24, R21 ;  /* 0x0000001500187245 */ /* 0x000fc60000201400 */
[----:B------:R-:W-:Y:S01]  /*cdf0*/  FMUL R5, R0, 4 ;  /* 0x4080000000057820 */ /* 0x000fe20000400000 */
[----:B------:R-:W0:Y:S08]  /*ce00*/  MUFU.RCP R20, R24 ;  /* 0x0000001800147308 */ /* 0x000e300000001000 */
[----:B------:R-:W2:Y:S01]  /*ce10*/  FCHK P0, R5, R24 ;  /* 0x0000001805007302 */ /* 0x000ea20000000000 */
[----:B0-----:R-:W-:-:S04]  /*ce20*/  FFMA R21, -R24, R20, 1 ;  /* 0x3f80000018157423 */ /* 0x001fc80000000114 */
[----:B------:R-:W-:-:S04]  /*ce30*/  FFMA R20, R20, R21, R20 ;  /* 0x0000001514147223 */ /* 0x000fc80000000014 */
[----:B------:R-:W-:-:S04]  /*ce40*/  FFMA R21, R5, R20, RZ ;  /* 0x0000001405157223 */ /* 0x000fc800000000ff */
[----:B------:R-:W-:-:S04]  /*ce50*/  FFMA R0, -R24, R21, R5 ;  /* 0x0000001518007223 */ /* 0x000fc80000000105 */
[----:B------:R-:W-:Y:S01]  /*ce60*/  FFMA R0, R20, R0, R21 ;  /* 0x0000000014007223 */ /* 0x000fe20000000015 */
[----:B--2---:R-:W-:Y:S06]  /*ce70*/  @!P0 BRA `(.L_x_183) ;  /* 0x00000000000c8947 */ /* 0x004fec0003800000 */
[----:B------:R-:W-:Y:S01]  /*ce80*/  IMAD.MOV.U32 R0, RZ, RZ, R24 ;  /* 0x000000ffff007224 */ /* 0x000fe200078e0018 */
[----:B------:R-:W-:-:S07]  /*ce90*/  MOV R20, 0xceb0 ;  /* 0x0000ceb000147802 */ /* 0x000fce0000000f00 */
[----:B-1----:R-:W-:Y:S05]  /*cea0*/  CALL.REL.NOINC `($__internal_2_$__cuda_sm3x_div_rn_noftz_f32_slowpath) ;  /* 0x0000013800a47944 */ /* 0x002fea0003c00000 */
.L_x_183:
[----:B------:R-:W-:Y:S05]  /*ceb0*/  BSYNC.RECONVERGENT B4 ;  /* 0x0000000000047941 */ /* 0x000fea0003800200 */
.L_x_182:
[----:B------:R-:W-:-:S07]  /*cec0*/  IMAD.MOV.U32 R41, RZ, RZ, R0 ;  /* 0x000000ffff297224 */ /* 0x000fce00078e0000 */
.L_x_181:
[----:B------:R-:W-:Y:S05]  /*ced0*/  BSYNC.RECONVERGENT B3 ;  /* 0x0000000000037941 */ /* 0x000fea0003800200 */
.L_x_180:
        /* <DEDUP_REMOVED lines=10> */
.L_x_184:
[----:B------:R0:W-:Y:S02]  /*cf80*/  STS [R27+0x9b04], R20 ;  /* 0x009b04141b007388 */ /* 0x0001e40000000800 */
.L_x_179:
[----:B------:R-:W-:Y:S05]  /*cf90*/  BSYNC.RECONVERGENT B2 ;  /* 0x0000000000027941 */ /* 0x000fea0003800200 */
.L_x_178:
        /* <DEDUP_REMOVED lines=19> */
.L_x_186:
[----:B------:R-:W-:Y:S05]  /*d0d0*/  BSYNC.RECONVERGENT B0 ;  /* 0x0000000000007941 */ /* 0x000fea0003800200 */
.L_x_185:
        /* <DEDUP_REMOVED lines=9> */
.L_x_188:
[----:B------:R-:W-:Y:S05]  /*d170*/  BSYNC.RECONVERGENT B0 ;  /* 0x0000000000007941 */ /* 0x000fea0003800200 */
.L_x_187:
        /* <DEDUP_REMOVED lines=9> */
.L_x_190:
[----:B------:R-:W-:Y:S05]  /*d210*/  BSYNC.RECONVERGENT B0 ;  /* 0x0000000000007941 */ /* 0x000fea0003800200 */
.L_x_189:
        /* <DEDUP_REMOVED lines=9> */
.L_x_192:
[----:B------:R-:W-:Y:S05]  /*d2b0*/  BSYNC.RECONVERGENT B0 ;  /* 0x0000000000007941 */ /* 0x000fea0003800200 */
.L_x_191:
[----:B------:R-:W-:Y:S01]  /*d2c0*/  BAR.SYNC.DEFER_BLOCKING 0x0 ;  /* 0x0000000000007b1d */ /* 0x000fe20000010000 */
[----:B------:R-:W-:-:S05]  /*d2d0*/  ISETP.NE.AND P0, PT, R11, RZ, PT ;  /* 0x000000ff0b00720c */ /* 0x000fca0003f05270 */
[----:B------:R-:W-:Y:S08]  /*d2e0*/  BSSY.RECONVERGENT B2, `(.L_x_193) ;  /* 0x0000064000027945 */ /* 0x000ff00003800200 */
[----:B------:R-:W-:Y:S05]  /*d2f0*/  @P0 BRA `(.L_x_194) ;  /* 0x0000000400880947 */ /* 0x000fea0003800000 */
[----:B0-----:R-:W-:Y:S04]  /*d300*/  LDS R0, [R17+0xad04] ;  /* 0x00ad040011007984 */ /* 0x001fe80000000800 */
[----:B--234-:R-:W0:Y:S02]  /*d310*/  LDS R5, [R17+0xad00] ;  /* 0x00ad000011057984 */ /* 0x01ce240000000800 */
        /* <DEDUP_REMOVED lines=16> */
[----:B------:R-:W2:Y:S02]  /*d420*/  F2I.TRUNC.NTZ R0, R0 ;  /* 0x0000000000007305 */ /* 0x000ea4000020f100 */
[----:B--2---:R-:W-:-:S05]  /*d430*/  VIADD R5, R0, 0x4 ;  /* 0x0000000400057836 */ /* 0x004fca0000000000 */
[----:B------:R0:W-:Y:S04]  /*d440*/  STS.U8 [R18+UR4+0xab01], R5 ;  /* 0x00ab010512007988 */ /* 0x0001e80008000004 */
[----:B------:R0:W-:Y:S01]  /*d450*/  STS [R9+UR4+0x9b00], R44 ;  /* 0x009b002c09007988 */ /* 0x0001e20008000804 */
[----:B------:R-:W-:Y:S05]  /*d460*/  BRA `(.L_x_194) ;  /* 0x00000004002c7947 */ /* 0x000fea0003800000 */
.L_x_196:
[----:B------:R-:W0:Y:S01]  /*d470*/  S2UR UR6, SR_CgaCtaId ;  /* 0x00000000000679c3 */ /* 0x000e220000008800 */
[----:B------:R-:W-:Y:S01]  /*d480*/  UMOV UR5, 0x400 ;  /* 0x0000040000057882 */ /* 0x000fe20000000000 */
[----:B------:R-:W-:Y:S01]  /*d490*/  IMAD.IADD R0, R42, 0x1, R21 ;  /* 0x000000012a007824 */ /* 0x000fe200078e0215 */
[----:B------:R-:W-:Y:S01]  /*d4a0*/  UIADD3 UR5, UPT, UPT, UR5, 0x750, URZ ;  /* 0x0000075005057890 */ /* 0x000fe2000fffe0ff */
[----:B------:R-:W-:Y:S01]  /*d4b0*/  I2FP.F32.S32 R24, R44 ;  /* 0x0000002c00187245 */ /* 0x000fe20000201400 */
[----:B------:R-:W-:Y:S03]  /*d4c0*/  BSSY.RECONVERGENT B3, `(.L_x_197) ;  /* 0x0000011000037945 */ /* 0x000fe60003800200 */
[----:B------:R-:W2:Y:S01]  /*d4d0*/  MUFU.RCP R20, R24 ;  /* 0x0000001800147308 */ /* 0x000ea20000001000 */
[----:B0-----:R-:W-:Y:S01]  /*d4e0*/  ULEA UR5, UR6, UR5, 0x18 ;  /* 0x0000000506057291 */ /* 0x001fe2000f8ec0ff */
[----:B--2---:R-:W-:-:S04]  /*d4f0*/  FFMA R21, -R24, R20, 1 ;  /* 0x3f80000018157423 */ /* 0x004fc80000000114 */
[----:B------:R-:W-:Y:S01]  /*d500*/  FFMA R20, R20, R21, R20 ;  /* 0x0000001514147223 */ /* 0x000fe20000000014 */
[----:B------:R-:W-:-:S05]  /*d510*/  LEA R0, R0, UR5, 0x2 ;  /* 0x0000000500007c11 */ /* 0x000fca000f8e10ff */
[----:B------:R-:W0:Y:S02]  /*d520*/  LDS R5, [R0+0x9b00] ;  /* 0x009b000000057984 */ /* 0x000e240000000800 */
[----:B0-----:R-:W-:-:S05]  /*d530*/  IMAD.IADD R5, R5, 0x1, -R44 ;  /* 0x0000000105057824 */ /* 0x001fca00078e0a2c */
[----:B------:R-:W-:-:S04]  /*d540*/  I2FP.F32.U32 R5, R5 ;  /* 0x0000000500057245 */ /* 0x000fc80000201000 */
[----:B------:R-:W0:Y:S01]  /*d550*/  FCHK P0, R5, R24 ;  /* 0x0000001805007302 */ /* 0x000e220000000000 */
[----:B------:R-:W-:-:S04]  /*d560*/  FFMA R21, R5, R20, RZ ;  /* 0x0000001405157223 */ /* 0x000fc800000000ff */
[----:B-1----:R-:W-:-:S04]  /*d570*/  FFMA R23, -R24, R21, R5 ;  /* 0x0000001518177223 */ /* 0x002fc80000000105 */
[----:B------:R-:W-:Y:S01]  /*d580*/  FFMA R0, R20, R23, R21 ;  /* 0x0000001714007223 */ /* 0x000fe20000000015 */
[----:B0-----:R-:W-:Y:S06]  /*d590*/  @!P0 BRA `(.L_x_198) ;  /* 0x00000000000c8947 */ /* 0x001fec0003800000 */
[----:B------:R-:W-:Y:S01]  /*d5a0*/  IMAD.MOV.U32 R0, RZ, RZ, R24 ;  /* 0x000000ffff007224 */ /* 0x000fe200078e0018 */
[----:B------:R-:W-:-:S07]  /*d5b0*/  MOV R20, 0xd5d0 ;  /* 0x0000d5d000147802 */ /* 0x000fce0000000f00 */
[----:B------:R-:W-:Y:S05]  /*d5c0*/  CALL.REL.NOINC `($__internal_2_$__cuda_sm3x_div_rn_noftz_f32_slowpath) ;  /* 0x0000013000dc7944 */ /* 0x000fea0003c00000 */
.L_x_198:
[----:B------:R-:W-:Y:S05]  /*d5d0*/  BSYNC.RECONVERGENT B3 ;  /* 0x0000000000037941 */ /* 0x000fea0003800200 */
.L_x_197:
        /* <DEDUP_REMOVED lines=11> */
.L_x_199:
[----:B------:R-:W-:Y:S01]  /*d690*/  IMAD.MOV.U32 R0, RZ, RZ, 0x4 ;  /* 0x00000004ff007424 */ /* 0x000fe200078e00ff */
[----:B------:R0:W-:Y:S04]  /*d6a0*/  STS.U8 [R18+UR4+0xab00], RZ ;  /* 0x00ab00ff12007988 */ /* 0x0001e80008000004 */
[----:B------:R0:W-:Y:S01]  /*d6b0*/  STS.U8 [R18+UR4+0xab01], R0 ;  /* 0x00ab010012007988 */ /* 0x0001e20008000004 */
[----:B------:R-:W-:Y:S05]  /*d6c0*/  BRA `(.L_x_194) ;  /* 0x0000000000947947 */ /* 0x000fea0003800000 */
.L_x_195:
[----:B------:R-:W0:Y:S01]  /*d6d0*/  S2UR UR6, SR_CgaCtaId ;  /* 0x00000000000679c3 */ /* 0x000e220000008800 */
[----:B------:R-:W-:Y:S01]  /*d6e0*/  UMOV UR5, 0x400 ;  /* 0x0000040000057882 */ /* 0x000fe20000000000 */
[----:B------:R-:W-:Y:S01]  /*d6f0*/  IMAD.IADD R21, R42, 0x1, R21 ;  /* 0x000000012a157824 */ /* 0x000fe200078e0215 */
[----:B------:R-:W-:Y:S01]  /*d700*/  UIADD3 UR5, UPT, UPT, UR5, 0x750, URZ ;  /* 0x0000075005057890 */ /* 0x000fe2000fffe0ff */
[----:B------:R-:W-:Y:S01]  /*d710*/  I2FP.F32.S32 R24, R44 ;  /* 0x0000002c00187245 */ /* 0x000fe20000201400 */
[----:B------:R-:W-:Y:S03]  /*d720*/  BSSY.RECONVERGENT B3, `(.L_x_200) ;  /* 0x0000011000037945 */ /* 0x000fe60003800200 */
[----:B------:R-:W2:Y:S01]  /*d730*/  MUFU.RCP R0, R24 ;  /* 0x0000001800007308 */ /* 0x000ea20000001000 */
[----:B0-----:R-:W-:-:S06]  /*d740*/  ULEA UR5, UR6, UR5, 0x18 ;  /* 0x0000000506057291 */ /* 0x001fcc000f8ec0ff */
[----:B-1----:R-:W-:Y:S01]  /*d750*/  LEA R23, R21, UR5, 0x2 ;  /* 0x0000000515177c11 */ /* 0x002fe2000f8e10ff */
[----:B--2---:R-:W-:-:S04]  /*d760*/  FFMA R21, -R24, R0, 1 ;  /* 0x3f80000018157423 */ /* 0x004fc80000000100 */
        /* <DEDUP_REMOVED lines=12> */
.L_x_201:
[----:B------:R-:W-:Y:S05]  /*d830*/  BSYNC.RECONVERGENT B3 ;  /* 0x0000000000037941 */ /* 0x000fea0003800200 */
.L_x_200:
        /* <DEDUP_REMOVED lines=11> */
.L_x_202:
[----:B------:R-:W-:Y:S01]  /*d8f0*/  IMAD.MOV.U32 R0, RZ, RZ, 0x4 ;  /* 0x00000004ff007424 */ /* 0x000fe200078e00ff */
[----:B------:R0:W-:Y:S04]  /*d900*/  STS.U8 [R18+UR4+0xab00], RZ ;  /* 0x00ab00ff12007988 */ /* 0x0001e80008000004 */
[----:B------:R0:W-:Y:S02]  /*d910*/  STS.U8 [R18+UR4+0xab01], R0 ;  /* 0x00ab010012007988 */ /* 0x0001e40008000004 */
.L_x_194:
[----:B------:R-:W-:Y:S05]  /*d920*/  BSYNC.RECONVERGENT B2 ;  /* 0x0000000000027941 */ /* 0x000fea0003800200 */
.L_x_193:
[----:B------:R-:W-:Y:S01]  /*d930*/  BAR.SYNC.DEFER_BLOCKING 0x0 ;  /* 0x0000000000007b1d */ /* 0x000fe20000010000 */
[C---:B------:R-:W-:Y:S02]  /*d940*/  ISETP.GT.U32.AND P0, PT, R3.reuse, 0x3, PT ;  /* 0x000000030300780c */ /* 0x040fe40003f04070 */
[----:B------:R-:W-:Y:S02]  /*d950*/  ISETP.GE.U32.AND P1, PT, R3, 0x8, PT ;  /* 0x000000080300780c */ /* 0x000fe40003f26070 */
[----:B------:R-:W-:Y:S01]  /*d960*/  ISETP.EQ.AND P0, PT, R4, 0x4, P0 ;  /* 0x000000040400780c */ /* 0x000fe20000702270 */
        /* <DEDUP_REMOVED lines=19> */
.L_x_206:
[----:B------:R-:W-:Y:S05]  /*daa0*/  BSYNC.RELIABLE B1 ;  /* 0x0000000000017941 */ /* 0x000fea0003800100 */
.L_x_205:
[----:B------:R0:W-:Y:S02]  /*dab0*/  STG.E.U8 desc[UR8][R14.64], RZ ;  /* 0x000000ff0e007986 */ /* 0x0001e4000c101108 */
.L_x_204:
[----:B------:R-:W-:Y:S05]  /*dac0*/  BSYNC.RECONVERGENT B0 ;  /* 0x0000000000007941 */ /* 0x000fea0003800200 */
.L_x_203:
[----:B------:R-:W-:Y:S05]  /*dad0*/  WARPSYNC.ALL ;  /* 0x0000000000007948 */ /* 0x000fea0003800000 */
[----:B------:R-:W-:Y:S01]  /*dae0*/  BAR.SYNC.DEFER_BLOCKING 0x0 ;  /* 0x0000000000007b1d */ /* 0x000fe20000010000 */
[C---:B------:R-:W-:Y:S02]  /*daf0*/  ISETP.GT.U32.AND P0, PT, R3.reuse, 0x7, PT ;  /* 0x000000070300780c */ /* 0x040fe40003f04070 */
[----:B------:R-:W-:Y:S02]  /*db00*/  LOP3.LUT R24, R3, 0x3f8, RZ, 0xc0, !PT ;  /* 0x000003f803187812 */ /* 0x000fe400078ec0ff */
[----:B------:R-:W-:Y:S01]  /*db10*/  ISETP.GT.U32.OR P0, PT, R22, 0x3, P0 ;  /* 0x000000031600780c */ /* 0x000fe20000704470 */
[----:B------:R-:W5:-:S12]  /*db20*/  LDCU UR5, c[0x0][0x3b8] ;  /* 0x00007700ff0577ac */ /* 0x000f580008000800 */
[----:B0-----:R-:W-:Y:S01]  /*db30*/  @!P0 LDS.U16 R0, [R12+0x1000] ;  /* 0x001000000c008984 */ /* 0x001fe20000000400 */
[----:B-----5:R-:W-:-:S03]  /*db40*/  UISETP.NE.AND UP0, UPT, UR5, URZ, UPT ;  /* 0x000000ff0500728c */ /* 0x020fc6000bf05270 */
[----:B--234-:R-:W-:Y:S04]  /*db50*/  @!P0 LDS.U16 R5, [R12+0x1080] ;  /* 0x001080000c058984 */ /* 0x01cfe80000000400 */
[----:B------:R-:W0:Y:S04]  /*db60*/  @!P0 LDS.U16 R20, [R12+0x1300] ;  /* 0x001300000c148984 */ /* 0x000e280000000400 */
[----:B------:R-:W2:Y:S01]  /*db70*/  @!P0 LDS.U16 R21, [R12+0x1380] ;  /* 0x001380000c158984 */ /* 0x000ea20000000400 */
[----:B0-----:R-:W-:-:S05]  /*db80*/  @!P0 IADD3 R0, PT, PT, R20, R0, R5 ;  /* 0x0000000014008210 */ /* 0x001fca0007ffe005 */
[----:B--2---:R-:W-:-:S05]  /*db90*/  @!P0 IMAD.IADD R21, R0, 0x1, R21 ;  /* 0x0000000100158824 */ /* 0x004fca00078e0215 */
[----:B------:R-:W-:Y:S01]  /*dba0*/  @!P0 STS [R2+0x100], R21 ;  /* 0x0001001502008388 */ /* 0x000fe20000000800 */
[----:B------:R-:W-:-:S03]  /*dbb0*/  ISETP.NE.AND P0, PT, R24, 0x8, PT ;  /* 0x000000081800780c */ /* 0x000fc60003f05270 */
[----:B------:R-:W-:Y:S01]  /*dbc0*/  @P2 LDS.U16 R0, [R12+0xf80] ;  /* 0x000f80000c002984 */ /* 0x000fe20000000400 */
[----:B------:R-:W-:-:S03]  /*dbd0*/  ISETP.NE.OR P0, PT, R4, 0x4, P0 ;  /* 0x000000040400780c */ /* 0x000fc60000705670 */
[----:B------:R-:W-:Y:S04]  /*dbe0*/  @P2 LDS.U16 R5, [R12+0x1000] ;  /* 0x001000000c052984 */ /* 0x000fe80000000400 */
[----:B------:R-:W0:Y:S04]  /*dbf0*/  @P2 LDS.U16 R20, [R12+0x1280] ;  /* 0x001280000c142984 */ /* 0x000e280000000400 */
[----:B-1----:R-:W1:Y:S01]  /*dc00*/  @P2 LDS.U16 R23, [R12+0x1300] ;  /* 0x001300000c172984 */ /* 0x002e620000000400 */
[----:B0-----:R-:W-:-:S05]  /*dc10*/  @P2 IADD3 R0, PT, PT, R20, R0, R5 ;  /* 0x0000000014002210 */ /* 0x001fca0007ffe005 */
[----:B-1----:R-:W-:-:S05]  /*dc20*/  @P2 IMAD.IADD R23, R0, 0x1, R23 ;  /* 0x0000000100172824 */ /* 0x002fca00078e0217 */
[----:B------:R-:W-:Y:S04]  /*dc30*/  @P2 STS [R2+0x300], R23 ;  /* 0x0003001702002388 */ /* 0x000fe80000000800 */
[----:B------:R-:W-:Y:S04]  /*dc40*/  @P3 LDS.U16 R0, [R12+0x1300] ;  /* 0x001300000c003984 */ /* 0x000fe80000000400 */
[----:B------:R-:W-:Y:S04]  /*dc50*/  @P3 LDS.U16 R5, [R12+0x1380] ;  /* 0x001380000c053984 */ /* 0x000fe80000000400 */
[----:B------:R-:W0:Y:S04]  /*dc60*/  @P3 LDS.U16 R20, [R12+0x1600] ;  /* 0x001600000c143984 */ /* 0x000e280000000400 */
[----:B------:R-:W1:Y:S01]  /*dc70*/  @P3 LDS.U16 R21, [R12+0x1680] ;  /* 0x001680000c153984 */ /* 0x000e620000000400 */
[----:B0-----:R-:W-:-:S05]  /*dc80*/  @P3 IADD3 R0, PT, PT, R20, R0, R5 ;  /* 0x0000000014003210 */ /* 0x001fca0007ffe005 */
[----:B-1----:R-:W-:-:S05]  /*dc90*/  @P3 IMAD.IADD R21, R0, 0x1, R21 ;  /* 0x0000000100153824 */ /* 0x002fca00078e0215 */
[----:B------:R-:W-:Y:S04]  /*dca0*/  @P3 STS [R2+0x500], R21 ;  /* 0x0005001502003388 */ /* 0x000fe80000000800 */
[----:B------:R-:W-:Y:S04]  /*dcb0*/  @!P0 LDS.U16 R0, [R12+0x1280] ;  /* 0x001280000c008984 */ /* 0x000fe80000000400 */
[----:B------:R-:W-:Y:S04]  /*dcc0*/  @!P0 LDS.U16 R5, [R12+0x1300] ;  /* 0x001300000c058984 */ /* 0x000fe80000000400 */
[----:B------:R-:W0:Y:S04]  /*dcd0*/  @!P0 LDS.U16 R20, [R12+0x1580] ;  /* 0x001580000c148984 */ /* 0x000e280000000400 */
[----:B------:R-:W1:Y:S01]  /*dce0*/  @!P0 LDS.U16 R23, [R12+0x1600] ;  /* 0x001600000c178984 */ /* 0x000e620000000400 */
[----:B0-----:R-:W-:Y:S01]  /*dcf0*/  @!P0 IADD3 R0, PT, PT, R20, R0, R5 ;  /* 0x0000000014008210 */ /* 0x001fe20007ffe005 */
[----:B------:R-:W-:-:S04]  /*dd00*/  FADD R20, -R28, 1 ;  /* 0x3f8000001c147421 */ /* 0x000fc80000000100 */
[----:B-1----:R-:W-:Y:S01]  /*dd10*/  @!P0 IMAD.IADD R23, R0, 0x1, R23 ;  /* 0x0000000100178824 */ /* 0x002fe200078e0217 */
[----:B------:R-:W-:-:S04]  /*dd20*/  SHF.R.U32.HI R0, RZ, 0x2, R3 ;  /* 0x00000002ff007819 */ /* 0x000fc80000011603 */
[----:B------:R0:W-:Y:S01]  /*dd30*/  @!P0 STS [R2+0x700], R23 ;  /* 0x0007001702008388 */ /* 0x0001e20000000800 */
[----:B------:R-:W-:Y:S01]  /*dd40*/  VIADD R5, R0, 0x8 ;  /* 0x0000000800057836 */ /* 0x000fe20000000000 */
[----:B------:R-:W-:Y:S04]  /*dd50*/  BAR.SYNC.DEFER_BLOCKING 0x0 ;  /* 0x0000000000007b1d */ /* 0x000fe80000010000 */
[----:B------:R-:W-:-:S05]  /*dd60*/  I2FP.F32.U32 R5, R5 ;  /* 0x0000000500057245 */ /* 0x000fca0000201000 */
[----:B------:R-:W-:-:S04]  /*dd70*/  FMUL R5, R5, 0.0625 ;  /* 0x3d80000005057820 */ /* 0x000fc80000400000 */
[----:B------:R-:W-:-:S04]  /*dd80*/  FADD R21, -R5, 1 ;  /* 0x3f80000005157421 */ /* 0x000fc80000000100 */
[-C--:B0-----:R-:W-:Y:S01]  /*dd90*/  FMUL R23, R28, R21.reuse ;  /* 0x000000151c177220 */ /* 0x081fe20000400000 */
[----:B------:R-:W-:Y:S01]  /*dda0*/  FMUL R21, R20, R21 ;  /* 0x0000001514157220 */ /* 0x000fe20000400000 */
[----:B------:R-:W0:Y:S04]  /*ddb0*/  LDS R25, [R10+0x200] ;  /* 0x000200000a197984 */ /* 0x000e280000000800 */
[----:B------:R-:W1:Y:S04]  /*ddc0*/  LDS R24, [R10] ;  /* 0x000000000a187984 */ /* 0x000e680000000800 */
[----:B------:R-:W2:Y:S04]  /*ddd0*/  LDS R27, [R10+0x280] ;  /* 0x000280000a1b7984 */ /* 0x000ea80000000800 */
[----:B------:R-:W3:Y:S01]  /*dde0*/  LDS R39, [R10+0x680] ;  /* 0x000680000a277984 */ /* 0x000ee20000000800 */
[----:B0-----:R-:W-:-:S03]  /*ddf0*/  I2FP.F32.U32 R26, R25 ;  /* 0x00000019001a7245 */ /* 0x001fc60000201000 */
[----:B------:R-:W0:Y:S01]  /*de00*/  LDS R25, [R10+0x80] ;  /* 0x000080000a197984 */ /* 0x000e220000000800 */
[----:B-1----:R-:W-:Y:S01]  /*de10*/  I2FP.F32.U32 R24, R24 ;  /* 0x0000001800187245 */ /* 0x002fe20000201000 */
[----:B------:R-:W-:Y:S01]  /*de20*/  FMUL R26, R23, R26 ;  /* 0x0000001a171a7220 */ /* 0x000fe20000400000 */
[----:B--2---:R-:W-:-:S03]  /*de30*/  I2FP.F32.U32 R44, R27 ;  /* 0x0000001b002c7245 */ /* 0x004fc60000201000 */
[----:B------:R-:W-:Y:S01]  /*de40*/  FFMA R24, R21, R24, R26 ;  /* 0x0000001815187223 */ /* 0x000fe2000000001a */
[----:B------:R-:W1:Y:S01]  /*de50*/  LDS R27, [R10+0x800] ;  /* 0x000800000a1b7984 */ /* 0x000e620000000800 */
[----:B---3--:R-:W-:Y:S01]  /*de60*/  I2FP.F32.U32 R39, R39 ;  /* 0x0000002700277245 */ /* 0x008fe20000201000 */
[----:B------:R-:W-:Y:S02]  /*de70*/  FMUL R46, R23, R44 ;  /* 0x0000002c172e7220 */ /* 0x000fe40000400000 */
[----:B------:R-:W2:Y:S04]  /*de80*/  LDS R26, [R10+0x600] ;  /* 0x000600000a1a7984 */ /* 0x000ea80000000800 */
[----:B------:R-:W3:Y:S01]  /*de90*/  LDS R23, [R10+0x300] ;  /* 0x000300000a177984 */ /* 0x000ee20000000800 */
[----:B0-----:R-:W-:Y:S01]  /*dea0*/  I2FP.F32.U32 R44, R25 ;  /* 0x00000019002c7245 */ /* 0x001fe20000201000 */
[-C--:B------:R-:W-:Y:S01]  /*deb0*/  FMUL R25, R20, R5.reuse ;  /* 0x0000000514197220 */ /* 0x080fe20000400000 */
[----:B------:R-:W-:-:S03]  /*dec0*/  FMUL R5, R28, R5 ;  /* 0x000000051c057220 */ /* 0x000fc60000400000 */
[----:B------:R-:W-:Y:S02]  /*ded0*/  FFMA R44, R21, R44, R46 ;  /* 0x0000002c152c7223 */ /* 0x000fe4000000002e */
[----:B------:R-:W0:Y:S01]  /*dee0*/  LDS R21, [R10+0x100] ;  /* 0x000100000a157984 */ /* 0x000e220000000800 */
[----:B-1----:R-:W-:Y:S01]  /*def0*/  I2FP.F32.U32 R27, R27 ;  /* 0x0000001b001b7245 */ /* 0x002fe20000201000 */
[----:B------:R-:W-:Y:S01]  /*df00*/  FFMA R20, R25, R39, R44 ;  /* 0x0000002719147223 */ /* 0x000fe2000000002c */
[----:B--2---:R-:W-:Y:S02]  /*df10*/  I2FP.F32.U32 R26, R26 ;  /* 0x0000001a001a7245 */ /* 0x004fe40000201000 */
[----:B---3--:R-:W-:-:S03]  /*df20*/  I2FP.F32.U32 R23, R23 ;  /* 0x0000001700177245 */ /* 0x008fc60000201000 */
[----:B------:R-:W-:Y:S01]  /*df30*/  FFMA R24, R25, R26, R24 ;  /* 0x0000001a19187223 */ /* 0x000fe20000000018 */
[----:B------:R-:W-:Y:S01]  /*df40*/  I2FP.F32.U32 R26, R0 ;  /* 0x00000000001a7245 */ /* 0x000fe20000201000 */
[----:B------:R-:W1:Y:S01]  /*df50*/  LDS R25, [R10+0x700] ;  /* 0x000700000a197984 */ /* 0x000e620000000800 */
[----:B------:R-:W-:Y:S01]  /*df60*/  LOP3.LUT R0, R3, 0x3, RZ, 0xc0, !PT ;  /* 0x0000000303007812 */ /* 0x000fe200078ec0ff */
[----:B------:R-:W-:Y:S02]  /*df70*/  FFMA R27, R5, R27, R24 ;  /* 0x0000001b051b7223 */ /* 0x000fe40000000018 */
[----:B------:R-:W2:Y:S01]  /*df80*/  LDS R24, [R10+0x500] ;  /* 0x000500000a187984 */ /* 0x000ea20000000800 */
[----:B------:R-:W-:Y:S01]  /*df90*/  I2FP.F32.U32 R0, R0 ;  /* 0x0000000000007245 */ /* 0x000fe20000201000 */
[----:B------:R-:W-:Y:S02]  /*dfa0*/  FMUL R44, R26, 0.125 ;  /* 0x3e0000001a2c7820 */ /* 0x000fe40000400000 */
[----:B------:R-:W3:Y:S02]  /*dfb0*/  F2I.U32.TRUNC.NTZ R27, R27 ;  /* 0x0000001b001b7305 */ /* 0x000ee4000020f000 */
[----:B------:R-:W-:Y:S01]  /*dfc0*/  FMUL R39, R0, 0.125 ;  /* 0x3e00000000277820 */ /* 0x000fe20000400000 */
[----:B------:R-:W-:-:S04]  /*dfd0*/  FADD R0, -R44, 1 ;  /* 0x3f8000002c007421 */ /* 0x000fc80000000100 */
[----:B------:R-:W-:Y:S01]  /*dfe0*/  FMUL R0, R39, R0 ;  /* 0x0000000027007220 */ /* 0x000fe20000400000 */
[----:B0-----:R-:W-:-:S05]  /*dff0*/  I2FP.F32.U32 R21, R21 ;  /* 0x0000001500157245 */ /* 0x001fca0000201000 */
[----:B------:R-:W-:-:S04]  /*e000*/  FMUL R21, R0, R21 ;  /* 0x0000001500157220 */ /* 0x000fc80000400000 */
[----:B------:R-:W-:Y:S01]  /*e010*/  FFMA R26, R8, R23, R21 ;  /* 0x00000017081a7223 */ /* 0x000fe20000000015 */
[C---:B------:R-:W-:Y:S01]  /*e020*/  FADD R23, -R39.reuse, 1 ;  /* 0x3f80000027177421 */ /* 0x040fe20000000100 */
[-C--:B------:R-:W-:Y:S01]  /*e030*/  FMUL R21, R39, R44.reuse ;  /* 0x0000002c27157220 */ /* 0x080fe20000400000 */
[----:B-1----:R-:W-:Y:S02]  /*e040*/  I2FP.F32.U32 R25, R25 ;  /* 0x0000001900197245 */ /* 0x002fe40000201000 */
[----:B------:R-:W-:Y:S01]  /*e050*/  FMUL R23, R23, R44 ;  /* 0x0000002c17177220 */ /* 0x000fe20000400000 */
[----:B--2---:R-:W-:-:S03]  /*e060*/  I2FP.F32.U32 R24, R24 ;  /* 0x0000001800187245 */ /* 0x004fc60000201000 */
[----:B------:R-:W-:Y:S01]  /*e070*/  FFMA R44, R23, R25, R26 ;  /* 0x00000019172c7223 */ /* 0x000fe2000000001a */
[----:B---3--:R-:W-:Y:S01]  /*e080*/  I2FP.F32.U32 R25, R27 ;  /* 0x0000001b00197245 */ /* 0x008fe20000201000 */
[----:B------:R-:W0:Y:S02]  /*e090*/  LDS R26, [R10+0x880] ;  /* 0x000880000a1a7984 */ /* 0x000e240000000800 */
[----:B------:R-:W-:-:S04]  /*e0a0*/  FFMA R24, R21, R24, R44 ;  /* 0x0000001815187223 */ /* 0x000fc8000000002c */
[----:B------:R-:W-:-:S06]  /*e0b0*/  FFMA R25, R24, 4, R25 ;  /* 0x4080000018197823 */ /* 0x000fcc0000000019 */
[----:B------:R-:W1:Y:S02]  /*e0c0*/  F2I.U32.TRUNC.NTZ R25, R25 ;  /* 0x0000001900197305 */ /* 0x000e64000020f000 */
[----:B-1----:R-:W-:Y:S04]  /*e0d0*/  STS [R6+0x9b00], R25 ;  /* 0x009b001906007388 */ /* 0x002fe80000000800 */
[----:B------:R-:W1:Y:S04]  /*e0e0*/  LDS R27, [R10+0x180] ;  /* 0x000180000a1b7984 */ /* 0x000e680000000800 */
[----:B------:R-:W2:Y:S04]  /*e0f0*/  LDS R24, [R10+0x380] ;  /* 0x000380000a187984 */ /* 0x000ea80000000800 */
[----:B------:R-:W3:Y:S01]  /*e100*/  LDS R39, [R10+0x580] ;  /* 0x000580000a277984 */ /* 0x000ee20000000800 */
[----:B0-----:R-:W-:-:S05]  /*e110*/  I2FP.F32.U32 R26, R26 ;  /* 0x0000001a001a7245 */ /* 0x001fca0000201000 */
[----:B------:R-:W-:Y:S02]  /*e120*/  FFMA R20, R5, R26, R20 ;  /* 0x0000001a05147223 */ /* 0x000fe40000000014 */
[----:B------:R-:W0:Y:S04]  /*e130*/  LDS R26, [R10+0x780] ;  /* 0x000780000a1a7984 */ /* 0x000e280000000800 */
[----:B------:R-:W4:Y:S01]  /*e140*/  F2I.U32.TRUNC.NTZ R20, R20 ;  /* 0x0000001400147305 */ /* 0x000f22000020f000 */
[----:B-1----:R-:W-:Y:S02]  /*e150*/  I2FP.F32.U32 R27, R27 ;  /* 0x0000001b001b7245 */ /* 0x002fe40000201000 */
[----:B--2---:R-:W-:-:S03]  /*e160*/  I2FP.F32.U32 R5, R24 ;  /* 0x0000001800057245 */ /* 0x004fc60000201000 */
[----:B------:R-:W-:Y:S01]  /*e170*/  FMUL R27, R0, R27 ;  /* 0x0000001b001b7220 */ /* 0x000fe20000400000 */
[----:B---3--:R-:W-:-:S03]  /*e180*/  I2FP.F32.U32 R39, R39 ;  /* 0x0000002700277245 */ /* 0x008fc60000201000 */
[----:B------:R-:W-:Y:S01]  /*e190*/  FFMA R0, R8, R5, R27 ;  /* 0x0000000508007223 */ /* 0x000fe2000000001b */
[----:B----4-:R-:W-:Y:S02]  /*e1a0*/  I2FP.F32.U32 R5, R20 ;  /* 0x0000001400057245 */ /* 0x010fe40000201000 */
[----:B0-----:R-:W-:-:S05]  /*e1b0*/  I2FP.F32.U32 R26, R26 ;  /* 0x0000001a001a7245 */ /* 0x001fca0000201000 */
[----:B------:R-:W-:-:S04]  /*e1c0*/  FFMA R0, R23, R26, R0 ;  /* 0x0000001a17007223 */ /* 0x000fc80000000000 */
        /* <DEDUP_REMOVED lines=27> */
.L_x_207:
        /* <DEDUP_REMOVED lines=23> */
.L_x_209:
[----:B------:R-:W-:Y:S05]  /*e4f0*/  BSYNC.RECONVERGENT B0 ;  /* 0x0000000000007941 */ /* 0x000fea0003800200 */
.L_x_208:
        /* <DEDUP_REMOVED lines=9> */
.L_x_211:
[----:B------:R-:W-:Y:S05]  /*e590*/  BSYNC.RECONVERGENT B0 ;  /* 0x0000000000007941 */ /* 0x000fea0003800200 */
.L_x_210:
        /* <DEDUP_REMOVED lines=9> */
.L_x_213:
[----:B------:R-:W-:Y:S05]  /*e630*/  BSYNC.RECONVERGENT B0 ;  /* 0x0000000000007941 */ /* 0x000fea0003800200 */
.L_x_212:
        /* <DEDUP_REMOVED lines=9> */
.L_x_215:
[----:B------:R-:W-:Y:S05]  /*e6d0*/  BSYNC.RECONVERGENT B0 ;  /* 0x0000000000007941 */ /* 0x000fea0003800200 */
.L_x_214:
        /* <DEDUP_REMOVED lines=49> */
.L_x_221:
[----:B------:R-:W-:Y:S05]  /*e9f0*/  BSYNC.RECONVERGENT B4 ;  /* 0x0000000000047941 */ /* 0x000fea0003800200 */
.L_x_220:
[----:B------:R-:W-:-:S07]  /*ea00*/  IMAD.MOV.U32 R41, RZ, RZ, R0 ;  /* 0x000000ffff297224 */ /* 0x000fce00078e0000 */
.L_x_219:
[----:B------:R-:W-:Y:S05]  /*ea10*/  BSYNC.RECONVERGENT B3 ;  /* 0x0000000000037941 */ /* 0x000fea0003800200 */
.L_x_218:
        /* <DEDUP_REMOVED lines=10> */
.L_x_222:
[----:B------:R0:W-:Y:S02]  /*eac0*/  STS [R27+0x9b04], R20 ;  /* 0x009b04141b007388 */ /* 0x0001e40000000800 */
.L_x_217:
[----:B------:R-:W-:Y:S05]  /*ead0*/  BSYNC.RECONVERGENT B2 ;  /* 0x0000000000027941 */ /* 0x000fea0003800200 */
.L_x_216:
        /* <DEDUP_REMOVED lines=19> */
.L_x_224:
[----:B------:R-:W-:Y:S05]  /*ec10*/  BSYNC.RECONVERGENT B0 ;  /* 0x0000000000007941 */ /* 0x000fea0003800200 */
.L_x_223:
        /* <DEDUP_REMOVED lines=9> */
.L_x_226:
[----:B------:R-:W-:Y:S05]  /*ecb0*/  BSYNC.RECONVERGENT B0 ;  /* 0x0000000000007941 */ /* 0x000fea0003800200 */
.L_x_225:
        /* <DEDUP_REMOVED lines=9> */
.L_x_228:
[----:B------:R-:W-:Y:S05]  /*ed50*/  BSYNC.RECONVERGENT B0 ;  /* 0x0000000000007941 */ /* 0x000fea0003800200 */
.L_x_227:
        /* <DEDUP_REMOVED lines=9> */
.L_x_230:
[----:B------:R-:W-:Y:S05]  /*edf0*/  BSYNC.RECONVERGENT B0 ;  /* 0x0000000000007941 */ /* 0x000fea0003800200 */
.L_x_229:
        /* <DEDUP_REMOVED lines=27> */
.L_x_234:
        /* <DEDUP_REMOVED lines=22> */
.L_x_236:
[----:B------:R-:W-:Y:S05]  /*f110*/  BSYNC.RECONVERGENT B3 ;  /* 0x0000000000037941 */ /* 0x000fea0003800200 */
.L_x_235:
        /* <DEDUP_REMOVED lines=11> */
.L_x_237:
[----:B------:R-:W-:Y:S01]  /*f1d0*/  IMAD.MOV.U32 R0, RZ, RZ, 0x4 ;  /* 0x00000004ff007424 */ /* 0x000fe200078e00ff */
[----:B------:R0:W-:Y:S04]  /*f1e0*/  STS.U8 [R18+UR4+0xab00], RZ ;  /* 0x00ab00ff12007988 */ /* 0x0001e80008000004 */
[----:B------:R0:W-:Y:S01]  /*f1f0*/  STS.U8 [R18+UR4+0xab01], R0 ;  /* 0x00ab010012007988 */ /* 0x0001e20008000004 */
[----:B------:R-:W-:Y:S05]  /*f200*/  BRA `(.L_x_232) ;  /* 0x0000000000947947 */ /* 0x000fea0003800000 */
.L_x_233:
        /* <DEDUP_REMOVED lines=22> */
.L_x_239:
[----:B------:R-:W-:Y:S05]  /*f370*/  BSYNC.RECONVERGENT B3 ;  /* 0x0000000000037941 */ /* 0x000fea0003800200 */
.L_x_238:
        /* <DEDUP_REMOVED lines=11> */
.L_x_240:
[----:B------:R-:W-:Y:S01]  /*f430*/  IMAD.MOV.U32 R0, RZ, RZ, 0x4 ;  /* 0x00000004ff007424 */ /* 0x000fe200078e00ff */
[----:B------:R0:W-:Y:S04]  /*f440*/  STS.U8 [R18+UR4+0xab00], RZ ;  /* 0x00ab00ff12007988 */ /* 0x0001e80008000004 */
[----:B------:R0:W-:Y:S02]  /*f450*/  STS.U8 [R18+UR4+0xab01], R0 ;  /* 0x00ab010012007988 */ /* 0x0001e40008000004 */
.L_x_232:
[----:B------:R-:W-:Y:S05]  /*f460*/  BSYNC.RECONVERGENT B2 ;  /* 0x0000000000027941 */ /* 0x000fea0003800200 */
.L_x_231:
[----:B------:R-:W-:Y:S01]  /*f470*/  BAR.SYNC.DEFER_BLOCKING 0x0 ;  /* 0x0000000000007b1d */ /* 0x000fe20000010000 */
[C---:B------:R-:W-:Y:S02]  /*f480*/  ISETP.GT.U32.AND P0, PT, R3.reuse, 0x7, PT ;  /* 0x000000070300780c */ /* 0x040fe40003f04070 */
[----:B------:R-:W-:Y:S02]  /*f490*/  ISETP.GE.U32.AND P1, PT, R3, 0xc, PT ;  /* 0x0000000c0300780c */ /* 0x000fe40003f26070 */
[----:B------:R-:W-:Y:S01]  /*f4a0*/  ISETP.LT.U32.AND P0, PT, R22, 0x4, P0 ;  /* 0x000000041600780c */ /* 0x000fe20000701070 */
[----:B------:R-:W-:Y:S01]  /*f4b0*/  BSSY.RECONVERGENT B0, `(.L_x_241) ;  /* 0x0000016000007945 */ /* 0x000fe20003800200 */
[----:B------:R-:W-:-:S04]  /*f4c0*/  ISETP.EQ.AND P4, PT, R7, RZ, !P1 ;  /* 0x000000ff0700720c */ /* 0x000fc80004f82270 */
[----:B------:R-:W-:Y:S02]  /*f4d0*/  PLOP3.LUT P0, PT, P0, P4, PT, 0x80, 0x8 ;  /* 0x000000000008781c */ /* 0x000fe40000709070 */
[----:B------:R-:W-:-:S11]  /*f4e0*/  P2R R27, PR, RZ, 0x10 ;  /* 0x00000010ff1b7803 */ /* 0x000fd60000000000 */
        /* <DEDUP_REMOVED lines=16> */
.L_x_244:
[----:B------:R-:W-:Y:S05]  /*f5f0*/  BSYNC.RELIABLE B1 ;  /* 0x0000000000017941 */ /* 0x000fea0003800100 */
.L_x_243:
[----:B------:R0:W-:Y:S02]  /*f600*/  STG.E.U8 desc[UR8][R14.64], RZ ;  /* 0x000000ff0e007986 */ /* 0x0001e4000c101108 */
.L_x_242:
[----:B------:R-:W-:Y:S05]  /*f610*/  BSYNC.RECONVERGENT B0 ;  /* 0x0000000000007941 */ /* 0x000fea0003800200 */
.L_x_241:
[----:B------:R-:W-:Y:S05]  /*f620*/  WARPSYNC.ALL ;  /* 0x0000000000007948 */ /* 0x000fea0003800000 */
[----:B------:R-:W-:Y:S01]  /*f630*/  BAR.SYNC.DEFER_BLOCKING 0x0 ;  /* 0x0000000000007b1d */ /* 0x000fe20000010000 */
[----:B0-----:R-:W-:Y:S01]  /*f640*/  LEA.HI R0, R3, 0xc, RZ, 0x1e ;  /* 0x0000000c03007811 */ /* 0x001fe200078ff0ff */
[----:B------:R-:W-:-:S03]  /*f650*/  FADD R46, -R28, 1 ;  /* 0x3f8000001c2e7421 */ /* 0x000fc60000000100 */
[----:B------:R-:W-:Y:S01]  /*f660*/  I2FP.F32.U32 R0, R0 ;  /* 0x0000000000007245 */ /* 0x000fe20000201000 */
[----:B------:R-:W0:Y:S04]  /*f670*/  LDCU UR5, c[0x0][0x3b8] ;  /* 0x00007700ff0577ac */ /* 0x000e280008000800 */
[----:B------:R-:W-:-:S04]  /*f680*/  FMUL R21, R0, 0.0625 ;  /* 0x3d80000000157820 */ /* 0x000fc80000400000 */
[----:B--234-:R-:W-:Y:S01]  /*f690*/  FADD R5, -R21, 1 ;  /* 0x3f80000015057421 */ /* 0x01cfe20000000100 */
[----:B------:R-:W2:Y:S01]  /*f6a0*/  LDS R24, [R10+0x200] ;  /* 0x000200000a187984 */ /* 0x000ea20000000800 */
[----:B0-----:R-:W-:-:S03]  /*f6b0*/  UISETP.NE.AND UP0, UPT, UR5, URZ, UPT ;  /* 0x000000ff0500728c */ /* 0x001fc6000bf05270 */
[----:B------:R-:W0:Y:S04]  /*f6c0*/  LDS R39, [R10+0x280] ;  /* 0x000280000a277984 */ /* 0x000e280000000800 */
[----:B-1----:R-:W1:Y:S04]  /*f6d0*/  LDS R23, [R10] ;  /* 0x000000000a177984 */ /* 0x002e680000000800 */
[----:B------:R-:W3:Y:S04]  /*f6e0*/  LDS R26, [R10+0x80] ;  /* 0x000080000a1a7984 */ /* 0x000ee80000000800 */
[----:B------:R-:W4:Y:S04]  /*f6f0*/  LDS R20, [R10+0x600] ;  /* 0x000600000a147984 */ /* 0x000f280000000800 */
[----:B------:R-:W5:Y:S04]  /*f700*/  LDS R0, [R10+0x800] ;  /* 0x000800000a007984 */ /* 0x000f680000000800 */
[----:B------:R-:W5:Y:S01]  /*f710*/  LDS R43, [R10+0x500] ;  /* 0x000500000a2b7984 */ /* 0x000f620000000800 */
[----:B--2---:R-:W-:Y:S01]  /*f720*/  I2FP.F32.U32 R25, R24 ;  /* 0x0000001800197245 */ /* 0x004fe20000201000 */
[----:B------:R-:W-:Y:S01]  /*f730*/  FMUL R24, R28, R5 ;  /* 0x000000051c187220 */ /* 0x000fe20000400000 */
[----:B0-----:R-:W-:-:S03]  /*f740*/  I2FP.F32.U32 R39, R39 ;  /* 0x0000002700277245 */ /* 0x001fc60000201000 */
[C---:B------:R-:W-:Y:S01]  /*f750*/  FMUL R25, R24.reuse, R25 ;  /* 0x0000001918197220 */ /* 0x040fe20000400000 */
[----:B-1----:R-:W-:Y:S01]  /*f760*/  I2FP.F32.U32 R23, R23 ;  /* 0x0000001700177245 */ /* 0x002fe20000201000 */
[----:B------:R-:W-:Y:S01]  /*f770*/  FMUL R44, R24, R39 ;  /* 0x00000027182c7220 */ /* 0x000fe20000400000 */
[C---:B------:R-:W-:Y:S01]  /*f780*/  FMUL R24, R46.reuse, R5 ;  /* 0x000000052e187220 */ /* 0x040fe20000400000 */
[-C--:B------:R-:W-:Y:S01]  /*f790*/  FMUL R5, R46, R21.reuse ;  /* 0x000000152e057220 */ /* 0x080fe20000400000 */
[----:B---3--:R-:W-:Y:S01]  /*f7a0*/  I2FP.F32.U32 R39, R26 ;  /* 0x0000001a00277245 */ /* 0x008fe20000201000 */
[----:B------:R-:W-:Y:S01]  /*f7b0*/  FMUL R21, R28, R21 ;  /* 0x000000151c157220 */ /* 0x000fe20000400000 */
[C---:B------:R-:W-:Y:S01]  /*f7c0*/  FFMA R26, R24.reuse, R23, R25 ;  /* 0x00000017181a7223 */ /* 0x040fe20000000019 */
[C---:B------:R-:W-:Y:S02]  /*f7d0*/  LEA.HI R25, R3.reuse, 0x4, RZ, 0x1e ;  /* 0x0000000403197811 */ /* 0x040fe400078ff0ff */
[----:B------:R-:W-:Y:S01]  /*f7e0*/  LOP3.LUT R23, R3, 0x3, RZ, 0xc0, !PT ;  /* 0x0000000303177812 */ /* 0x000fe200078ec0ff */
[----:B------:R-:W-:Y:S01]  /*f7f0*/  FFMA R24, R24, R39, R44 ;  /* 0x0000002718187223 */ /* 0x000fe2000000002c */
[----:B----4-:R-:W-:Y:S01]  /*f800*/  I2FP.F32.U32 R20, R20 ;  /* 0x0000001400147245 */ /* 0x010fe20000201000 */
[----:B------:R-:W0:Y:S01]  /*f810*/  LDS R39, [R10+0x300] ;  /* 0x000300000a277984 */ /* 0x000e220000000800 */
[----:B------:R-:W-:-:S02]  /*f820*/  I2FP.F32.U32 R28, R25 ;  /* 0x00000019001c7245 */ /* 0x000fc40000201000 */
[----:B------:R-:W-:Y:S01]  /*f830*/  I2FP.F32.U32 R23, R23 ;  /* 0x0000001700177245 */ /* 0x000fe20000201000 */
[----:B------:R-:W1:Y:S01]  /*f840*/  LDS R25, [R10+0x100] ;  /* 0x000100000a197984 */ /* 0x000e620000000800 */
[----:B------:R-:W-:Y:S01]  /*f850*/  FFMA R26, R5, R20, R26 ;  /* 0x00000014051a7223 */ /* 0x000fe2000000001a */
[----:B------:R-:W-:Y:S01]  /*f860*/  FMUL R41, R28, 0.125 ;  /* 0x3e0000001c297820 */ /* 0x000fe20000400000 */
[----:B-----5:R-:W-:Y:S01]  /*f870*/  I2FP.F32.U32 R0, R0 ;  /* 0x0000000000007245 */ /* 0x020fe20000201000 */
[----:B------:R-:W-:Y:S01]  /*f880*/  FMUL R20, R23, 0.125 ;  /* 0x3e00000017147820 */ /* 0x000fe20000400000 */
[----:B------:R-:W-:Y:S01]  /*f890*/  I2FP.F32.U32 R43, R43 ;  /* 0x0000002b002b7245 */ /* 0x000fe20000201000 */
[----:B------:R-:W-:Y:S02]  /*f8a0*/  FADD R23, -R41, 1 ;  /* 0x3f80000029177421 */ /* 0x000fe40000000100 */
[C---:B------:R-:W-:Y:S01]  /*f8b0*/  FADD R28, -R20.reuse, 1 ;  /* 0x3f800000141c7421 */ /* 0x040fe20000000100 */
[----:B------:R-:W-:Y:S01]  /*f8c0*/  FFMA R0, R21, R0, R26 ;  /* 0x0000000015007223 */ /* 0x000fe2000000001a */
[C---:B------:R-:W-:Y:S01]  /*f8d0*/  FMUL R23, R20.reuse, R23 ;  /* 0x0000001714177220 */ /* 0x040fe20000400000 */
[-C--:B------:R-:W-:Y:S01]  /*f8e0*/  FMUL R20, R20, R41.reuse ;  /* 0x0000002914147220 */ /* 0x080fe20000400000 */
[----:B------:R-:W-:-:S02]  /*f8f0*/  FMUL R28, R28, R41 ;  /* 0x000000291c1c7220 */ /* 0x000fc40000400000 */
[----:B------:R-:W2:Y:S01]  /*f900*/  LDS R41, [R10+0x700] ;  /* 0x000700000a297984 */ /* 0x000ea20000000800 */
[----:B------:R-:W3:Y:S01]  /*f910*/  F2I.U32.TRUNC.NTZ R0, R0 ;  /* 0x0000000000007305 */ /* 0x000ee2000020f000 */
[----:B0-----:R-:W-:Y:S02]  /*f920*/  I2FP.F32.U32 R26, R39 ;  /* 0x00000027001a7245 */ /* 0x001fe40000201000 */
[----:B------:R-:W0:Y:S01]  /*f930*/  LDS R39, [R10+0x880] ;  /* 0x000880000a277984 */ /* 0x000e220000000800 */
[----:B-1----:R-:W-:-:S05]  /*f940*/  I2FP.F32.U32 R44, R25 ;  /* 0x00000019002c7245 */ /* 0x002fca0000201000 */
[----:B------:R-:W-:-:S04]  /*f950*/  FMUL R44, R23, R44 ;  /* 0x0000002c172c7220 */ /* 0x000fc80000400000 */
[----:B------:R-:W-:Y:S01]  /*f960*/  FFMA R25, R37, R26, R44 ;  /* 0x0000001a25197223 */ /* 0x000fe2000000002c */
[----:B---3--:R-:W-:Y:S01]  /*f970*/  I2FP.F32.U32 R44, R0 ;  /* 0x00000000002c7245 */ /* 0x008fe20000201000 */
[----:B------:R-:W1:Y:S01]  /*f980*/  LDS R26, [R10+0x680] ;  /* 0x000680000a1a7984 */ /* 0x000e620000000800 */
[----:B--2---:R-:W-:-:S05]  /*f990*/  I2FP.F32.U32 R41, R41 ;  /* 0x0000002900297245 */ /* 0x004fca0000201000 */
[----:B------:R-:W-:-:S04]  /*f9a0*/  FFMA R25, R28, R41, R25 ;  /* 0x000000291c197223 */ /* 0x000fc80000000019 */
[----:B------:R-:W-:-:S04]  /*f9b0*/  FFMA R25, R20, R43, R25 ;  /* 0x0000002b14197223 */ /* 0x000fc80000000019 */
[----:B------:R-:W-:-:S06]  /*f9c0*/  FFMA R25, R25, 4, R44 ;  /* 0x4080000019197823 */ /* 0x000fcc000000002c */
[----:B------:R-:W2:Y:S01]  /*f9d0*/  F2I.U32.TRUNC.NTZ R25, R25 ;  /* 0x0000001900197305 */ /* 0x000ea2000020f000 */
[----:B0-----:R-:W-:Y:S01]  /*f9e0*/  I2FP.F32.U32 R39, R39 ;  /* 0x0000002700277245 */ /* 0x001fe20000201000 */
[----:B--2---:R-:W-:Y:S01]  /*f9f0*/  STS [R6+0x9b00], R25 ;  /* 0x009b001906007388 */ /* 0x004fe20000000800 */
[----:B-1----:R-:W-:-:S03]  /*fa00*/  I2FP.F32.U32 R26, R26 ;  /* 0x0000001a001a7245 */ /* 0x002fc60000201000 */
[----:B------:R-:W0:Y:S04]  /*fa10*/  LDS R41, [R10+0x180] ;  /* 0x000180000a297984 */ /* 0x000e280000000800 */
[----:B------:R-:W1:Y:S01]  /*fa20*/  LDS R0, [R10+0x380] ;  /* 0x000380000a007984 */ /* 0x000e620000000800 */
[----:B------:R-:W-:-:S03]  /*fa30*/  FFMA R24, R5, R26, R24 ;  /* 0x0000001a05187223 */ /* 0x000fc60000000018 */
[----:B------:R-:W2:Y:S01]  /*fa40*/  LDS R5, [R10+0x780] ;  /* 0x000780000a057984 */ /* 0x000ea20000000800 */
[----:B------:R-:W-:-:S03]  /*fa50*/  FFMA R24, R21, R39, R24 ;  /* 0x0000002715187223 */ /* 0x000fc60000000018 */
[----:B------:R-:W3:Y:S03]  /*fa60*/  LDS R43, [R10+0x580] ;  /* 0x000580000a2b7984 */ /* 0x000ee60000000800 */
[----:B------:R-:W4:Y:S01]  /*fa70*/  F2I.U32.TRUNC.NTZ R24, R24 ;  /* 0x0000001800187305 */ /* 0x000f22000020f000 */
[----:B0-----:R-:W-:Y:S02]  /*fa80*/  I2FP.F32.U32 R26, R41 ;  /* 0x00000029001a7245 */ /* 0x001fe40000201000 */
[----:B-1----:R-:W-:-:S03]  /*fa90*/  I2FP.F32.U32 R0, R0 ;  /* 0x0000000000007245 */ /* 0x002fc60000201000 */
[----:B------:R-:W-:Y:S01]  /*faa0*/  FMUL R26, R23, R26 ;  /* 0x0000001a171a7220 */ /* 0x000fe20000400000 */
[----:B--2---:R-:W-:-:S03]  /*fab0*/  I2FP.F32.U32 R21, R5 ;  /* 0x0000000500157245 */ /* 0x004fc60000201000 */
[----:B------:R-:W-:Y:S01]  /*fac0*/  FFMA R5, R37, R0, R26 ;  /* 0x0000000025057223 */ /* 0x000fe2000000001a */
[----:B----4-:R-:W-:Y:S02]  /*fad0*/  I2FP.F32.U32 R0, R24 ;  /* 0x0000001800007245 */ /* 0x010fe40000201000 */
[----:B---3--:R-:W-:Y:S01]  /*fae0*/  I2FP.F32.U32 R43, R43 ;  /* 0x0000002b002b7245 */ /* 0x008fe20000201000 */
        /* <DEDUP_REMOVED lines=28> */
.L_x_245:
        /* <DEDUP_REMOVED lines=21> */
.L_x_247:
[----:B------:R-:W-:Y:S05]  /*fe00*/  BSYNC.RECONVERGENT B0 ;  /* 0x0000000000007941 */ /* 0x000fea0003800200 */
.L_x_246:
        /* <DEDUP_REMOVED lines=9> */
.L_x_249:
[----:B------:R-:W-:Y:S05]  /*fea0*/  BSYNC.RECONVERGENT B0 ;  /* 0x0000000000007941 */ /* 0x000fea0003800200 */
.L_x_248:
        /* <DEDUP_REMOVED lines=9> */
.L_x_251:
[----:B------:R-:W-:Y:S05]  /*ff40*/  BSYNC.RECONVERGENT B0 ;  /* 0x0000000000007941 */ /* 0x000fea0003800200 */
.L_x_250:
        /* <DEDUP_REMOVED lines=10> */
.L_x_253:
[----:B------:R-:W-:Y:S05]  /*fff0*/  BSYNC.RECONVERGENT B0 ;  /* 0x0000000000007941 */ /* 0x000fea0003800200 */
.L_x_252:
        /* <DEDUP_REMOVED lines=49> */
.L_x_259:
[----:B------:R-:W-:Y:S05]  /*10310*/  BSYNC.RECONVERGENT B4 ;  /* 0x0000000000047941 */ /* 0x000fea0003800200 */
.L_x_258:
[----:B------:R-:W-:-:S07]  /*10320*/  IMAD.MOV.U32 R43, RZ, RZ, R0 ;  /* 0x000000ffff2b7224 */ /* 0x000fce00078e0000 */
.L_x_257:
[----:B------:R-:W-:Y:S05]  /*10330*/  BSYNC.RECONVERGENT B3 ;  /* 0x0000000000037941 */ /* 0x000fea0003800200 */
.L_x_256:
        /* <DEDUP_REMOVED lines=10> */
.L_x_260:
[----:B------:R0:W-:Y:S02]  /*103e0*/  STS [R39+0x9b04], R20 ;  /* 0x009b041427007388 */ /* 0x0001e40000000800 */
.L_x_255:
[----:B------:R-:W-:Y:S05]  /*103f0*/  BSYNC.RECONVERGENT B2 ;  /* 0x0000000000027941 */ /* 0x000fea0003800200 */
.L_x_254:
[----:B------:R-:W-:Y:S06]  /*10400*/  BAR.SYNC.DEFER_BLOCKING 0x0 ;  /* 0x0000000000007b1d */ /* 0x000fec0000010000 */
        /* <DEDUP_REMOVED lines=9> */
[----:B------:R-:W-:Y:S01]  /*104a0*/  BAR.SYNC.DEFER_BLOCKING 0x0 ;  /* 0x0000000000007b1d */ /* 0x000fe20000010000 */
[----:B------:R-:W-:-:S05]  /*104b0*/  ISETP.GT.U32.AND P0, PT, R11, 0x1, PT ;  /* 0x000000010b00780c */ /* 0x000fca0003f04070 */
[----:B------:R-:W-:Y:S08]  /*104c0*/  @P6 BRA `(.L_x_262) ;  /* 0x0000000000186947 */ /* 0x000ff00003800000 */
[----:B0-----:R-:W-:Y:S04]  /*104d0*/  LDS R0, [R17+0xad40] ;  /* 0x00ad400011007984 */ /* 0x001fe80000000800 */
[----:B------:R-:W0:Y:S02]  /*104e0*/  LDS R5, [R17+0xad00] ;  /* 0x00ad000011057984 */ /* 0x000e240000000800 */
[----:B0-----:R-:W-:-:S13]  /*104f0*/  ISETP.GE.U32.AND P1, PT, R0, R5, PT ;  /* 0x000000050000720c */ /* 0x001fda0003f26070 */
[----:B------:R-:W-:Y:S04]  /*10500*/  @!P1 STS [R17+0xad00], R0 ;  /* 0x00ad000011009388 */ /* 0x000fe80000000800 */
[----:B------:R-:W0:Y:S04]  /*10510*/  @!P1 LDS.U8 R5, [R18+UR4+0xab10] ;  /* 0x00ab100412059984 */ /* 0x000e280008000000 */
[----:B0-----:R2:W-:Y:S02]  /*10520*/  @!P1 STS.U8 [R18+UR4+0xab00], R5 ;  /* 0x00ab000512009988 */ /* 0x0015e40008000004 */
.L_x_262:
[----:B------:R-:W-:Y:S05]  /*10530*/  BSYNC.RECONVERGENT B0 ;  /* 0x0000000000007941 */ /* 0x000fea0003800200 */
.L_x_261:
        /* <DEDUP_REMOVED lines=9> */
.L_x_264:
[----:B------:R-:W-:Y:S05]  /*105d0*/  BSYNC.RECONVERGENT B0 ;  /* 0x0000000000007941 */ /* 0x000fea0003800200 */
.L_x_263:
        /* <DEDUP_REMOVED lines=9> */
.L_x_266:
[----:B------:R-:W-:Y:S05]  /*10670*/  BSYNC.RECONVERGENT B0 ;  /* 0x0000000000007941 */ /* 0x000fea0003800200 */
.L_x_265:
        /* <DEDUP_REMOVED lines=9> */
.L_x_268:
[----:B------:R-:W-:Y:S05]  /*10710*/  BSYNC.RECONVERGENT B0 ;  /* 0x0000000000007941 */ /* 0x000fea0003800200 */
.L_x_267:
        /* <DEDUP_REMOVED lines=27> */
.L_x_272:
        /* <DEDUP_REMOVED lines=22> */
.L_x_274:
[----:B------:R-:W-:Y:S05]  /*10a30*/  BSYNC.RECONVERGENT B3 ;  /* 0x0000000000037941 */ /* 0x000fea0003800200 */
.L_x_273:
        /* <DEDUP_REMOVED lines=11> */
.L_x_275:
[----:B------:R-:W-:Y:S01]  /*10af0*/  IMAD.MOV.U32 R0, RZ, RZ, 0x4 ;  /* 0x00000004ff007424 */ /* 0x000fe200078e00ff */
[----:B------:R0:W-:Y:S04]  /*10b00*/  STS.U8 [R18+UR4+0xab00], RZ ;  /* 0x00ab00ff12007988 */ /* 0x0001e80008000004 */
[----:B------:R0:W-:Y:S01]  /*10b10*/  STS.U8 [R18+UR4+0xab01], R0 ;  /* 0x00ab010012007988 */ /* 0x0001e20008000004 */
[----:B------:R-:W-:Y:S05]  /*10b20*/  BRA `(.L_x_270) ;  /* 0x0000000000947947 */ /* 0x000fea0003800000 */
.L_x_271:
        /* <DEDUP_REMOVED lines=22> */
.L_x_277:
[----:B------:R-:W-:Y:S05]  /*10c90*/  BSYNC.RECONVERGENT B3 ;  /* 0x0000000000037941 */ /* 0x000fea0003800200 */
.L_x_276:
        /* <DEDUP_REMOVED lines=11> */
.L_x_278:
[----:B------:R-:W-:Y:S01]  /*10d50*/  IMAD.MOV.U32 R0, RZ, RZ, 0x4 ;  /* 0x00000004ff007424 */ /* 0x000fe200078e00ff */
[----:B------:R0:W-:Y:S04]  /*10d60*/  STS.U8 [R18+UR4+0xab00], RZ ;  /* 0x00ab00ff12007988 */ /* 0x0001e80008000004 */
[----:B------:R0:W-:Y:S02]  /*10d70*/  STS.U8 [R18+UR4+0xab01], R0 ;  /* 0x00ab010012007988 */ /* 0x0001e40008000004 */
.L_x_270:
[----:B------:R-:W-:Y:S05]  /*10d80*/  BSYNC.RECONVERGENT B2 ;  /* 0x0000000000027941 */ /* 0x000fea0003800200 */
.L_x_269:
        /* <DEDUP_REMOVED lines=23> */
.L_x_282:
[----:B------:R-:W-:Y:S05]  /*10f00*/  BSYNC.RELIABLE B1 ;  /* 0x0000000000017941 */ /* 0x000fea0003800100 */
.L_x_281:
[----:B------:R0:W-:Y:S02]  /*10f10*/  STG.E.U8 desc[UR8][R14.64], RZ ;  /* 0x000000ff0e007986 */ /* 0x0001e4000c101108 */
.L_x_280:
[----:B------:R-:W-:Y:S05]  /*10f20*/  BSYNC.RECONVERGENT B0 ;  /* 0x0000000000007941 */ /* 0x000fea0003800200 */
.L_x_279:
[----:B------:R-:W-:Y:S05]  /*10f30*/  WARPSYNC.ALL ;  /* 0x0000000000007948 */ /* 0x000fea0003800000 */
[----:B------:R-:W-:Y:S01]  /*10f40*/  BAR.SYNC.DEFER_BLOCKING 0x0 ;  /* 0x0000000000007b1d */ /* 0x000fe20000010000 */
[----:B------:R-:W-:Y:S01]  /*10f50*/  LEA.HI R7, R3, 0x8, RZ, 0x1e ;  /* 0x0000000803077811 */ /* 0x000fe200078ff0ff */
[----:B------:R-:W-:-:S03]  /*10f60*/  FADD R43, -R45, 1 ;  /* 0x3f8000002d2b7421 */ /* 0x000fc60000000100 */
[----:B0-----:R-:W-:Y:S01]  /*10f70*/  I2FP.F32.U32 R20, R7 ;  /* 0x0000000700147245 */ /* 0x001fe20000201000 */
[----:B------:R-:W0:Y:S04]  /*10f80*/  LDCU UR5, c[0x0][0x3b8] ;  /* 0x00007700ff0577ac */ /* 0x000e280008000800 */
[----:B------:R-:W-:-:S04]  /*10f90*/  FMUL R24, R20, 0.0625 ;  /* 0x3d80000014187820 */ /* 0x000fc80000400000 */
[----:B------:R-:W-:-:S04]  /*10fa0*/  FADD R22, -R24, 1 ;  /* 0x3f80000018167421 */ /* 0x000fc80000000100 */
[-C--:B------:R-:W-:Y:S01]  /*10fb0*/  FMUL R20, R45, R22.reuse ;  /* 0x000000162d147220 */ /* 0x080fe20000400000 */
[----:B------:R-:W-:Y:S01]  /*10fc0*/  FMUL R22, R43, R22 ;  /* 0x000000162b167220 */ /* 0x000fe20000400000 */
[----:B------:R-:W5:Y:S01]  /*10fd0*/  LDS R25, [R10+0x200] ;  /* 0x000200000a197984 */ /* 0x000f620000000800 */
[----:B0-----:R-:W-:-:S03]  /*10fe0*/  UISETP.NE.AND UP0, UPT, UR5, URZ, UPT ;  /* 0x000000ff0500728c */ /* 0x001fc6000bf05270 */
[----:B-1----:R-:W0:Y:S04]  /*10ff0*/  LDS R23, [R10] ;  /* 0x000000000a177984 */ /* 0x002e280000000800 */
[----:B------:R-:W1:Y:S04]  /*11000*/  LDS R39, [R10+0x600] ;  /* 0x000600000a277984 */ /* 0x000e680000000800 */
[----:B------:R-:W1:Y:S04]  /*11010*/  LDS R41, [R10+0x800] ;  /* 0x000800000a297984 */ /* 0x000e680000000800 */
[----:B--234-:R-:W2:Y:S04]  /*11020*/  LDS R5, [R10+0x100] ;  /* 0x000100000a057984 */ /* 0x01cea80000000800 */
[----:B------:R-:W3:Y:S04]  /*11030*/  LDS R0, [R10+0x300] ;  /* 0x000300000a007984 */ /* 0x000ee80000000800 */
[----:B------:R-:W4:Y:S04]  /*11040*/  LDS R7, [R10+0x700] ;  /* 0x000700000a077984 */ /* 0x000f280000000800 */
[----:B------:R-:W4:Y:S01]  /*11050*/  LDS R21, [R10+0x500] ;  /* 0x000500000a157984 */ /* 0x000f220000000800 */
[----:B-----5:R-:W-:-:S02]  /*11060*/  I2FP.F32.U32 R25, R25 ;  /* 0x0000001900197245 */ /* 0x020fc40000201000 */
[----:B0-----:R-:W-:-:S03]  /*11070*/  I2FP.F32.U32 R23, R23 ;  /* 0x0000001700177245 */ /* 0x001fc60000201000 */
[----:B------:R-:W-:Y:S01]  /*11080*/  FMUL R25, R20, R25 ;  /* 0x0000001914197220 */ /* 0x000fe20000400000 */
[----:B-1----:R-:W-:-:S03]  /*11090*/  I2FP.F32.U32 R39, R39 ;  /* 0x0000002700277245 */ /* 0x002fc60000201000 */
[----:B------:R-:W-:Y:S01]  /*110a0*/  FFMA R26, R22, R23, R25 ;  /* 0x00000017161a7223 */ /* 0x000fe20000000019 */
[-C--:B------:R-:W-:Y:S01]  /*110b0*/  FMUL R23, R43, R24.reuse ;  /* 0x000000182b177220 */ /* 0x080fe20000400000 */
[----:B------:R-:W-:Y:S01]  /*110c0*/  FMUL R24, R45, R24 ;  /* 0x000000182d187220 */ /* 0x000fe20000400000 */
[----:B------:R-:W-:Y:S02]  /*110d0*/  I2FP.F32.U32 R41, R41 ;  /* 0x0000002900297245 */ /* 0x000fe40000201000 */
[----:B------:R-:W-:Y:S01]  /*110e0*/  FFMA R39, R23, R39, R26 ;  /* 0x0000002717277223 */ /* 0x000fe2000000001a */
[----:B--2---:R-:W-:-:S03]  /*110f0*/  I2FP.F32.U32 R25, R5 ;  /* 0x0000000500197245 */ /* 0x004fc60000201000 */
[----:B------:R-:W-:Y:S01]  /*11100*/  FFMA R39, R24, R41, R39 ;  /* 0x0000002918277223 */ /* 0x000fe20000000027 */
[----:B------:R-:W0:Y:S01]  /*11110*/  LDS R5, [R10+0x280] ;  /* 0x000280000a057984 */ /* 0x000e220000000800 */
[----:B---3--:R-:W-:Y:S01]  /*11120*/  I2FP.F32.U32 R0, R0 ;  /* 0x0000000000007245 */ /* 0x008fe20000201000 */
[----:B------:R-:W-:-:S03]  /*11130*/  FMUL R26, R36, R25 ;  /* 0x00000019241a7220 */ /* 0x000fc60000400000 */
[----:B------:R-:W1:Y:S01]  /*11140*/  F2I.U32.TRUNC.NTZ R39, R39 ;  /* 0x0000002700277305 */ /* 0x000e62000020f000 */
[----:B----4-:R-:W-:Y:S01]  /*11150*/  I2FP.F32.U32 R7, R7 ;  /* 0x0000000700077245 */ /* 0x010fe20000201000 */
[----:B------:R-:W-:Y:S01]  /*11160*/  FFMA R25, R35, R0, R26 ;  /* 0x0000000023197223 */ /* 0x000fe2000000001a */
[----:B------:R-:W-:Y:S01]  /*11170*/  I2FP.F32.U32 R21, R21 ;  /* 0x0000001500157245 */ /* 0x000fe20000201000 */
[----:B------:R-:W2:Y:S02]  /*11180*/  LDS R26, [R10+0x880] ;  /* 0x000880000a1a7984 */ /* 0x000ea40000000800 */
[----:B------:R-:W-:Y:S02]  /*11190*/  FFMA R0, R34, R7, R25 ;  /* 0x0000000722007223 */ /* 0x000fe40000000019 */
[----:B------:R-:W3:Y:S02]  /*111a0*/  LDS R25, [R10+0x680] ;  /* 0x000680000a197984 */ /* 0x000ee40000000800 */
[----:B------:R-:W-:-:S02]  /*111b0*/  FFMA R0, R33, R21, R0 ;  /* 0x0000001521007223 */ /* 0x000fc40000000000 */
[----:B------:R-:W4:Y:S01]  /*111c0*/  LDS R21, [R10+0x80] ;  /* 0x000080000a157984 */ /* 0x000f220000000800 */
[----:B-1----:R-:W-:-:S05]  /*111d0*/  I2FP.F32.U32 R7, R39 ;  /* 0x0000002700077245 */ /* 0x002fca0000201000 */
[----:B------:R-:W-:-:S06]  /*111e0*/  FFMA R7, R0, 4, R7 ;  /* 0x4080000000077823 */ /* 0x000fcc0000000007 */
[----:B------:R-:W1:Y:S01]  /*111f0*/  F2I.U32.TRUNC.NTZ R7, R7 ;  /* 0x0000000700077305 */ /* 0x000e62000020f000 */
[----:B0-----:R-:W-:-:S05]  /*11200*/  I2FP.F32.U32 R5, R5 ;  /* 0x0000000500057245 */ /* 0x001fca0000201000 */
[----:B------:R-:W-:Y:S01]  /*11210*/  FMUL R5, R20, R5 ;  /* 0x0000000514057220 */ /* 0x000fe20000400000 */
[----:B-1----:R-:W-:Y:S04]  /*11220*/  STS [R6+0x9b00], R7 ;  /* 0x009b000706007388 */ /* 0x002fe80000000800 */
[----:B------:R-:W0:Y:S01]  /*11230*/  LDS R39, [R10+0x180] ;  /* 0x000180000a277984 */ /* 0x000e220000000800 */
[----:B--2---:R-:W-:-:S03]  /*11240*/  I2FP.F32.U32 R26, R26 ;  /* 0x0000001a001a7245 */ /* 0x004fc60000201000 */
[----:B------:R-:W1:Y:S01]  /*11250*/  LDS R20, [R10+0x380] ;  /* 0x000380000a147984 */ /* 0x000e620000000800 */
[----:B---3--:R-:W-:-:S03]  /*11260*/  I2FP.F32.U32 R25, R25 ;  /* 0x0000001900197245 */ /* 0x008fc60000201000 */
[----:B------:R-:W2:Y:S01]  /*11270*/  LDS R41, [R10+0x780] ;  /* 0x000780000a297984 */ /* 0x000ea20000000800 */
[----:B----4-:R-:W-:-:S03]  /*11280*/  I2FP.F32.U32 R21, R21 ;  /* 0x0000001500157245 */ /* 0x010fc60000201000 */
[----:B------:R-:W3:Y:S02]  /*11290*/  LDS R0, [R10+0x580] ;  /* 0x000580000a007984 */ /* 0x000ee40000000800 */
[----:B------:R-:W-:-:S04]  /*112a0*/  FFMA R22, R22, R21, R5 ;  /* 0x0000001516167223 */ /* 0x000fc80000000005 */
[----:B------:R-:W-:-:S04]  /*112b0*/  FFMA R25, R23, R25, R22 ;  /* 0x0000001917197223 */ /* 0x000fc80000000016 */
[----:B------:R-:W-:-:S06]  /*112c0*/  FFMA R25, R24, R26, R25 ;  /* 0x0000001a18197223 */ /* 0x000fcc0000000019 */
[----:B------:R-:W4:Y:S01]  /*112d0*/  F2I.U32.TRUNC.NTZ R25, R25 ;  /* 0x0000001900197305 */ /* 0x000f22000020f000 */
[----:B0-----:R-:W-:Y:S02]  /*112e0*/  I2FP.F32.U32 R39, R39 ;  /* 0x0000002700277245 */ /* 0x001fe40000201000 */
[----:B-1----:R-:W-:-:S03]  /*112f0*/  I2FP.F32.U32 R20, R20 ;  /* 0x0000001400147245 */ /* 0x002fc60000201000 */
[----:B------:R-:W-:Y:S01]  /*11300*/  FMUL R22, R36, R39 ;  /* 0x0000002724167220 */ /* 0x000fe20000400000 */
[----:B--2---:R-:W-:-:S03]  /*11310*/  I2FP.F32.U32 R41, R41 ;  /* 0x0000002900297245 */ /* 0x004fc60000201000 */
[----:B------:R-:W-:Y:S01]  /*11320*/  FFMA R5, R35, R20, R22 ;  /* 0x0000001423057223 */ /* 0x000fe20000000016 */
[----:B---3--:R-:W-:-:S03]  /*11330*/  I2FP.F32.U32 R20, R0 ;  /* 0x0000000000147245 */ /* 0x008fc60000201000 */
[----:B------:R-:W-:Y:S01]  /*11340*/  FFMA R0, R34, R41, R5 ;  /* 0x0000002922007223 */ /* 0x000fe20000000005 */
[----:B----4-:R-:W-:-:S03]  /*11350*/  I2FP.F32.U32 R5, R25 ;  /* 0x0000001900057245 */ /* 0x010fc60000201000 */
        /* <DEDUP_REMOVED lines=27> */
.L_x_283:
[----:B------:R-:W-:Y:S01]  /*11510*/  BAR.SYNC.DEFER_BLOCKING 0x0 ;  /* 0x0000000000007b1d */ /* 0x000fe20000010000 */
[C---:B------:R-:W-:Y:S02]  /*11520*/  ISETP.GT.U32.AND P5, PT, R11.reuse, 0xf, PT ;  /* 0x0000000f0b00780c */ /* 0x040fe40003fa4070 */
[----:B------:R-:W-:-:S03]  /*11530*/  ISETP.GT.U32.AND P4, PT, R11, 0x7, PT ;  /* 0x000000070b00780c */ /* 0x000fc60003f84070 */
        /* <DEDUP_REMOVED lines=17> */
.L_x_285:
[----:B------:R-:W-:Y:S05]  /*11650*/  BSYNC.RECONVERGENT B0 ;  /* 0x0000000000007941 */ /* 0x000fea0003800200 */
.L_x_284:
        /* <DEDUP_REMOVED lines=9> */
.L_x_287:
[----:B------:R-:W-:Y:S05]  /*116f0*/  BSYNC.RECONVERGENT B0 ;  /* 0x0000000000007941 */ /* 0x000fea0003800200 */
.L_x_286:
[----:B------:R-:W-:Y:S01]  /*11700*/  BAR.SYNC.DEFER_BLOCKING 0x0 ;  /* 0x0000000000007b1d */ /* 0x000fe20000010000 */
[----:B------:R-:W-:-:S05]  /*11710*/  ISETP.GT.U32.AND P0, PT, R11, 0x3, PT ;  /* 0x000000030b00780c */ /* 0x000fca0003f04070 */
[----:B------:R-:W-:Y:S08]  /*11720*/  BSSY.RECONVERGENT B0, `(.L_x_288) ;  /* 0x0000008000007945 */ /* 0x000ff00003800200 */
[----:B------:R-:W-:Y:S05]  /*11730*/  @P0 BRA `(.L_x_289) ;  /* 0x0000000000180947 */ /* 0x000fea0003800000 */
[----:B0-----:R-:W-:Y:S04]  /*11740*/  LDS R0, [R17+0xad10] ;  /* 0x00ad100011007984 */ /* 0x001fe80000000800 */
[----:B--23--:R-:W0:Y:S02]  /*11750*/  LDS R5, [R17+0xad00] ;  /* 0x00ad000011057984 */ /* 0x00ce240000000800 */
[----:B0-----:R-:W-:-:S13]  /*11760*/  ISETP.GE.U32.AND P0, PT, R0, R5, PT ;  /* 0x000000050000720c */ /* 0x001fda0003f06070 */
[----:B------:R-:W-:Y:S04]  /*11770*/  @!P0 STS [R17+0xad00], R0 ;  /* 0x00ad000011008388 */ /* 0x000fe80000000800 */
[----:B------:R-:W0:Y:S04]  /*11780*/  @!P0 LDS.U8 R5, [R18+UR4+0xab04] ;  /* 0x00ab040412058984 */ /* 0x000e280008000000 */
[----:B0-----:R4:W-:Y:S02]  /*11790*/  @!P0 STS.U8 [R18+UR4+0xab00], R5 ;  /* 0x00ab000512008988 */ /* 0x0019e40008000004 */
.L_x_289:
[----:B------:R-:W-:Y:S05]  /*117a0*/  BSYNC.RECONVERGENT B0 ;  /* 0x0000000000007941 */ /* 0x000fea0003800200 */
.L_x_288:
        /* <DEDUP_REMOVED lines=10> */
.L_x_291:
[----:B------:R-:W-:Y:S05]  /*11850*/  BSYNC.RECONVERGENT B0 ;  /* 0x0000000000007941 */ /* 0x000fea0003800200 */
.L_x_290:
        /* <DEDUP_REMOVED lines=22> */
[----:B-1----:R-:W-:Y:S02]  /*119c0*/  IMAD.IADD R7, R42, 0x1, R39 ;  /* 0x000000012a077824 */ /* 0x002fe400078e0227 */
        /* <DEDUP_REMOVED lines=26> */
.L_x_297:
[----:B------:R-:W-:Y:S05]  /*11b70*/  BSYNC.RECONVERGENT B4 ;  /* 0x0000000000047941 */ /* 0x000fea0003800200 */
.L_x_296:
[----:B------:R-:W-:-:S07]  /*11b80*/  IMAD.MOV.U32 R41, RZ, RZ, R0 ;  /* 0x000000ffff297224 */ /* 0x000fce00078e0000 */
.L_x_295:
[----:B------:R-:W-:Y:S05]  /*11b90*/  BSYNC.RECONVERGENT B3 ;  /* 0x0000000000037941 */ /* 0x000fea0003800200 */
.L_x_294:
        /* <DEDUP_REMOVED lines=10> */
.L_x_298:
[----:B------:R0:W-:Y:S02]  /*11c40*/  STS [R7+0x9b04], R20 ;  /* 0x009b041407007388 */ /* 0x0001e40000000800 */
.L_x_293:
[----:B------:R-:W-:Y:S05]  /*11c50*/  BSYNC.RECONVERGENT B2 ;  /* 0x0000000000027941 */ /* 0x000fea0003800200 */
.L_x_292:
        /* <DEDUP_REMOVED lines=19> */
.L_x_300:
[----:B------:R-:W-:Y:S05]  /*11d90*/  BSYNC.RECONVERGENT B0 ;  /* 0x0000000000007941 */ /* 0x000fea0003800200 */
.L_x_299:
[----:B------:R-:W-:Y:S01]  /*11da0*/  BAR.SYNC.DEFER_BLOCKING 0x0 ;  /* 0x0000000000007b1d */ /* 0x000fe20000010000 */
[----:B------:R-:W-:-:S05]  /*11db0*/  ISETP.GT.U32.AND P1, PT, R11, 0x1, PT ;  /* 0x000000010b00780c */ /* 0x000fca0003f24070 */
        /* <DEDUP_REMOVED lines=8> */
.L_x_302:
[----:B------:R-:W-:Y:S05]  /*11e40*/  BSYNC.RECONVERGENT B0 ;  /* 0x0000000000007941 */ /* 0x000fea0003800200 */
.L_x_301:
        /* <DEDUP_REMOVED lines=9> */
.L_x_304:
[----:B------:R-:W-:Y:S05]  /*11ee0*/  BSYNC.RECONVERGENT B0 ;  /* 0x0000000000007941 */ /* 0x000fea0003800200 */
.L_x_303:
        /* <DEDUP_REMOVED lines=9> */
.L_x_306:
[----:B------:R-:W-:Y:S05]  /*11f80*/  BSYNC.RECONVERGENT B0 ;  /* 0x0000000000007941 */ /* 0x000fea0003800200 */
.L_x_305:
        /* <DEDUP_REMOVED lines=12> */
[----:B-1----:R-:W-:-:S05]  /*12050*/  IMAD.IADD R7, R39, 0x1, -R21 ;  /* 0x0000000127077824 */ /* 0x002fca00078e0a15 */
        /* <DEDUP_REMOVED lines=14> */
.L_x_310:
        /* <DEDUP_REMOVED lines=22> */
.L_x_312:
[----:B------:R-:W-:Y:S05]  /*122a0*/  BSYNC.RECONVERGENT B3 ;  /* 0x0000000000037941 */ /* 0x000fea0003800200 */
.L_x_311:
        /* <DEDUP_REMOVED lines=11> */
.L_x_313:
[----:B------:R-:W-:Y:S01]  /*12360*/  IMAD.MOV.U32 R0, RZ, RZ, 0x4 ;  /* 0x00000004ff007424 */ /* 0x000fe200078e00ff */
[----:B------:R0:W-:Y:S04]  /*12370*/  STS.U8 [R18+UR4+0xab00], RZ ;  /* 0x00ab00ff12007988 */ /* 0x0001e80008000004 */
[----:B------:R0:W-:Y:S01]  /*12380*/  STS.U8 [R18+UR4+0xab01], R0 ;  /* 0x00ab010012007988 */ /* 0x0001e20008000004 */
[----:B------:R-:W-:Y:S05]  /*12390*/  BRA `(.L_x_308) ;  /* 0x0000000000947947 */ /* 0x000fea0003800000 */
.L_x_309:
        /* <DEDUP_REMOVED lines=22> */
.L_x_315:
[----:B------:R-:W-:Y:S05]  /*12500*/  BSYNC.RECONVERGENT B3 ;  /* 0x0000000000037941 */ /* 0x000fea0003800200 */
.L_x_314:
        /* <DEDUP_REMOVED lines=11> */
.L_x_316:
[----:B------:R-:W-:Y:S01]  /*125c0*/  IMAD.MOV.U32 R0, RZ, RZ, 0x4 ;  /* 0x00000004ff007424 */ /* 0x000fe200078e00ff */
[----:B------:R0:W-:Y:S04]  /*125d0*/  STS.U8 [R18+UR4+0xab00], RZ ;  /* 0x00ab00ff12007988 */ /* 0x0001e80008000004 */
[----:B------:R0:W-:Y:S02]  /*125e0*/  STS.U8 [R18+UR4+0xab01], R0 ;  /* 0x00ab010012007988 */ /* 0x0001e40008000004 */
.L_x_308:
[----:B------:R-:W-:Y:S05]  /*125f0*/  BSYNC.RECONVERGENT B2 ;  /* 0x0000000000027941 */ /* 0x000fea0003800200 */
.L_x_307:
[----:B------:R-:W-:Y:S01]  /*12600*/  BAR.SYNC.DEFER_BLOCKING 0x0 ;  /* 0x0000000000007b1d */ /* 0x000fe20000010000 */
[----:B------:R-:W-:Y:S02]  /*12610*/  ISETP.GT.U32.AND P0, PT, R3, 0x7, PT ;  /* 0x000000070300780c */ /* 0x000fe40003f04070 */
[----:B------:R-:W-:Y:S02]  /*12620*/  ISETP.NE.AND P1, PT, R27, RZ, PT ;  /* 0x000000ff1b00720c */ /* 0x000fe40003f25270 */
[----:B------:R-:W-:Y:S01]  /*12630*/  ISETP.EQ.AND P0, PT, R4, 0x4, P0 ;  /* 0x000000040400780c */ /* 0x000fe20000702270 */
[----:B------:R-:W-:Y:S03]  /*12640*/  BSSY.RECONVERGENT B0, `(.L_x_317) ;  /* 0x0000014000007945 */ /* 0x000fe60003800200 */
        /* <DEDUP_REMOVED lines=17> */
.L_x_320:
[----:B------:R-:W-:Y:S05]  /*12760*/  BSYNC.RELIABLE B1 ;  /* 0x0000000000017941 */ /* 0x000fea0003800100 */
.L_x_319:
[----:B------:R0:W-:Y:S02]  /*12770*/  STG.E.U8 desc[UR8][R14.64], RZ ;  /* 0x000000ff0e007986 */ /* 0x0001e4000c101108 */
.L_x_318:
[----:B------:R-:W-:Y:S05]  /*12780*/  BSYNC.RECONVERGENT B0 ;  /* 0x0000000000007941 */ /* 0x000fea0003800200 */
.L_x_317:
[----:B------:R-:W-:Y:S05]  /*12790*/  WARPSYNC.ALL ;  /* 0x0000000000007948 */ /* 0x000fea0003800000 */
[----:B------:R-:W-:Y:S01]  /*127a0*/  BAR.SYNC.DEFER_BLOCKING 0x0 ;  /* 0x0000000000007b1d */ /* 0x000fe20000010000 */
[----:B-1----:R-:W-:Y:S01]  /*127b0*/  LEA.HI R7, R3, 0xc, RZ, 0x1e ;  /* 0x0000000c03077811 */ /* 0x002fe200078ff0ff */
[----:B0-----:R-:W-:-:S03]  /*127c0*/  FADD R39, -R45, 1 ;  /* 0x3f8000002d277421 */ /* 0x001fc60000000100 */
[----:B------:R-:W-:Y:S01]  /*127d0*/  I2FP.F32.U32 R7, R7 ;  /* 0x0000000700077245 */ /* 0x000fe20000201000 */
[----:B------:R-:W0:Y:S04]  /*127e0*/  LDCU UR5, c[0x0][0x3b8] ;  /* 0x00007700ff0577ac */ /* 0x000e280008000800 */
[----:B------:R-:W-:-:S04]  /*127f0*/  FMUL R46, R7, 0.0625 ;  /* 0x3d800000072e7820 */ /* 0x000fc80000400000 */
[----:B------:R-:W-:Y:S01]  /*12800*/  FADD R44, -R46, 1 ;  /* 0x3f8000002e2c7421 */ /* 0x000fe20000000100 */
[----:B------:R-:W1:Y:S01]  /*12810*/  LDS R0, [R10+0x200] ;  /* 0x000200000a007984 */ /* 0x000e620000000800 */
[----:B0-----:R-:W-:-:S03]  /*12820*/  UISETP.NE.AND UP0, UPT, UR5, URZ, UPT ;  /* 0x000000ff0500728c */ /* 0x001fc6000bf05270 */
[----:B--234-:R-:W0:Y:S04]  /*12830*/  LDS R5, [R10] ;  /* 0x000000000a057984 */ /* 0x01ce280000000800 */
[----:B------:R-:W2:Y:S04]  /*12840*/  LDS R25, [R10+0x600] ;  /* 0x000600000a197984 */ /* 0x000ea80000000800 */
[----:B------:R-:W3:Y:S04]  /*12850*/  LDS R24, [R10+0x800] ;  /* 0x000800000a187984 */ /* 0x000ee80000000800 */
[----:B------:R-:W4:Y:S04]  /*12860*/  LDS R23, [R10+0x100] ;  /* 0x000100000a177984 */ /* 0x000f280000000800 */
[----:B------:R-:W5:Y:S04]  /*12870*/  LDS R22, [R10+0x300] ;  /* 0x000300000a167984 */ /* 0x000f680000000800 */
[----:B------:R-:W5:Y:S04]  /*12880*/  LDS R21, [R10+0x700] ;  /* 0x000700000a157984 */ /* 0x000f680000000800 */
[----:B------:R-:W5:Y:S01]  /*12890*/  LDS R20, [R10+0x500] ;  /* 0x000500000a147984 */ /* 0x000f620000000800 */
[----:B-1----:R-:W-:Y:S01]  /*128a0*/  I2FP.F32.U32 R7, R0 ;  /* 0x0000000000077245 */ /* 0x002fe20000201000 */
[C---:B------:R-:W-:Y:S01]  /*128b0*/  FMUL R0, R45.reuse, R44 ;  /* 0x0000002c2d007220 */ /* 0x040fe20000400000 */
[----:B------:R-:W-:Y:S01]  /*128c0*/  FMUL R45, R45, R46 ;  /* 0x0000002e2d2d7220 */ /* 0x000fe20000400000 */
[----:B0-----:R-:W-:Y:S01]  /*128d0*/  I2FP.F32.U32 R26, R5 ;  /* 0x00000005001a7245 */ /* 0x001fe20000201000 */
[C---:B------:R-:W-:Y:S01]  /*128e0*/  FMUL R5, R39.reuse, R44 ;  /* 0x0000002c27057220 */ /* 0x040fe20000400000 */
[----:B------:R-:W-:Y:S01]  /*128f0*/  FMUL R44, R0, R7 ;  /* 0x00000007002c7220 */ /* 0x000fe20000400000 */
[----:B------:R-:W-:Y:S01]  /*12900*/  FMUL R7, R39, R46 ;  /* 0x0000002e27077220 */ /* 0x000fe20000400000 */
[----:B--2---:R-:W-:Y:S01]  /*12910*/  I2FP.F32.U32 R25, R25 ;  /* 0x0000001900197245 */ /* 0x004fe20000201000 */
[----:B------:R-:W0:Y:S01]  /*12920*/  LDS R39, [R10+0x880] ;  /* 0x000880000a277984 */ /* 0x000e220000000800 */
[----:B------:R-:W-:Y:S01]  /*12930*/  FFMA R26, R5, R26, R44 ;  /* 0x0000001a051a7223 */ /* 0x000fe2000000002c */
[----:B---3--:R-:W-:-:S03]  /*12940*/  I2FP.F32.U32 R24, R24 ;  /* 0x0000001800187245 */ /* 0x008fc60000201000 */
[----:B------:R-:W-:-:S04]  /*12950*/  FFMA R26, R7, R25, R26 ;  /* 0x00000019071a7223 */ /* 0x000fc8000000001a */
[----:B------:R-:W-:Y:S01]  /*12960*/  FFMA R24, R45, R24, R26 ;  /* 0x000000182d187223 */ /* 0x000fe2000000001a */
[----:B----4-:R-:W-:Y:S02]  /*12970*/  I2FP.F32.U32 R26, R23 ;  /* 0x00000017001a7245 */ /* 0x010fe40000201000 */
[----:B-----5:R-:W-:-:S03]  /*12980*/  I2FP.F32.U32 R23, R22 ;  /* 0x0000001600177245 */ /* 0x020fc60000201000 */
[----:B------:R-:W1:Y:S01]  /*12990*/  F2I.U32.TRUNC.NTZ R24, R24 ;  /* 0x0000001800187305 */ /* 0x000e62000020f000 */
[----:B------:R-:W-:Y:S01]  /*129a0*/  FMUL R25, R31, R26 ;  /* 0x0000001a1f197220 */ /* 0x000fe20000400000 */
[----:B------:R-:W-:Y:S01]  /*129b0*/  I2FP.F32.U32 R21, R21 ;  /* 0x0000001500157245 */ /* 0x000fe20000201000 */
[----:B------:R-:W2:Y:S01]  /*129c0*/  LDS R26, [R10+0x680] ;  /* 0x000680000a1a7984 */ /* 0x000ea20000000800 */
[----:B------:R-:W-:Y:S01]  /*129d0*/  I2FP.F32.U32 R20, R20 ;  /* 0x0000001400147245 */ /* 0x000fe20000201000 */
[----:B------:R-:W-:Y:S02]  /*129e0*/  FFMA R22, R30, R23, R25 ;  /* 0x000000171e167223 */ /* 0x000fe40000000019 */
[----:B------:R-:W3:Y:S02]  /*129f0*/  LDS R25, [R10+0x280] ;  /* 0x000280000a197984 */ /* 0x000ee40000000800 */
[----:B------:R-:W-:-:S04]  /*12a00*/  FFMA R21, R29, R21, R22 ;  /* 0x000000151d157223 */ /* 0x000fc80000000016 */
[----:B------:R-:W-:Y:S01]  /*12a10*/  FFMA R20, R32, R20, R21 ;  /* 0x0000001420147223 */ /* 0x000fe20000000015 */
[----:B-1----:R-:W-:-:S05]  /*12a20*/  I2FP.F32.U32 R23, R24 ;  /* 0x0000001800177245 */ /* 0x002fca0000201000 */
[----:B------:R-:W-:Y:S02]  /*12a30*/  FFMA R21, R20, 4, R23 ;  /* 0x4080000014157823 */ /* 0x000fe40000000017 */
[----:B------:R-:W1:Y:S01]  /*12a40*/  LDS R23, [R10+0x80] ;  /* 0x000080000a177984 */ /* 0x000e620000000800 */
[----:B0-----:R-:W-:-:S03]  /*12a50*/  I2FP.F32.U32 R39, R39 ;  /* 0x0000002700277245 */ /* 0x001fc60000201000 */
[----:B------:R-:W0:Y:S02]  /*12a60*/  F2I.U32.TRUNC.NTZ R21, R21 ;  /* 0x0000001500157305 */ /* 0x000e24000020f000 */
[----:B0-----:R-:W-:Y:S01]  /*12a70*/  STS [R6+0x9b00], R21 ;  /* 0x009b001506007388 */ /* 0x001fe20000000800 */
[----:B--2---:R-:W-:-:S03]  /*12a80*/  I2FP.F32.U32 R26, R26 ;  /* 0x0000001a001a7245 */ /* 0x004fc60000201000 */
[----:B------:R-:W0:Y:S01]  /*12a90*/  LDS R43, [R10+0x180] ;  /* 0x000180000a2b7984 */ /* 0x000e220000000800 */
[----:B---3--:R-:W-:-:S03]  /*12aa0*/  I2FP.F32.U32 R25, R25 ;  /* 0x0000001900197245 */ /* 0x008fc60000201000 */
[----:B------:R-:W2:Y:S02]  /*12ab0*/  LDS R41, [R10+0x380] ;  /* 0x000380000a297984 */ /* 0x000ea40000000800 */
[----:B------:R-:W-:Y:S02]  /*12ac0*/  FMUL R24, R0, R25 ;  /* 0x0000001900187220 */ /* 0x000fe40000400000 */
[----:B------:R-:W3:Y:S04]  /*12ad0*/  LDS R22, [R10+0x780] ;  /* 0x000780000a167984 */ /* 0x000ee80000000800 */
[----:B------:R-:W4:Y:S01]  /*12ae0*/  LDS R20, [R10+0x580] ;  /* 0x000580000a147984 */ /* 0x000f220000000800 */
[----:B-1----:R-:W-:-:S05]  /*12af0*/  I2FP.F32.U32 R0, R23 ;  /* 0x0000001700007245 */ /* 0x002fca0000201000 */
[----:B------:R-:W-:-:S04]  /*12b00*/  FFMA R0, R5, R0, R24 ;  /* 0x0000000005007223 */ /* 0x000fc80000000018 */
[----:B------:R-:W-:-:S04]  /*12b10*/  FFMA R0, R7, R26, R0 ;  /* 0x0000001a07007223 */ /* 0x000fc80000000000 */
[----:B------:R-:W-:-:S06]  /*12b20*/  FFMA R0, R45, R39, R0 ;  /* 0x000000272d007223 */ /* 0x000fcc0000000000 */
[----:B------:R-:W1:Y:S01]  /*12b30*/  F2I.U32.TRUNC.NTZ R0, R0 ;  /* 0x0000000000007305 */ /* 0x000e62000020f000 */
[----:B0-----:R-:W-:Y:S02]  /*12b40*/  I2FP.F32.U32 R24, R43 ;  /* 0x0000002b00187245 */ /* 0x001fe40000201000 */
[----:B--2---:R-:W-:-:S03]  /*12b50*/  I2FP.F32.U32 R41, R41 ;  /* 0x0000002900297245 */ /* 0x004fc60000201000 */
[----:B------:R-:W-:Y:S01]  /*12b60*/  FMUL R5, R31, R24 ;  /* 0x000000181f057220 */ /* 0x000fe20000400000 */
[----:B---3--:R-:W-:-:S03]  /*12b70*/  I2FP.F32.U32 R7, R22 ;  /* 0x0000001600077245 */ /* 0x008fc60000201000 */
[----:B------:R-:W-:Y:S01]  /*12b80*/  FFMA R22, R30, R41, R5 ;  /* 0x000000291e167223 */ /* 0x000fe20000000005 */
[----:B----4-:R-:W-:-:S03]  /*12b90*/  I2FP.F32.U32 R20, R20 ;  /* 0x0000001400147245 */ /* 0x010fc60000201000 */
[----:B------:R-:W-:Y:S01]  /*12ba0*/  FFMA R7, R29, R7, R22 ;  /* 0x000000071d077223 */ /* 0x000fe20000000016 */
[----:B-1----:R-:W-:-:S03]  /*12bb0*/  I2FP.F32.U32 R22, R0 ;  /* 0x0000000000167245 */ /* 0x002fc60000201000 */
[----:B------:R-:W-:-:S04]  /*12bc0*/  FFMA R7, R32, R20, R7 ;  /* 0x0000001420077223 */ /* 0x000fc80000000007 */
[----:B------:R-:W-:-:S06]  /*12bd0*/  FFMA R7, R7, 4, R22 ;  /* 0x4080000007077823 */ /* 0x000fcc0000000016 */
        /* <DEDUP_REMOVED lines=22> */
[----:B------:R-:W0:Y:S02]  /*12d40*/  LDS.U16 R20, [R5+UR5+0x1b40] ;  /* 0x001b400505147984 */ /* 0x000e240008000400 */
[----:B0-----:R-:W-:-:S05]  /*12d50*/  IMAD R7, R0, R20, R7 ;  /* 0x0000001400077224 */ /* 0x001fca00078e0207 */
[----:B------:R1:W-:Y:S02]  /*12d60*/  STS [R6+0x9b80], R7 ;  /* 0x009b800706007388 */ /* 0x0003e40000000800 */
.L_x_321:
[----:B------:R-:W-:Y:S01]  /*12d70*/  BAR.SYNC.DEFER_BLOCKING 0x0 ;  /* 0x0000000000007b1d */ /* 0x000fe20000010000 */
[C---:B------:R-:W-:Y:S02]  /*12d80*/  ISETP.GT.U32.AND P5, PT, R11.reuse, 0xf, PT ;  /* 0x0000000f0b00780c */ /* 0x040fe40003fa4070 */
[----:B------:R-:W-:-:S03]  /*12d90*/  ISETP.GT.U32.AND P4, PT, R11, 0x7, PT ;  /* 0x000000070b00780c */ /* 0x000fc60003f84070 */
[----:B------:R-:W-:Y:S01]  /*12da0*/  BSSY.RECONVERGENT B0, `(.L_x_322) ;  /* 0x0000011000007945 */ /* 0x000fe20003800200 */
[----:B------:R-:W-:Y:S04]  /*12db0*/  LDS R0, [R6+0x9b80] ;  /* 0x009b800006007984 */ /* 0x000fe80000000800 */
[----:B------:R-:W2:Y:S02]  /*12dc0*/  LDS R5, [R6+0x9b00] ;  /* 0x009b000006057984 */ /* 0x000ea40000000800 */
[----:B--2---:R-:W-:-:S13]  /*12dd0*/  ISETP.GE.U32.AND P0, PT, R0, R5, PT ;  /* 0x000000050000720c */ /* 0x004fda0003f06070 */
[----:B------:R-:W-:Y:S04]  /*12de0*/  @P0 STS.U8 [R18+UR4+0xab00], R11 ;  /* 0x00ab000b12000988 */ /* 0x000fe80008000004 */
[----:B------:R-:W2:Y:S04]  /*12df0*/  @P0 LDS R20, [R6+0x9b00] ;  /* 0x009b000006140984 */ /* 0x000ea80000000800 */
[----:B--2---:R2:W-:Y:S04]  /*12e00*/  @P0 STS [R17+0xad00], R20 ;  /* 0x00ad001411000388 */ /* 0x0045e80000000800 */
[----:B------:R2:W-:Y:S04]  /*12e10*/  @!P0 STS [R17+0xad00], R0 ;  /* 0x00ad000011008388 */ /* 0x0005e80000000800 */
[----:B------:R2:W-:Y:S01]  /*12e20*/  @!P0 STS.U8 [R18+UR4+0xab00], R16 ;  /* 0x00ab001012008988 */ /* 0x0005e20008000004 */
[----:B------:R-:W-:Y:S06]  /*12e30*/  BAR.SYNC.DEFER_BLOCKING 0x0 ;  /* 0x0000000000007b1d */ /* 0x000fec0000010000 */
[----:B------:R-:W-:Y:S05]  /*12e40*/  @P5 BRA `(.L_x_323) ;  /* 0x0000000000185947 */ /* 0x000fea0003800000 */
[----:B--2---:R-:W-:Y:S04]  /*12e50*/  LDS R0, [R17+0xad40] ;  /* 0x00ad400011007984 */ /* 0x004fe80000000800 */
[----:B------:R-:W2:Y:S02]  /*12e60*/  LDS R5, [R17+0xad00] ;  /* 0x00ad000011057984 */ /* 0x000ea40000000800 */
[----:B--2---:R-:W-:-:S13]  /*12e70*/  ISETP.GE.U32.AND P0, PT, R0, R5, PT ;  /* 0x000000050000720c */ /* 0x004fda0003f06070 */
[----:B------:R-:W-:Y:S04]  /*12e80*/  @!P0 STS [R17+0xad00], R0 ;  /* 0x00ad000011008388 */ /* 0x000fe80000000800 */
[----:B------:R-:W2:Y:S04]  /*12e90*/  @!P0 LDS.U8 R5, [R18+UR4+0xab10] ;  /* 0x00ab100412058984 */ /* 0x000ea80008000000 */
[----:B--2---:R3:W-:Y:S02]  /*12ea0*/  @!P0 STS.U8 [R18+UR4+0xab00], R5 ;  /* 0x00ab000512008988 */ /* 0x0047e40008000004 */
.L_x_323:
[----:B------:R-:W-:Y:S05]  /*12eb0*/  BSYNC.RECONVERGENT B0 ;  /* 0x0000000000007941 */ /* 0x000fea0003800200 */
.L_x_322:
[----:B------:R-:W-:Y:S06]  /*12ec0*/  BAR.SYNC.DEFER_BLOCKING 0x0 ;  /* 0x0000000000007b1d */ /* 0x000fec0000010000 */
[----:B------:R-:W-:Y:S04]  /*12ed0*/  BSSY.RECONVERGENT B0, `(.L_x_324) ;  /* 0x0000008000007945 */ /* 0x000fe80003800200 */
[----:B------:R-:W-:Y:S05]  /*12ee0*/  @P4 BRA `(.L_x_325) ;  /* 0x0000000000184947 */ /* 0x000fea0003800000 */
[----:B--2---:R-:W-:Y:S04]  /*12ef0*/  LDS R0, [R17+0xad20] ;  /* 0x00ad200011007984 */ /* 0x004fe80000000800 */
[----:B---3--:R-:W2:Y:S02]  /*12f00*/  LDS R5, [R17+0xad00] ;  /* 0x00ad000011057984 */ /* 0x008ea40000000800 */
[----:B--2---:R-:W-:-:S13]  /*12f10*/  ISETP.GE.U32.AND P0, PT, R0, R5, PT ;  /* 0x000000050000720c */ /* 0x004fda0003f06070 */
[----:B------:R-:W-:Y:S04]  /*12f20*/  @!P0 STS [R17+0xad00], R0 ;  /* 0x00ad000011008388 */ /* 0x000fe80000000800 */
[----:B------:R-:W2:Y:S04]  /*12f30*/  @!P0 LDS.U8 R5, [R18+UR4+0xab08] ;  /* 0x00ab080412058984 */ /* 0x000ea80008000000 */
[----:B--2---:R4:W-:Y:S02]  /*12f40*/  @!P0 STS.U8 [R18+UR4+0xab00], R5 ;  /* 0x00ab000512008988 */ /* 0x0049e40008000004 */
.L_x_325:
[----:B------:R-:W-:Y:S05]  /*12f50*/  BSYNC.RECONVERGENT B0 ;  /* 0x0000000000007941 */ /* 0x000fea0003800200 */
.L_x_324:
[----:B------:R-:W-:Y:S01]  /*12f60*/  BAR.SYNC.DEFER_BLOCKING 0x0 ;  /* 0x0000000000007b1d */ /* 0x000fe20000010000 */
[----:B------:R-:W-:-:S05]  /*12f70*/  ISETP.GT.U32.AND P0, PT, R11, 0x3, PT ;  /* 0x000000030b00780c */ /* 0x000fca0003f04070 */
[----:B------:R-:W-:Y:S08]  /*12f80*/  BSSY.RECONVERGENT B0, `(.L_x_326) ;  /* 0x0000008000007945 */ /* 0x000ff00003800200 */
[----:B------:R-:W-:Y:S05]  /*12f90*/  @P0 BRA `(.L_x_327) ;  /* 0x0000000000180947 */ /* 0x000fea0003800000 */
[----:B--2---:R-:W-:Y:S04]  /*12fa0*/  LDS R0, [R17+0xad10] ;  /* 0x00ad100011007984 */ /* 0x004fe80000000800 */
[----:B---34-:R-:W2:Y:S02]  /*12fb0*/  LDS R5, [R17+0xad00] ;  /* 0x00ad000011057984 */ /* 0x018ea40000000800 */
[----:B--2---:R-:W-:-:S13]  /*12fc0*/  ISETP.GE.U32.AND P0, PT, R0, R5, PT ;  /* 0x000000050000720c */ /* 0x004fda0003f06070 */
[----:B------:R-:W-:Y:S04]  /*12fd0*/  @!P0 STS [R17+0xad00], R0 ;  /* 0x00ad000011008388 */ /* 0x000fe80000000800 */
[----:B------:R-:W2:Y:S04]  /*12fe0*/  @!P0 LDS.U8 R5, [R18+UR4+0xab04] ;  /* 0x00ab040412058984 */ /* 0x000ea80008000000 */
[----:B--2---:R2:W-:Y:S02]  /*12ff0*/  @!P0 STS.U8 [R18+UR4+0xab00], R5 ;  /* 0x00ab000512008988 */ /* 0x0045e40008000004 */
.L_x_327:
[----:B------:R-:W-:Y:S05]  /*13000*/  BSYNC.RECONVERGENT B0 ;  /* 0x0000000000007941 */ /* 0x000fea0003800200 */
.L_x_326:
        /* <DEDUP_REMOVED lines=10> */
.L_x_329:
[----:B------:R-:W-:Y:S05]  /*130b0*/  BSYNC.RECONVERGENT B0 ;  /* 0x0000000000007941 */ /* 0x000fea0003800200 */
.L_x_328:
[----:B------:R-:W-:Y:S01]  /*130c0*/  BAR.SYNC.DEFER_BLOCKING 0x0 ;  /* 0x0000000000007b1d */ /* 0x000fe20000010000 */
[----:B------:R-:W-:Y:S01]  /*130d0*/  ISETP.NE.AND P0, PT, R11, RZ, PT ;  /* 0x000000ff0b00720c */ /* 0x000fe20003f05270 */
[----:B------:R-:W-:Y:S02]  /*130e0*/  IMAD.MOV.U32 R41, RZ, RZ, RZ ;  /* 0x000000ffff297224 */ /* 0x000fe400078e00ff */
[----:B------:R-:W-:Y:S02]  /*130f0*/  IMAD.MOV.U32 R39, RZ, RZ, RZ ;  /* 0x000000ffff277224 */ /* 0x000fe400078e00ff */
[----:B------:R-:W-:Y:S01]  /*13100*/  BSSY.RECONVERGENT B2, `(.L_x_330) ;  /* 0x000003b000027945 */ /* 0x000fe20003800200 */
[----:B------:R-:W-:-:S07]  /*13110*/  IMAD.MOV.U32 R22, RZ, RZ, RZ ;  /* 0x000000ffff167224 */ /* 0x000fce00078e00ff */
[----:B------:R-:W-:Y:S05]  /*13120*/  @P0 BRA `(.L_x_331) ;  /* 0x0000000000e00947 */ /* 0x000fea0003800000 */
[----:B--2---:R-:W-:Y:S01]  /*13130*/  LDS R0, [R17+0xad04] ;  /* 0x00ad040011007984 */ /* 0x004fe20000000800 */
[----:B------:R-:W2:Y:S01]  /*13140*/  S2UR UR6, SR_CgaCtaId ;  /* 0x00000000000679c3 */ /* 0x000ea20000008800 */
[----:B------:R-:W-:Y:S01]  /*13150*/  UMOV UR5, 0x400 ;  /* 0x0000040000057882 */ /* 0x000fe20000000000 */
[----:B------:R-:W-:Y:S01]  /*13160*/  BSSY.RECONVERGENT B3, `(.L_x_332) ;  /* 0x0000029000037945 */ /* 0x000fe20003800200 */
[----:B---34-:R-:W3:Y:S01]  /*13170*/  LDS R5, [R17+0xad00] ;  /* 0x00ad000011057984 */ /* 0x018ee20000000800 */
[----:B------:R-:W-:Y:S01]  /*13180*/  UIADD3 UR5, UPT, UPT, UR5, 0x750, URZ ;  /* 0x0000075005057890 */ /* 0x000fe2000fffe0ff */
[----:B------:R-:W-:-:S03]  /*13190*/  IMAD.MOV.U32 R41, RZ, RZ, RZ ;  /* 0x000000ffff297224 */ /* 0x000fc600078e00ff */
[----:B--2---:R-:W-:Y:S01]  /*131a0*/  ULEA UR5, UR6, UR5, 0x18 ;  /* 0x0000000506057291 */ /* 0x004fe2000f8ec0ff */
[----:B---3--:R-:W-:-:S13]  /*131b0*/  ISETP.GE.U32.AND P0, PT, R0, R5, PT ;  /* 0x000000050000720c */ /* 0x008fda0003f06070 */
[----:B------:R-:W-:Y:S04]  /*131c0*/  @P0 LDS.U8 R5, [R18+UR4+0xab00] ;  /* 0x00ab000412050984 */ /* 0x000fe80008000000 */
[----:B------:R-:W-:Y:S04]  /*131d0*/  @!P0 STS [R17+0xad00], R0 ;  /* 0x00ad000011008388 */ /* 0x000fe80000000800 */
[----:B------:R-:W2:Y:S02]  /*131e0*/  @!P0 LDS.U8 R5, [R18+UR4+0xab01] ;  /* 0x00ab010412058984 */ /* 0x000ea40008000000 */
[----:B--2---:R-:W-:-:S02]  /*131f0*/  LOP3.LUT R39, R5, 0xff, RZ, 0xc0, !PT ;  /* 0x000000ff05277812 */ /* 0x004fc400078ec0ff */
[----:B------:R2:W-:Y:S01]  /*13200*/  @!P0 STS.U8 [R18+UR4+0xab00], R5 ;  /* 0x00ab000512008988 */ /* 0x0005e20008000004 */
[----:B------:R-:W-:Y:S02]  /*13210*/  PRMT R0, R5, 0x9910, RZ ;  /* 0x0000991005007816 */ /* 0x000fe400000000ff */
[----:B01----:R-:W-:Y:S02]  /*13220*/  IMAD.IADD R7, R42, 0x1, R39 ;  /* 0x000000012a077824 */ /* 0x003fe400078e0227 */
[----:B------:R-:W-:-:S03]  /*13230*/  ISETP.NE.AND P0, PT, R0, 0x3f, PT ;  /* 0x0000003f0000780c */ /* 0x000fc60003f05270 */
[----:B------:R-:W-:Y:S02]  /*13240*/  LEA R7, R7, UR5, 0x2 ;  /* 0x0000000507077c11 */ /* 0x000fe4000f8e10ff */
[----:B------:R-:W-:-:S03]  /*13250*/  ISETP.EQ.OR P0, PT, R0, RZ, !P0 ;  /* 0x000000ff0000720c */ /* 0x000fc60004702670 */
[----:B------:R2:W0:Y:S10]  /*13260*/  LDS R22, [R7+0x9b00] ;  /* 0x009b000007167984 */ /* 0x0004340000000800 */
[----:B--2---:R-:W-:Y:S05]  /*13270*/  @P0 BRA `(.L_x_333) ;  /* 0x00000000005c0947 */ /* 0x004fea0003800000 */
[----:B------:R-:W0:Y:S01]  /*13280*/  LDS R5, [R7+0x9afc] ;  /* 0x009afc0007057984 */ /* 0x000e220000000800 */
[----:B------:R-:W-:Y:S03]  /*13290*/  BSSY.RECONVERGENT B4, `(.L_x_334) ;  /* 0x0000014000047945 */ /* 0x000fe60003800200 */
[----:B------:R-:W1:Y:S01]  /*132a0*/  LDS R0, [R7+0x9b04] ;  /* 0x009b040007007984 */ /* 0x000e620000000800 */
[----:B0-----:R-:W-:-:S04]  /*132b0*/  IMAD R21, R22, -0x2, R5 ;  /* 0xfffffffe16157824 */ /* 0x001fc800078e0205 */
[----:B-1----:R-:W-:Y:S02]  /*132c0*/  IMAD.IADD R21, R0, 0x1, R21 ;  /* 0x0000000100157824 */ /* 0x002fe400078e0215 */
        /* <DEDUP_REMOVED lines=16> */
.L_x_335:
[----:B------:R-:W-:Y:S05]  /*133d0*/  BSYNC.RECONVERGENT B4 ;  /* 0x0000000000047941 */ /* 0x000fea0003800200 */
.L_x_334:
[----:B------:R-:W-:-:S07]  /*133e0*/  IMAD.MOV.U32 R41, RZ, RZ, R0 ;  /* 0x000000ffff297224 */ /* 0x000fce00078e0000 */
.L_x_333:
[----:B------:R-:W-:Y:S05]  /*133f0*/  BSYNC.RECONVERGENT B3 ;  /* 0x0000000000037941 */ /* 0x000fea0003800200 */
.L_x_332:
[----:B------:R-:W-:-:S05]  /*13400*/  IMAD.MOV.U32 R20, RZ, RZ, 0x5f5e0ff ;  /* 0x05f5e0ffff147424 */ /* 0x000fca00078e00ff */
[----:B------:R-:W-:Y:S04]  /*13410*/  STS [R7+0x9b00], R20 ;  /* 0x009b001407007388 */ /* 0x000fe80000000800 */
[----:B------:R-:W1:Y:S02]  /*13420*/  LDS.U8 R0, [R18+UR4+0xab00] ;  /* 0x00ab000412007984 */ /* 0x000e640008000000 */
[----:B-1----:R-:W-:-:S13]  /*13430*/  ISETP.NE.AND P0, PT, R0, RZ, PT ;  /* 0x000000ff0000720c */ /* 0x002fda0003f05270 */
[----:B------:R-:W-:Y:S05]  /*13440*/  @!P0 BRA `(.L_x_336) ;  /* 0x0000000000148947 */ /* 0x000fea0003800000 */
[----:B------:R-:W-:-:S13]  /*13450*/  ISETP.NE.AND P0, PT, R0, 0x3f, PT ;  /* 0x0000003f0000780c */ /* 0x000fda0003f05270 */
[----:B------:R1:W-:Y:S04]  /*13460*/  @P0 STS [R7+0x9afc], R20 ;  /* 0x009afc1407000388 */ /* 0x0003e80000000800 */
[----:B------:R1:W-:Y:S04]  /*13470*/  @P0 STS [R7+0x9b04], R20 ;  /* 0x009b041407000388 */ /* 0x0003e80000000800 */
[----:B------:R1:W-:Y:S01]  /*13480*/  @!P0 STS [R7+0x9afc], R20 ;  /* 0x009afc1407008388 */ /* 0x0003e20000000800 */
[----:B------:R-:W-:Y:S05]  /*13490*/  BRA `(.L_x_331) ;  /* 0x0000000000047947 */ /* 0x000fea0003800000 */
.L_x_336:
[----:B------:R1:W-:Y:S02]  /*134a0*/  STS [R7+0x9b04], R20 ;  /* 0x009b041407007388 */ /* 0x0003e40000000800 */
.L_x_331:
[----:B------:R-:W-:Y:S05]  /*134b0*/  BSYNC.RECONVERGENT B2 ;  /* 0x0000000000027941 */ /* 0x000fea0003800200 */
.L_x_330:
[----:B------:R-:W-:Y:S06]  /*134c0*/  BAR.SYNC.DEFER_BLOCKING 0x0 ;  /* 0x0000000000007b1d */ /* 0x000fec0000010000 */
[----:B------:R-:W-:Y:S01]  /*134d0*/  BSSY.RECONVERGENT B0, `(.L_x_337) ;  /* 0x0000012000007945 */ /* 0x000fe20003800200 */
[----:B--2---:R-:W-:Y:S04]  /*134e0*/  LDS R0, [R6+0x9b80] ;  /* 0x009b800006007984 */ /* 0x004fe80000000800 */
[----:B---34-:R-:W2:Y:S02]  /*134f0*/  LDS R5, [R6+0x9b00] ;  /* 0x009b000006057984 */ /* 0x018ea40000000800 */
[----:B--2---:R-:W-:-:S13]  /*13500*/  ISETP.GE.U32.AND P0, PT, R0, R5, PT ;  /* 0x000000050000720c */ /* 0x004fda0003f06070 */
[----:B------:R-:W-:Y:S04]  /*13510*/  @P0 STS.U8 [R18+UR4+0xab00], R11 ;  /* 0x00ab000b12000988 */ /* 0x000fe80008000004 */
[----:B-1----:R-:W1:Y:S04]  /*13520*/  @P0 LDS R20, [R6+0x9b00] ;  /* 0x009b000006140984 */ /* 0x002e680000000800 */
[----:B-1----:R1:W-:Y:S04]  /*13530*/  @P0 STS [R17+0xad00], R20 ;  /* 0x00ad001411000388 */ /* 0x0023e80000000800 */
[----:B------:R1:W-:Y:S04]  /*13540*/  @!P0 STS [R17+0xad00], R0 ;  /* 0x00ad000011008388 */ /* 0x0003e80000000800 */
[----:B------:R1:W-:Y:S01]  /*13550*/  @!P0 STS.U8 [R18+UR4+0xab00], R16 ;  /* 0x00ab001012008988 */ /* 0x0003e20008000004 */
[----:B------:R-:W-:Y:S01]  /*13560*/  BAR.SYNC.DEFER_BLOCKING 0x0 ;  /* 0x0000000000007b1d */ /* 0x000fe20000010000 */
[----:B------:R-:W-:-:S05]  /*13570*/  ISETP.GT.U32.AND P0, PT, R11, 0x3, PT ;  /* 0x000000030b00780c */ /* 0x000fca0003f04070 */
[----:B------:R-:W-:Y:S08]  /*13580*/  @P5 BRA `(.L_x_338) ;  /* 0x0000000000185947 */ /* 0x000ff00003800000 */
[----:B-1----:R-:W-:Y:S04]  /*13590*/  LDS R0, [R17+0xad40] ;  /* 0x00ad400011007984 */ /* 0x002fe80000000800 */
[----:B------:R-:W1:Y:S02]  /*135a0*/  LDS R5, [R17+0xad00] ;  /* 0x00ad000011057984 */ /* 0x000e640000000800 */
[----:B-1----:R-:W-:-:S13]  /*135b0*/  ISETP.GE.U32.AND P1, PT, R0, R5, PT ;  /* 0x000000050000720c */ /* 0x002fda0003f26070 */
[----:B------:R-:W-:Y:S04]  /*135c0*/  @!P1 STS [R17+0xad00], R0 ;  /* 0x00ad000011009388 */ /* 0x000fe80000000800 */
[----:B------:R-:W1:Y:S04]  /*135d0*/  @!P1 LDS.U8 R5, [R18+UR4+0xab10] ;  /* 0x00ab100412059984 */ /* 0x000e680008000000 */
[----:B-1----:R2:W-:Y:S02]  /*135e0*/  @!P1 STS.U8 [R18+UR4+0xab00], R5 ;  /* 0x00ab000512009988 */ /* 0x0025e40008000004 */
.L_x_338:
[----:B------:R-:W-:Y:S05]  /*135f0*/  BSYNC.RECONVERGENT B0 ;  /* 0x0000000000007941 */ /* 0x000fea0003800200 */
.L_x_337:
[----:B------:R-:W-:Y:S01]  /*13600*/  BAR.SYNC.DEFER_BLOCKING 0x0 ;  /* 0x0000000000007b1d */ /* 0x000fe20000010000 */
[----:B------:R-:W-:-:S05]  /*13610*/  ISETP.GT.U32.AND P1, PT, R11, 0x1, PT ;  /* 0x000000010b00780c */ /* 0x000fca0003f24070 */
[----:B------:R-:W-:Y:S04]  /*13620*/  BSSY.RECONVERGENT B0, `(.L_x_339) ;  /* 0x0000008000007945 */ /* 0x000fe80003800200 */
[----:B------:R-:W-:Y:S05]  /*13630*/  @P4 BRA `(.L_x_340) ;  /* 0x0000000000184947 */ /* 0x000fea0003800000 */
[----:B-1----:R-:W-:Y:S04]  /*13640*/  LDS R0, [R17+0xad20] ;  /* 0x00ad200011007984 */ /* 0x002fe80000000800 */
[----:B--2---:R-:W1:Y:S02]  /*13650*/  LDS R5, [R17+0xad00] ;  /* 0x00ad000011057984 */ /* 0x004e640000000800 */
[----:B-1----:R-:W-:-:S13]  /*13660*/  ISETP.GE.U32.AND P4, PT, R0, R5, PT ;  /* 0x000000050000720c */ /* 0x002fda0003f86070 */
[----:B------:R-:W-:Y:S04]  /*13670*/  @!P4 STS [R17+0xad00], R0 ;  /* 0x00ad00001100c388 */ /* 0x000fe80000000800 */
[----:B------:R-:W1:Y:S04]  /*13680*/  @!P4 LDS.U8 R5, [R18+UR4+0xab08] ;  /* 0x00ab08041205c984 */ /* 0x000e680008000000 */
[----:B-1----:R3:W-:Y:S02]  /*13690*/  @!P4 STS.U8 [R18+UR4+0xab00], R5 ;  /* 0x00ab00051200c988 */ /* 0x0027e40008000004 */
.L_x_340:
[----:B------:R-:W-:Y:S05]  /*136a0*/  BSYNC.RECONVERGENT B0 ;  /* 0x0000000000007941 */ /* 0x000fea0003800200 */
.L_x_339:
[----:B------:R-:W-:Y:S06]  /*136b0*/  BAR.SYNC.DEFER_BLOCKING 0x0 ;  /* 0x0000000000007b1d */ /* 0x000fec0000010000 */
[----:B------:R-:W-:Y:S04]  /*136c0*/  BSSY.RECONVERGENT B0, `(.L_x_341) ;  /* 0x0000008000007945 */ /* 0x000fe80003800200 */
[----:B------:R-:W-:Y:S05]  /*136d0*/  @P0 BRA `(.L_x_342) ;  /* 0x0000000000180947 */ /* 0x000fea0003800000 */
[----:B-1----:R-:W-:Y:S04]  /*136e0*/  LDS R0, [R17+0xad10] ;  /* 0x00ad100011007984 */ /* 0x002fe80000000800 */
[----:B--23--:R-:W1:Y:S02]  /*136f0*/  LDS R5, [R17+0xad00] ;  /* 0x00ad000011057984 */ /* 0x00ce640000000800 */
[----:B-1----:R-:W-:-:S13]  /*13700*/  ISETP.GE.U32.AND P0, PT, R0, R5, PT ;  /* 0x000000050000720c */ /* 0x002fda0003f06070 */
[----:B------:R-:W-:Y:S04]  /*13710*/  @!P0 STS [R17+0xad00], R0 ;  /* 0x00ad000011008388 */ /* 0x000fe80000000800 */
[----:B------:R-:W1:Y:S04]  /*13720*/  @!P0 LDS.U8 R5, [R18+UR4+0xab04] ;  /* 0x00ab040412058984 */ /* 0x000e680008000000 */
[----:B-1----:R4:W-:Y:S02]  /*13730*/  @!P0 STS.U8 [R18+UR4+0xab00], R5 ;  /* 0x00ab000512008988 */ /* 0x0029e40008000004 */
.L_x_342:
[----:B------:R-:W-:Y:S05]  /*13740*/  BSYNC.RECONVERGENT B0 ;  /* 0x0000000000007941 */ /* 0x000fea0003800200 */
.L_x_341:
[----:B------:R-:W-:Y:S06]  /*13750*/  BAR.SYNC.DEFER_BLOCKING 0x0 ;  /* 0x0000000000007b1d */ /* 0x000fec0000010000 */
[----:B------:R-:W-:Y:S04]  /*13760*/  BSSY.RECONVERGENT B0, `(.L_x_343) ;  /* 0x0000008000007945 */ /* 0x000fe80003800200 */
[----:B------:R-:W-:Y:S05]  /*13770*/  @P1 BRA `(.L_x_344) ;  /* 0x0000000000181947 */ /* 0x000fea0003800000 */
[----:B-1----:R-:W-:Y:S04]  /*13780*/  LDS R0, [R17+0xad08] ;  /* 0x00ad080011007984 */ /* 0x002fe80000000800 */
[----:B--234-:R-:W1:Y:S02]  /*13790*/  LDS R5, [R17+0xad00] ;  /* 0x00ad000011057984 */ /* 0x01ce640000000800 */
[----:B-1----:R-:W-:-:S13]  /*137a0*/  ISETP.GE.U32.AND P0, PT, R0, R5, PT ;  /* 0x000000050000720c */ /* 0x002fda0003f06070 */
[----:B------:R-:W-:Y:S04]  /*137b0*/  @!P0 STS [R17+0xad00], R0 ;  /* 0x00ad000011008388 */ /* 0x000fe80000000800 */
[----:B------:R-:W1:Y:S04]  /*137c0*/  @!P0 LDS.U8 R5, [R18+UR4+0xab02] ;  /* 0x00ab020412058984 */ /* 0x000e680008000000 */
[----:B-1----:R1:W-:Y:S02]  /*137d0*/  @!P0 STS.U8 [R18+UR4+0xab00], R5 ;  /* 0x00ab000512008988 */ /* 0x0023e40008000004 */
.L_x_344:
[----:B------:R-:W-:Y:S05]  /*137e0*/  BSYNC.RECONVERGENT B0 ;  /* 0x0000000000007941 */ /* 0x000fea0003800200 */
.L_x_343:
[----:B------:R-:W-:Y:S01]  /*137f0*/  BAR.SYNC.DEFER_BLOCKING 0x0 ;  /* 0x0000000000007b1d */ /* 0x000fe20000010000 */
[----:B------:R-:W-:-:S05]  /*13800*/  ISETP.NE.AND P0, PT, R11, RZ, PT ;  /* 0x000000ff0b00720c */ /* 0x000fca0003f05270 */
[----:B------:R-:W-:Y:S08]  /*13810*/  BSSY.RECONVERGENT B2, `(.L_x_345) ;  /* 0x0000064000027945 */ /* 0x000ff00003800200 */
[----:B------:R-:W-:Y:S05]  /*13820*/  @P0 BRA `(.L_x_346) ;  /* 0x0000000400880947 */ /* 0x000fea0003800000 */
[----:B-1----:R-:W-:Y:S04]  /*13830*/  LDS R0, [R17+0xad04] ;  /* 0x00ad040011007984 */ /* 0x002fe80000000800 */
[----:B--234-:R-:W1:Y:S02]  /*13840*/  LDS R5, [R17+0xad00] ;  /* 0x00ad000011057984 */ /* 0x01ce640000000800 */
[----:B-1----:R-:W-:-:S13]  /*13850*/  ISETP.GE.U32.AND P0, PT, R0, R5, PT ;  /* 0x000000050000720c */ /* 0x002fda0003f06070 */
[----:B------:R-:W-:Y:S04]  /*13860*/  @P0 LDS.U8 R5, [R18+UR4+0xab00] ;  /* 0x00ab000412050984 */ /* 0x000fe80008000000 */
[----:B------:R-:W-:Y:S04]  /*13870*/  @!P0 STS [R17+0xad00], R0 ;  /* 0x00ad000011008388 */ /* 0x000fe80000000800 */
[----:B------:R-:W1:Y:S02]  /*13880*/  @!P0 LDS.U8 R5, [R18+UR4+0xab01] ;  /* 0x00ab010412058984 */ /* 0x000e640008000000 */
[----:B-1----:R-:W-:-:S02]  /*13890*/  LOP3.LUT R21, R5, 0xff, RZ, 0xc0, !PT ;  /* 0x000000ff05157812 */ /* 0x002fc400078ec0ff */
[----:B------:R1:W-:Y:S03]  /*138a0*/  @!P0 STS.U8 [R18+UR4+0xab00], R5 ;  /* 0x00ab000512008988 */ /* 0x0003e60008000004 */
[----:B0-----:R-:W-:-:S05]  /*138b0*/  IMAD.IADD R7, R39, 0x1, -R21 ;  /* 0x0000000127077824 */ /* 0x001fca00078e0a15 */
[----:B------:R-:W-:-:S04]  /*138c0*/  IABS R7, R7 ;  /* 0x0000000700077213 */ /* 0x000fc80000000000 */
[----:B------:R-:W-:-:S13]  /*138d0*/  ISETP.GT.U32.AND P0, PT, R7, 0x4, PT ;  /* 0x000000040700780c */ /* 0x000fda0003f04070 */
[----:B-1----:R-:W-:Y:S05]  /*138e0*/  @P0 BRA `(.L_x_347) ;  /* 0x0000000000c40947 */ /* 0x002fea0003800000 */
        /* <DEDUP_REMOVED lines=11> */
.L_x_348:
        /* <DEDUP_REMOVED lines=22> */
.L_x_350:
[----:B------:R-:W-:Y:S05]  /*13b00*/  BSYNC.RECONVERGENT B3 ;  /* 0x0000000000037941 */ /* 0x000fea0003800200 */
.L_x_349:
        /* <DEDUP_REMOVED lines=11> */
.L_x_351:
[----:B------:R-:W-:Y:S01]  /*13bc0*/  IMAD.MOV.U32 R0, RZ, RZ, 0x4 ;  /* 0x00000004ff007424 */ /* 0x000fe200078e00ff */
[----:B------:R0:W-:Y:S04]  /*13bd0*/  STS.U8 [R18+UR4+0xab00], RZ ;  /* 0x00ab00ff12007988 */ /* 0x0001e80008000004 */
[----:B------:R0:W-:Y:S01]  /*13be0*/  STS.U8 [R18+UR4+0xab01], R0 ;  /* 0x00ab010012007988 */ /* 0x0001e20008000004 */
[----:B------:R-:W-:Y:S05]  /*13bf0*/  BRA `(.L_x_346) ;  /* 0x0000000000947947 */ /* 0x000fea0003800000 */
.L_x_347:
        /* <DEDUP_REMOVED lines=22> */
.L_x_353:
[----:B------:R-:W-:Y:S05]  /*13d60*/  BSYNC.RECONVERGENT B3 ;  /* 0x0000000000037941 */ /* 0x000fea0003800200 */
.L_x_352:
        /* <DEDUP_REMOVED lines=11> */
.L_x_354:
[----:B------:R-:W-:Y:S01]  /*13e20*/  IMAD.MOV.U32 R0, RZ, RZ, 0x4 ;  /* 0x00000004ff007424 */ /* 0x000fe200078e00ff */
[----:B------:R0:W-:Y:S04]  /*13e30*/  STS.U8 [R18+UR4+0xab00], RZ ;  /* 0x00ab00ff12007988 */ /* 0x0001e80008000004 */
[----:B------:R0:W-:Y:S02]  /*13e40*/  STS.U8 [R18+UR4+0xab01], R0 ;  /* 0x00ab010012007988 */ /* 0x0001e40008000004 */
.L_x_346:
[----:B------:R-:W-:Y:S05]  /*13e50*/  BSYNC.RECONVERGENT B2 ;  /* 0x0000000000027941 */ /* 0x000fea0003800200 */
.L_x_345:
[----:B------:R-:W-:Y:S01]  /*13e60*/  BAR.SYNC.DEFER_BLOCKING 0x0 ;  /* 0x0000000000007b1d */ /* 0x000fe20000010000 */
[----:B------:R-:W-:-:S04]  /*13e70*/  ISETP.GT.U32.AND P0, PT, R3, 0xb, PT ;  /* 0x0000000b0300780c */ /* 0x000fc80003f04070 */
[----:B------:R-:W-:Y:S01]  /*13e80*/  ISETP.EQ.AND P0, PT, R4, 0x4, P0 ;  /* 0x000000040400780c */ /* 0x000fe20000702270 */
[----:B------:R-:W-:Y:S03]  /*13e90*/  BSSY.RECONVERGENT B0, `(.L_x_355) ;  /* 0x0000014000007945 */ /* 0x000fe60003800200 */
[----:B------:R-:W-:-:S13]  /*13ea0*/  PLOP3.LUT P0, PT, P0, P6, PT, 0x80, 0x8 ;  /* 0x000000000008781c */ /* 0x000fda000070d070 */
[----:B------:R-:W-:Y:S05]  /*13eb0*/  @!P0 BRA `(.L_x_356) ;  /* 0x0000000000448947 */ /* 0x000fea0003800000 */
[----:B01----:R-:W0:Y:S01]  /*13ec0*/  LDS R0, [R13+0x9b00] ;  /* 0x009b00000d007984 */ /* 0x003e220000000800 */
        /* <DEDUP_REMOVED lines=14> */
.L_x_358:
[----:B------:R-:W-:Y:S05]  /*13fb0*/  BSYNC.RELIABLE B1 ;  /* 0x0000000000017941 */ /* 0x000fea0003800100 */
.L_x_357:
[----:B------:R1:W-:Y:S02]  /*13fc0*/  STG.E.U8 desc[UR8][R14.64], RZ ;  /* 0x000000ff0e007986 */ /* 0x0003e4000c101108 */
.L_x_356:
[----:B------:R-:W-:Y:S05]  /*13fd0*/  BSYNC.RECONVERGENT B0 ;  /* 0x0000000000007941 */ /* 0x000fea0003800200 */
.L_x_355:
[----:B------:R-:W-:Y:S05]  /*13fe0*/  WARPSYNC.ALL ;  /* 0x0000000000007948 */ /* 0x000fea0003800000 */
[----:B01----:R-:W0:Y:S01]  /*13ff0*/  S2R R0, SR_TID.X ;  /* 0x0000000000007919 */ /* 0x003e220000002100 */
[----:B------:R-:W-:Y:S01]  /*14000*/  BAR.SYNC.DEFER_BLOCKING 0x0 ;  /* 0x0000000000007b1d */ /* 0x000fe20000010000 */
[C---:B------:R-:W-:Y:S02]  /*14010*/  ISETP.GT.U32.AND P0, PT, R3.reuse, 0x7, PT ;  /* 0x000000070300780c */ /* 0x040fe40003f04070 */
[----:B------:R-:W-:-:S03]  /*14020*/  LOP3.LUT R20, R3, 0x3f8, RZ, 0xc0, !PT ;  /* 0x000003f803147812 */ /* 0x000fc600078ec0ff */
[----:B------:R-:W1:Y:S02]  /*14030*/  LDCU UR5, c[0x0][0x3b8] ;  /* 0x00007700ff0577ac */ /* 0x000e640008000800 */
[----:B-1----:R-:W-:Y:S01]  /*14040*/  UISETP.NE.AND UP0, UPT, UR5, URZ, UPT ;  /* 0x000000ff0500728c */ /* 0x002fe2000bf05270 */
[----:B0-----:R-:W-:-:S13]  /*14050*/  ISETP.GT.U32.OR P0, PT, R0, 0x3, P0 ;  /* 0x000000030000780c */ /* 0x001fda0000704470 */
[----:B------:R-:W-:Y:S04]  /*14060*/  @!P0 LDS.U16 R0, [R12+0xd80] ;  /* 0x000d80000c008984 */ /* 0x000fe80000000400 */
[----:B--234-:R-:W-:Y:S04]  /*14070*/  @!P0 LDS.U16 R5, [R12+0xe00] ;  /* 0x000e00000c058984 */ /* 0x01cfe80000000400 */
[----:B------:R-:W0:Y:S04]  /*14080*/  @!P0 LDS.U16 R7, [R12+0x1080] ;  /* 0x001080000c078984 */ /* 0x000e280000000400 */
[----:B------:R-:W1:Y:S01]  /*14090*/  @!P0 LDS.U16 R21, [R12+0x1100] ;  /* 0x001100000c158984 */ /* 0x000e620000000400 */
[----:B0-----:R-:W-:-:S05]  /*140a0*/  @!P0 IADD3 R0, PT, PT, R7, R0, R5 ;  /* 0x0000000007008210 */ /* 0x001fca0007ffe005 */
[----:B-1----:R-:W-:-:S05]  /*140b0*/  @!P0 IMAD.IADD R21, R0, 0x1, R21 ;  /* 0x0000000100158824 */ /* 0x002fca00078e0215 */
[----:B------:R-:W-:Y:S01]  /*140c0*/  @!P0 STS [R2+0x100], R21 ;  /* 0x0001001502008388 */ /* 0x000fe20000000800 */
[----:B------:R-:W-:-:S03]  /*140d0*/  ISETP.NE.AND P0, PT, R20, 0x8, PT ;  /* 0x000000081400780c */ /* 0x000fc60003f05270 */
[----:B------:R-:W-:Y:S01]  /*140e0*/  @P2 LDS.U16 R0, [R12+0xd00] ;  /* 0x000d00000c002984 */ /* 0x000fe20000000400 */
[----:B------:R-:W-:-:S03]  /*140f0*/  ISETP.NE.OR P0, PT, R4, 0x4, P0 ;  /* 0x000000040400780c */ /* 0x000fc60000705670 */
[----:B------:R-:W-:Y:S04]  /*14100*/  @P2 LDS.U16 R5, [R12+0xd80] ;  /* 0x000d80000c052984 */ /* 0x000fe80000000400 */
[----:B------:R-:W0:Y:S04]  /*14110*/  @P2 LDS.U16 R7, [R12+0x1000] ;  /* 0x001000000c072984 */ /* 0x000e280000000400 */
[----:B------:R-:W1:Y:S01]  /*14120*/  @P2 LDS.U16 R23, [R12+0x1080] ;  /* 0x001080000c172984 */ /* 0x000e620000000400 */
        /* <DEDUP_REMOVED lines=9> */
[----:B------:R0:W-:Y:S04]  /*141c0*/  @P3 STS [R2+0x500], R21 ;  /* 0x0005001502003388 */ /* 0x0001e80000000800 */
[----:B------:R-:W-:Y:S04]  /*141d0*/  @!P0 LDS.U16 R0, [R12+0x1000] ;  /* 0x001000000c008984 */ /* 0x000fe80000000400 */
[----:B------:R-:W-:Y:S01]  /*141e0*/  @!P0 LDS.U16 R5, [R12+0x1080] ;  /* 0x001080000c058984 */ /* 0x000fe20000000400 */
[----:B0-----:R-:W-:-:S03]  /*141f0*/  LOP3.LUT R21, R3, 0x3, RZ, 0xc0, !PT ;  /* 0x0000000303157812 */ /* 0x001fc600078ec0ff */
[----:B------:R-:W0:Y:S04]  /*14200*/  @!P0 LDS.U16 R7, [R12+0x1300] ;  /* 0x001300000c078984 */ /* 0x000e280000000400 */
[----:B------:R-:W1:Y:S01]  /*14210*/  @!P0 LDS.U16 R23, [R12+0x1380] ;  /* 0x001380000c178984 */ /* 0x000e620000000400 */
[----:B0-----:R-:W-:Y:S02]  /*14220*/  @!P0 IADD3 R0, PT, PT, R7, R0, R5 ;  /* 0x0000000007008210 */ /* 0x001fe40007ffe005 */
[----:B------:R-:W-:-:S03]  /*14230*/  SHF.R.U32.HI R7, RZ, 0x2, R3 ;  /* 0x00000002ff077819 */ /* 0x000fc60000011603 */
[----:B-1----:R-:W-:Y:S01]  /*14240*/  @!P0 IMAD.IADD R23, R0, 0x1, R23 ;  /* 0x0000000100178824 */ /* 0x002fe200078e0217 */
[----:B------:R-:W-:Y:S02]  /*14250*/  LOP3.LUT R0, R21, 0x8, RZ, 0xfc, !PT ;  /* 0x0000000815007812 */ /* 0x000fe400078efcff */
[----:B------:R-:W-:Y:S02]  /*14260*/  I2FP.F32.U32 R7, R7 ;  /* 0x0000000700077245 */ /* 0x000fe40000201000 */
[----:B------:R-:W-:Y:S01]  /*14270*/  @!P0 STS [R2+0x700], R23 ;  /* 0x0007001702008388 */ /* 0x000fe20000000800 */
[----:B------:R-:W-:Y:S02]  /*14280*/  I2FP.F32.U32 R0, R0 ;  /* 0x0000000000007245 */ /* 0x000fe40000201000 */
[----:B------:R-:W-:Y:S01]  /*14290*/  FMUL R20, R7, 0.0625 ;  /* 0x3d80000007147820 */ /* 0x000fe20000400000 */
[----:B------:R-:W-:Y:S01]  /*142a0*/  BAR.SYNC.DEFER_BLOCKING 0x0 ;  /* 0x0000000000007b1d */ /* 0x000fe20000010000 */
[----:B------:R-:W-:Y:S01]  /*142b0*/  I2FP.F32.U32 R21, R21 ;  /* 0x0000001500157245 */ /* 0x000fe20000201000 */
[----:B------:R-:W-:Y:S01]  /*142c0*/  FMUL R41, R0, 0.0625 ;  /* 0x3d80000000297820 */ /* 0x000fe20000400000 */
[----:B------:R-:W-:-:S03]  /*142d0*/  FADD R0, -R20, 1 ;  /* 0x3f80000014007421 */ /* 0x000fc60000000100 */
[----:B------:R-:W-:Y:S01]  /*142e0*/  FADD R5, -R41, 1 ;  /* 0x3f80000029057421 */ /* 0x000fe20000000100 */
[C---:B------:R-:W-:Y:S01]  /*142f0*/  FMUL R25, R0.reuse, R41 ;  /* 0x0000002900197220 */ /* 0x040fe20000400000 */
[----:B------:R-:W-:Y:S02]  /*14300*/  FMUL R21, R21, 0.125 ;  /* 0x3e00000015157820 */ /* 0x000fe40000400000 */
[-C--:B------:R-:W-:Y:S01]  /*14310*/  FMUL R0, R0, R5.reuse ;  /* 0x0000000500007220 */ /* 0x080fe20000400000 */
[C---:B------:R-:W-:Y:S01]  /*14320*/  FMUL R5, R20.reuse, R5 ;  /* 0x0000000514057220 */ /* 0x040fe20000400000 */
[----:B------:R-:W-:Y:S01]  /*14330*/  FMUL R20, R20, R41 ;  /* 0x0000002914147220 */ /* 0x000fe20000400000 */
[----:B------:R-:W0:Y:S04]  /*14340*/  LDS R24, [R10+0x200] ;  /* 0x000200000a187984 */ /* 0x000e280000000800 */
[----:B------:R-:W1:Y:S04]  /*14350*/  LDS R22, [R10] ;  /* 0x000000000a167984 */ /* 0x000e680000000800 */
[----:B------:R-:W2:Y:S04]  /*14360*/  LDS R26, [R10+0x600] ;  /* 0x000600000a1a7984 */ /* 0x000ea80000000800 */
[----:B------:R-:W3:Y:S04]  /*14370*/  LDS R43, [R10+0x280] ;  /* 0x000280000a2b7984 */ /* 0x000ee80000000800 */
[----:B------:R-:W4:Y:S01]  /*14380*/  LDS R45, [R10+0x500] ;  /* 0x000500000a2d7984 */ /* 0x000f220000000800 */
[----:B0-----:R-:W-:-:S02]  /*14390*/  I2FP.F32.U32 R24, R24 ;  /* 0x0000001800187245 */ /* 0x001fc40000201000 */
[----:B-1----:R-:W-:-:S03]  /*143a0*/  I2FP.F32.U32 R23, R22 ;  /* 0x0000001600177245 */ /* 0x002fc60000201000 */
[----:B------:R-:W-:Y:S02]  /*143b0*/  FMUL R39, R25, R24 ;  /* 0x0000001819277220 */ /* 0x000fe40000400000 */
[----:B------:R-:W0:Y:S01]  /*143c0*/  LDS R24, [R10+0x800] ;  /* 0x000800000a187984 */ /* 0x000e220000000800 */
[----:B--2---:R-:W-:Y:S01]  /*143d0*/  I2FP.F32.U32 R26, R26 ;  /* 0x0000001a001a7245 */ /* 0x004fe20000201000 */
[----:B------:R-:W-:Y:S01]  /*143e0*/  FFMA R22, R0, R23, R39 ;  /* 0x0000001700167223 */ /* 0x000fe20000000027 */
[----:B---3--:R-:W-:-:S03]  /*143f0*/  I2FP.F32.U32 R44, R43 ;  /* 0x0000002b002c7245 */ /* 0x008fc60000201000 */
[----:B------:R-:W-:Y:S01]  /*14400*/  FFMA R39, R5, R26, R22 ;  /* 0x0000001a05277223 */ /* 0x000fe20000000016 */
[----:B------:R-:W-:Y:S01]  /*14410*/  FADD R43, -R21, 1 ;  /* 0x3f800000152b7421 */ /* 0x000fe20000000100 */
[----:B------:R-:W1:Y:S01]  /*14420*/  LDS R26, [R10+0x100] ;  /* 0x000100000a1a7984 */ /* 0x000e620000000800 */
[----:B----4-:R-:W-:Y:S01]  /*14430*/  I2FP.F32.U32 R45, R45 ;  /* 0x0000002d002d7245 */ /* 0x010fe20000201000 */
[----:B------:R-:W-:Y:S01]  /*14440*/  FMUL R23, R25, R44 ;  /* 0x0000002c19177220 */ /* 0x000fe20000400000 */
[----:B------:R-:W-:Y:S01]  /*14450*/  FMUL R44, R7, 0.125 ;  /* 0x3e000000072c7820 */ /* 0x000fe20000400000 */
[----:B------:R-:W2:Y:S03]  /*14460*/  LDS R25, [R10+0x300] ;  /* 0x000300000a197984 */ /* 0x000ea60000000800 */
[----:B------:R-:W-:Y:S01]  /*14470*/  FADD R22, -R44, 1 ;  /* 0x3f8000002c167421 */ /* 0x000fe20000000100 */
[----:B------:R-:W-:-:S03]  /*14480*/  FMUL R7, R21, R44 ;  /* 0x0000002c15077220 */ /* 0x000fc60000400000 */
[----:B------:R-:W-:Y:S01]  /*14490*/  FMUL R22, R21, R22 ;  /* 0x0000001615167220 */ /* 0x000fe20000400000 */
[----:B------:R-:W-:Y:S02]  /*144a0*/  FMUL R21, R43, R44 ;  /* 0x0000002c2b157220 */ /* 0x000fe40000400000 */
[----:B------:R-:W3:Y:S01]  /*144b0*/  LDS R43, [R10+0x700] ;  /* 0x000700000a2b7984 */ /* 0x000ee20000000800 */
[----:B0-----:R-:W-:-:S05]  /*144c0*/  I2FP.F32.U32 R24, R24 ;  /* 0x0000001800187245 */ /* 0x001fca0000201000 */
[----:B------:R-:W-:Y:S01]  /*144d0*/  FFMA R24, R20, R24, R39 ;  /* 0x0000001814187223 */ /* 0x000fe20000000027 */
[----:B-1----:R-:W-:Y:S02]  /*144e0*/  I2FP.F32.U32 R39, R26 ;  /* 0x0000001a00277245 */ /* 0x002fe40000201000 */
[----:B------:R-:W0:Y:S03]  /*144f0*/  LDS R26, [R10+0x80] ;  /* 0x000080000a1a7984 */ /* 0x000e260000000800 */
[----:B------:R-:W1:Y:S01]  /*14500*/  F2I.U32.TRUNC.NTZ R24, R24 ;  /* 0x0000001800187305 */ /* 0x000e62000020f000 */
[----:B--2---:R-:W-:Y:S01]  /*14510*/  I2FP.F32.U32 R25, R25 ;  /* 0x0000001900197245 */ /* 0x004fe20000201000 */
[----:B------:R-:W-:-:S04]  /*14520*/  FMUL R39, R22, R39 ;  /* 0x0000002716277220 */ /* 0x000fc80000400000 */
[----:B------:R-:W-:Y:S02]  /*14530*/  FFMA R44, R8, R25, R39 ;  /* 0x00000019082c7223 */ /* 0x000fe40000000027 */
[----:B------:R-:W2:Y:S01]  /*14540*/  LDS R39, [R10+0x680] ;  /* 0x000680000a277984 */ /* 0x000ea20000000800 */
[----:B---3--:R-:W-:Y:S02]  /*14550*/  I2FP.F32.U32 R43, R43 ;  /* 0x0000002b002b7245 */ /* 0x008fe40000201000 */
[----:B-1----:R-:W-:-:S03]  /*14560*/  I2FP.F32.U32 R25, R24 ;  /* 0x0000001800197245 */ /* 0x002fc60000201000 */
[----:B------:R-:W-:-:S04]  /*14570*/  FFMA R44, R21, R43, R44 ;  /* 0x0000002b152c7223 */ /* 0x000fc8000000002c */
[----:B------:R-:W-:-:S04]  /*14580*/  FFMA R44, R7, R45, R44 ;  /* 0x0000002d072c7223 */ /* 0x000fc8000000002c */
[----:B------:R-:W-:-:S06]  /*14590*/  FFMA R25, R44, 4, R25 ;  /* 0x408000002c197823 */ /* 0x000fcc0000000019 */
[----:B------:R-:W1:Y:S01]  /*145a0*/  F2I.U32.TRUNC.NTZ R25, R25 ;  /* 0x0000001900197305 */ /* 0x000e62000020f000 */
[----:B0-----:R-:W-:-:S05]  /*145b0*/  I2FP.F32.U32 R26, R26 ;  /* 0x0000001a001a7245 */ /* 0x001fca0000201000 */
[----:B------:R-:W-:Y:S02]  /*145c0*/  FFMA R26, R0, R26, R23 ;  /* 0x0000001a001a7223 */ /* 0x000fe40000000017 */
[----:B------:R-:W0:Y:S01]  /*145d0*/  LDS R0, [R10+0x880] ;  /* 0x000880000a007984 */ /* 0x000e220000000800 */
[----:B--2---:R-:W-:-:S03]  /*145e0*/  I2FP.F32.U32 R39, R39 ;  /* 0x0000002700277245 */ /* 0x004fc60000201000 */
[----:B-1----:R-:W-:Y:S02]  /*145f0*/  STS [R6+0x9b00], R25 ;  /* 0x009b001906007388 */ /* 0x002fe40000000800 */
[----:B------:R-:W-:Y:S02]  /*14600*/  FFMA R39, R5, R39, R26 ;  /* 0x0000002705277223 */ /* 0x000fe4000000001a */
[----:B------:R-:W1:Y:S04]  /*14610*/  LDS R23, [R10+0x180] ;  /* 0x000180000a177984 */ /* 0x000e680000000800 */
[----:B------:R-:W2:Y:S04]  /*14620*/  LDS R5, [R10+0x380] ;  /* 0x000380000a057984 */ /* 0x000ea80000000800 */
[----:B------:R-:W3:Y:S04]  /*14630*/  LDS R24, [R10+0x780] ;  /* 0x000780000a187984 */ /* 0x000ee80000000800 */
[----:B------:R-:W4:Y:S01]  /*14640*/  LDS R26, [R10+0x580] ;  /* 0x000580000a1a7984 */ /* 0x000f220000000800 */
[----:B0-----:R-:W-:-:S05]  /*14650*/  I2FP.F32.U32 R0, R0 ;  /* 0x0000000000007245 */ /* 0x001fca0000201000 */
[----:B------:R-:W-:Y:S01]  /*14660*/  FFMA R0, R20, R0, R39 ;  /* 0x0000000014007223 */ /* 0x000fe20000000027 */
[----:B-1----:R-:W-:-:S05]  /*14670*/  I2FP.F32.U32 R23, R23 ;  /* 0x0000001700177245 */ /* 0x002fca0000201000 */
[----:B------:R-:W0:Y:S01]  /*14680*/  F2I.U32.TRUNC.NTZ R0, R0 ;  /* 0x0000000000007305 */ /* 0x000e22000020f000 */
[----:B--2---:R-:W-:Y:S01]  /*14690*/  I2FP.F32.U32 R5, R5 ;  /* 0x0000000500057245 */ /* 0x004fe20000201000 */
[----:B------:R-:W-:Y:S01]  /*146a0*/  FMUL R23, R22, R23 ;  /* 0x0000001716177220 */ /* 0x000fe20000400000 */
[----:B---3--:R-:W-:-:S03]  /*146b0*/  I2FP.F32.U32 R24, R24 ;  /* 0x0000001800187245 */ /* 0x008fc60000201000 */
[----:B------:R-:W-:Y:S01]  /*146c0*/  FFMA R20, R8, R5, R23 ;  /* 0x0000000508147223 */ /* 0x000fe20000000017 */
[----:B----4-:R-:W-:-:S03]  /*146d0*/  I2FP.F32.U32 R26, R26 ;  /* 0x0000001a001a7245 */ /* 0x010fc60000201000 */
[----:B------:R-:W-:-:S04]  /*146e0*/  FFMA R20, R21, R24, R20 ;  /* 0x0000001815147223 */ /* 0x000fc80000000014 */
[----:B------:R-:W-:Y:S01]  /*146f0*/  FFMA R20, R7, R26, R20 ;  /* 0x0000001a07147223 */ /* 0x000fe20000000014 */
[----:B0-----:R-:W-:-:S05]  /*14700*/  I2FP.F32.U32 R5, R0 ;  /* 0x0000000000057245 */ /* 0x001fca0000201000 */
        /* <DEDUP_REMOVED lines=26> */
.L_x_359:
[----:B------:R-:W-:Y:S01]  /*148b0*/  BAR.SYNC.DEFER_BLOCKING 0x0 ;  /* 0x0000000000007b1d */ /* 0x000fe20000010000 */
[C---:B------:R-:W-:Y:S02]  /*148c0*/  ISETP.GT.U32.AND P5, PT, R11.reuse, 0xf, PT ;  /* 0x0000000f0b00780c */ /* 0x040fe40003fa4070 */
[----:B------:R-:W-:-:S03]  /*148d0*/  ISETP.GT.U32.AND P4, PT, R11, 0x7, PT ;  /* 0x000000070b00780c */ /* 0x000fc60003f84070 */
[----:B------:R-:W-:Y:S01]  /*148e0*/  BSSY.RECONVERGENT B0, `(.L_x_360) ;  /* 0x0000011000007945 */ /* 0x000fe20003800200 */
        /* <DEDUP_REMOVED lines=16> */
.L_x_361:
[----:B------:R-:W-:Y:S05]  /*149f0*/  BSYNC.RECONVERGENT B0 ;  /* 0x0000000000007941 */ /* 0x000fea0003800200 */
.L_x_360:
        /* <DEDUP_REMOVED lines=9> */
.L_x_363:
[----:B------:R-:W-:Y:S05]  /*14a90*/  BSYNC.RECONVERGENT B0 ;  /* 0x0000000000007941 */ /* 0x000fea0003800200 */
.L_x_362:
[----:B------:R-:W-:Y:S01]  /*14aa0*/  BAR.SYNC.DEFER_BLOCKING 0x0 ;  /* 0x0000000000007b1d */ /* 0x000fe20000010000 */
[----:B------:R-:W-:-:S05]  /*14ab0*/  ISETP.GT.U32.AND P0, PT, R11, 0x3, PT ;  /* 0x000000030b00780c */ /* 0x000fca0003f04070 */
[----:B------:R-:W-:Y:S08]  /*14ac0*/  BSSY.RECONVERGENT B0, `(.L_x_364) ;  /* 0x0000008000007945 */ /* 0x000ff00003800200 */
[----:B------:R-:W-:Y:S05]  /*14ad0*/  @P0 BRA `(.L_x_365) ;  /* 0x0000000000180947 */ /* 0x000fea0003800000 */
[----:B0-----:R-:W-:Y:S04]  /*14ae0*/  LDS R0, [R17+0xad10] ;  /* 0x00ad100011007984 */ /* 0x001fe80000000800 */
[----:B-12---:R-:W0:Y:S02]  /*14af0*/  LDS R5, [R17+0xad00] ;  /* 0x00ad000011057984 */ /* 0x006e240000000800 */
[----:B0-----:R-:W-:-:S13]  /*14b00*/  ISETP.GE.U32.AND P0, PT, R0, R5, PT ;  /* 0x000000050000720c */ /* 0x001fda0003f06070 */
[----:B------:R-:W-:Y:S04]  /*14b10*/  @!P0 STS [R17+0xad00], R0 ;  /* 0x00ad000011008388 */ /* 0x000fe80000000800 */
[----:B------:R-:W0:Y:S04]  /*14b20*/  @!P0 LDS.U8 R5, [R18+UR4+0xab04] ;  /* 0x00ab040412058984 */ /* 0x000e280008000000 */
[----:B0-----:R3:W-:Y:S02]  /*14b30*/  @!P0 STS.U8 [R18+UR4+0xab00], R5 ;  /* 0x00ab000512008988 */ /* 0x0017e40008000004 */
.L_x_365:
[----:B------:R-:W-:Y:S05]  /*14b40*/  BSYNC.RECONVERGENT B0 ;  /* 0x0000000000007941 */ /* 0x000fea0003800200 */
.L_x_364:
[----:B------:R-:W-:Y:S01]  /*14b50*/  BAR.SYNC.DEFER_BLOCKING 0x0 ;  /* 0x0000000000007b1d */ /* 0x000fe20000010000 */
[----:B------:R-:W-:-:S05]  /*14b60*/  ISETP.GT.U32.AND P0, PT, R11, 0x1, PT ;  /* 0x000000010b00780c */ /* 0x000fca0003f04070 */
[----:B------:R-:W-:Y:S08]  /*14b70*/  BSSY.RECONVERGENT B0, `(.L_x_366) ;  /* 0x0000008000007945 */ /* 0x000ff00003800200 */
[----:B------:R-:W-:Y:S05]  /*14b80*/  @P0 BRA `(.L_x_367) ;  /* 0x0000000000180947 */ /* 0x000fea0003800000 */
[----:B0-----:R-:W-:Y:S04]  /*14b90*/  LDS R0, [R17+0xad08] ;  /* 0x00ad080011007984 */ /* 0x001fe80000000800 */
[----:B-123--:R-:W0:Y:S02]  /*14ba0*/  LDS R5, [R17+0xad00] ;  /* 0x00ad000011057984 */ /* 0x00ee240000000800 */
[----:B0-----:R-:W-:-:S13]  /*14bb0*/  ISETP.GE.U32.AND P0, PT, R0, R5, PT ;  /* 0x000000050000720c */ /* 0x001fda0003f06070 */
[----:B------:R-:W-:Y:S04]  /*14bc0*/  @!P0 STS [R17+0xad00], R0 ;  /* 0x00ad000011008388 */ /* 0x000fe80000000800 */
[----:B------:R-:W0:Y:S04]  /*14bd0*/  @!P0 LDS.U8 R5, [R18+UR4+0xab02] ;  /* 0x00ab020412058984 */ /* 0x000e280008000000 */
[----:B0-----:R4:W-:Y:S02]  /*14be0*/  @!P0 STS.U8 [R18+UR4+0xab00], R5 ;  /* 0x00ab000512008988 */ /* 0x0019e40008000004 */
.L_x_367:
[----:B------:R-:W-:Y:S05]  /*14bf0*/  BSYNC.RECONVERGENT B0 ;  /* 0x0000000000007941 */ /* 0x000fea0003800200 */
.L_x_366:
        /* <DEDUP_REMOVED lines=49> */
.L_x_373:
[----:B------:R-:W-:Y:S05]  /*14f10*/  BSYNC.RECONVERGENT B4 ;  /* 0x0000000000047941 */ /* 0x000fea0003800200 */
.L_x_372:
[----:B------:R-:W-:-:S07]  /*14f20*/  IMAD.MOV.U32 R43, RZ, RZ, R0 ;  /* 0x000000ffff2b7224 */ /* 0x000fce00078e0000 */
.L_x_371:
[----:B------:R-:W-:Y:S05]  /*14f30*/  BSYNC.RECONVERGENT B3 ;  /* 0x0000000000037941 */ /* 0x000fea0003800200 */
.L_x_370:
        /* <DEDUP_REMOVED lines=10> */
.L_x_374:
[----:B------:R0:W-:Y:S02]  /*14fe0*/  STS [R7+0x9b04], R20 ;  /* 0x009b041407007388 */ /* 0x0001e40000000800 */
.L_x_369:
[----:B------:R-:W-:Y:S05]  /*14ff0*/  BSYNC.RECONVERGENT B2 ;  /* 0x0000000000027941 */ /* 0x000fea0003800200 */
.L_x_368:
[----:B------:R-:W-:Y:S06]  /*15000*/  BAR.SYNC.DEFER_BLOCKING 0x0 ;  /* 0x0000000000007b1d */ /* 0x000fec0000010000 */
[----:B------:R-:W-:Y:S01]  /*15010*/  BSSY.RECONVERGENT B0, `(.L_x_375) ;  /* 0x0000012000007945 */ /* 0x000fe20003800200 */
        /* <DEDUP_REMOVED lines=17> */
.L_x_376:
[----:B------:R-:W-:Y:S05]  /*15130*/  BSYNC.RECONVERGENT B0 ;  /* 0x0000000000007941 */ /* 0x000fea0003800200 */
.L_x_375:
[----:B------:R-:W-:Y:S01]  /*15140*/  BAR.SYNC.DEFER_BLOCKING 0x0 ;  /* 0x0000000000007b1d */ /* 0x000fe20000010000 */
[----:B------:R-:W-:-:S05]  /*15150*/  ISETP.GT.U32.AND P1, PT, R11, 0x1, PT ;  /* 0x000000010b00780c */ /* 0x000fca0003f24070 */
        /* <DEDUP_REMOVED lines=8> */
.L_x_378:
[----:B------:R-:W-:Y:S05]  /*151e0*/  BSYNC.RECONVERGENT B0 ;  /* 0x0000000000007941 */ /* 0x000fea0003800200 */
.L_x_377:
        /* <DEDUP_REMOVED lines=9> */
.L_x_380:
[----:B------:R-:W-:Y:S05]  /*15280*/  BSYNC.RECONVERGENT B0 ;  /* 0x0000000000007941 */ /* 0x000fea0003800200 */
.L_x_379:
        /* <DEDUP_REMOVED lines=9> */
.L_x_382:
[----:B------:R-:W-:Y:S05]  /*15320*/  BSYNC.RECONVERGENT B0 ;  /* 0x0000000000007941 */ /* 0x000fea0003800200 */
.L_x_381:
        /* <DEDUP_REMOVED lines=27> */
.L_x_386:
        /* <DEDUP_REMOVED lines=22> */
.L_x_388:
[----:B------:R-:W-:Y:S05]  /*15640*/  BSYNC.RECONVERGENT B3 ;  /* 0x0000000000037941 */ /* 0x000fea0003800200 */
.L_x_387:
        /* <DEDUP_REMOVED lines=11> */
.L_x_389:
[----:B------:R-:W-:Y:S01]  /*15700*/  IMAD.MOV.U32 R0, RZ, RZ, 0x4 ;  /* 0x00000004ff007424 */ /* 0x000fe200078e00ff */
[----:B------:R0:W-:Y:S04]  /*15710*/  STS.U8 [R18+UR4+0xab00], RZ ;  /* 0x00ab00ff12007988 */ /* 0x0001e80008000004 */
[----:B------:R0:W-:Y:S01]  /*15720*/  STS.U8 [R18+UR4+0xab01], R0 ;  /* 0x00ab010012007988 */ /* 0x0001e20008000004 */
[----:B------:R-:W-:Y:S05]  /*15730*/  BRA `(.L_x_384) ;  /* 0x0000000000947947 */ /* 0x000fea0003800000 */
.L_x_385:
        /* <DEDUP_REMOVED lines=22> */
.L_x_391:
[----:B------:R-:W-:Y:S05]  /*158a0*/  BSYNC.RECONVERGENT B3 ;  /* 0x0000000000037941 */ /* 0x000fea0003800200 */
.L_x_390:
        /* <DEDUP_REMOVED lines=11> */
.L_x_392:
[----:B------:R-:W-:Y:S01]  /*15960*/  IMAD.MOV.U32 R0, RZ, RZ, 0x4 ;  /* 0x00000004ff007424 */ /* 0x000fe200078e00ff */
[----:B------:R0:W-:Y:S04]  /*15970*/  STS.U8 [R18+UR4+0xab00], RZ ;  /* 0x00ab00ff12007988 */ /* 0x0001e80008000004 */
[----:B------:R0:W-:Y:S02]  /*15980*/  STS.U8 [R18+UR4+0xab01], R0 ;  /* 0x00ab010012007988 */ /* 0x0001e40008000004 */
.L_x_384:
[----:B------:R-:W-:Y:S05]  /*15990*/  BSYNC.RECONVERGENT B2 ;  /* 0x0000000000027941 */ /* 0x000fea0003800200 */
.L_x_383:
[----:B0-----:R-:W0:Y:S01]  /*159a0*/  S2R R0, SR_TID.Z ;  /* 0x0000000000007919 */ /* 0x001e220000002300 */
[----:B------:R-:W-:Y:S01]  /*159b0*/  BAR.SYNC.DEFER_BLOCKING 0x0 ;  /* 0x0000000000007b1d */ /* 0x000fe20000010000 */
[----:B------:R-:W-:-:S05]  /*159c0*/  ISETP.GE.U32.AND P0, PT, R3, 0x4, PT ;  /* 0x000000040300780c */ /* 0x000fca0003f06070 */
[----:B------:R-:W-:Y:S01]  /*159d0*/  BSSY.RECONVERGENT B0, `(.L_x_393) ;  /* 0x0000015000007945 */ /* 0x000fe20003800200 */
[----:B0-----:R-:W-:-:S04]  /*159e0*/  ISETP.EQ.AND P0, PT, R0, RZ, !P0 ;  /* 0x000000ff0000720c */ /* 0x001fc80004702270 */
[----:B------:R-:W-:-:S13]  /*159f0*/  ISETP.NE.OR P0, PT, R4, 0x8, !P0 ;  /* 0x000000080400780c */ /* 0x000fda0004705670 */
[----:B------:R-:W-:Y:S05]  /*15a00*/  @P0 BRA `(.L_x_394) ;  /* 0x0000000000440947 */ /* 0x000fea0003800000 */
[----:B------:R-:W0:Y:S01]  /*15a10*/  LDS R0, [R13+0x9b00] ;  /* 0x009b00000d007984 */ /* 0x000e220000000800 */
        /* <DEDUP_REMOVED lines=14> */
.L_x_396:
[----:B------:R-:W-:Y:S05]  /*15b00*/  BSYNC.RELIABLE B1 ;  /* 0x0000000000017941 */ /* 0x000fea0003800100 */
.L_x_395:
[----:B------:R0:W-:Y:S02]  /*15b10*/  STG.E.U8 desc[UR8][R14.64], RZ ;  /* 0x000000ff0e007986 */ /* 0x0001e4000c101108 */
.L_x_394:
[----:B------:R-:W-:Y:S05]  /*15b20*/  BSYNC.RECONVERGENT B0 ;  /* 0x0000000000007941 */ /* 0x000fea0003800200 */
.L_x_393:
[----:B------:R-:W-:Y:S05]  /*15b30*/  WARPSYNC.ALL ;  /* 0x0000000000007948 */ /* 0x000fea0003800000 */
[----:B------:R-:W-:Y:S01]  /*15b40*/  BAR.SYNC.DEFER_BLOCKING 0x0 ;  /* 0x0000000000007b1d */ /* 0x000fe20000010000 */
[----:B------:R-:W-:Y:S01]  /*15b50*/  LEA.HI R0, R3, 0x4, RZ, 0x1e ;  /* 0x0000000403007811 */ /* 0x000fe200078ff0ff */
[----:B------:R-:W-:Y:S01]  /*15b60*/  FADD R25, -R41, 1 ;  /* 0x3f80000029197421 */ /* 0x000fe20000000100 */
[----:B01234-:R-:W-:Y:S02]  /*15b70*/  LOP3.LUT R5, R3, 0x3, RZ, 0xc0, !PT ;  /* 0x0000000303057812 */ /* 0x01ffe400078ec0ff */
[----:B------:R-:W-:Y:S01]  /*15b80*/  I2FP.F32.U32 R0, R0 ;  /* 0x0000000000007245 */ /* 0x000fe20000201000 */
[----:B------:R-:W0:Y:S01]  /*15b90*/  LDCU UR5, c[0x0][0x3b8] ;  /* 0x00007700ff0577ac */ /* 0x000e220008000800 */
[----:B------:R-:W-:-:S03]  /*15ba0*/  I2FP.F32.U32 R5, R5 ;  /* 0x0000000500057245 */ /* 0x000fc60000201000 */
[C---:B------:R-:W-:Y:S01]  /*15bb0*/  FMUL R20, R0.reuse, 0.125 ;  /* 0x3e00000000147820 */ /* 0x040fe20000400000 */
[----:B------:R-:W-:Y:S01]  /*15bc0*/  FMUL R24, R0, 0.0625 ;  /* 0x3d80000000187820 */ /* 0x000fe20000400000 */
[----:B------:R-:W-:Y:S02]  /*15bd0*/  FMUL R5, R5, 0.125 ;  /* 0x3e00000005057820 */ /* 0x000fe40000400000 */
[----:B------:R-:W-:Y:S01]  /*15be0*/  FADD R26, -R20, 1 ;  /* 0x3f800000141a7421 */ /* 0x000fe20000000100 */
[----:B------:R-:W-:Y:S01]  /*15bf0*/  FADD R46, -R24, 1 ;  /* 0x3f800000182e7421 */ /* 0x000fe20000000100 */
[C---:B------:R-:W-:Y:S02]  /*15c00*/  FMUL R0, R5.reuse, R20 ;  /* 0x0000001405007220 */ /* 0x040fe40000400000 */
[----:B------:R-:W-:Y:S01]  /*15c10*/  FMUL R5, R5, R26 ;  /* 0x0000001a05057220 */ /* 0x000fe20000400000 */
[----:B------:R-:W1:Y:S01]  /*15c20*/  LDS R7, [R10+0x200] ;  /* 0x000200000a077984 */ /* 0x000e620000000800 */
[----:B0-----:R-:W-:-:S03]  /*15c30*/  UISETP.NE.AND UP0, UPT, UR5, URZ, UPT ;  /* 0x000000ff0500728c */ /* 0x001fc6000bf05270 */
[----:B------:R-:W0:Y:S04]  /*15c40*/  LDS R21, [R10] ;  /* 0x000000000a157984 */ /* 0x000e280000000800 */
[----:B------:R-:W2:Y:S04]  /*15c50*/  LDS R23, [R10+0x600] ;  /* 0x000600000a177984 */ /* 0x000ea80000000800 */
[----:B------:R-:W3:Y:S04]  /*15c60*/  LDS R22, [R10+0x100] ;  /* 0x000100000a167984 */ /* 0x000ee80000000800 */
[----:B------:R-:W4:Y:S04]  /*15c70*/  LDS R39, [R10+0x800] ;  /* 0x000800000a277984 */ /* 0x000f280000000800 */
[----:B------:R-:W5:Y:S01]  /*15c80*/  LDS R20, [R10+0x300] ;  /* 0x000300000a147984 */ /* 0x000f620000000800 */
[----:B-1----:R-:W-:Y:S01]  /*15c90*/  I2FP.F32.U32 R44, R7 ;  /* 0x00000007002c7245 */ /* 0x002fe20000201000 */
[C---:B------:R-:W-:Y:S01]  /*15ca0*/  FMUL R7, R46.reuse, R41 ;  /* 0x000000292e077220 */ /* 0x040fe20000400000 */
[----:B0-----:R-:W-:Y:S01]  /*15cb0*/  I2FP.F32.U32 R26, R21 ;  /* 0x00000015001a7245 */ /* 0x001fe20000201000 */
[----:B------:R-:W-:-:S02]  /*15cc0*/  FMUL R21, R46, R25 ;  /* 0x000000192e157220 */ /* 0x000fc40000400000 */
[----:B------:R-:W-:Y:S01]  /*15cd0*/  FMUL R44, R7, R44 ;  /* 0x0000002c072c7220 */ /* 0x000fe20000400000 */
[----:B--2---:R-:W-:Y:S01]  /*15ce0*/  I2FP.F32.U32 R43, R23 ;  /* 0x00000017002b7245 */ /* 0x004fe20000201000 */
[C---:B------:R-:W-:Y:S02]  /*15cf0*/  FMUL R23, R24.reuse, R25 ;  /* 0x0000001918177220 */ /* 0x040fe40000400000 */
[----:B------:R-:W-:Y:S01]  /*15d00*/  FFMA R26, R21, R26, R44 ;  /* 0x0000001a151a7223 */ /* 0x000fe2000000002c */
[----:B------:R-:W0:Y:S01]  /*15d10*/  LDS R25, [R10+0x700] ;  /* 0x000700000a197984 */ /* 0x000e220000000800 */
[----:B---3--:R-:W-:Y:S01]  /*15d20*/  I2FP.F32.U32 R44, R22 ;  /* 0x00000016002c7245 */ /* 0x008fe20000201000 */
[----:B------:R-:W-:Y:S01]  /*15d30*/  FMUL R24, R24, R41 ;  /* 0x0000002918187220 */ /* 0x000fe20000400000 */
[----:B------:R-:W-:Y:S01]  /*15d40*/  FFMA R43, R23, R43, R26 ;  /* 0x0000002b172b7223 */ /* 0x000fe2000000001a */
[----:B------:R-:W1:Y:S01]  /*15d50*/  LDS R22, [R10+0x280] ;  /* 0x000280000a167984 */ /* 0x000e620000000800 */
[----:B----4-:R-:W-:Y:S01]  /*15d60*/  I2FP.F32.U32 R39, R39 ;  /* 0x0000002700277245 */ /* 0x010fe20000201000 */
[----:B------:R-:W-:-:S02]  /*15d70*/  FMUL R44, R5, R44 ;  /* 0x0000002c052c7220 */ /* 0x000fc40000400000 */
[----:B------:R-:W2:Y:S01]  /*15d80*/  LDS R26, [R10+0x500] ;  /* 0x000500000a1a7984 */ /* 0x000ea20000000800 */
[----:B-----5:R-:W-:Y:S01]  /*15d90*/  I2FP.F32.U32 R20, R20 ;  /* 0x0000001400147245 */ /* 0x020fe20000201000 */
[----:B------:R-:W-:-:S04]  /*15da0*/  FFMA R39, R24, R39, R43 ;  /* 0x0000002718277223 */ /* 0x000fc8000000002b */
[----:B------:R-:W-:Y:S02]  /*15db0*/  FFMA R43, R37, R20, R44 ;  /* 0x00000014252b7223 */ /* 0x000fe4000000002c */
[----:B------:R-:W3:Y:S01]  /*15dc0*/  LDS R20, [R10+0x80] ;  /* 0x000080000a147984 */ /* 0x000ee20000000800 */
[----:B------:R-:W4:Y:S01]  /*15dd0*/  F2I.U32.TRUNC.NTZ R39, R39 ;  /* 0x0000002700277305 */ /* 0x000f22000020f000 */
[----:B0-----:R-:W-:Y:S02]  /*15de0*/  I2FP.F32.U32 R25, R25 ;  /* 0x0000001900197245 */ /* 0x001fe40000201000 */
[----:B-1----:R-:W-:-:S03]  /*15df0*/  I2FP.F32.U32 R22, R22 ;  /* 0x0000001600167245 */ /* 0x002fc60000201000 */
[----:B------:R-:W-:Y:S01]  /*15e00*/  FFMA R25, R28, R25, R43 ;  /* 0x000000191c197223 */ /* 0x000fe2000000002b */
[----:B--2---:R-:W-:Y:S01]  /*15e10*/  I2FP.F32.U32 R26, R26 ;  /* 0x0000001a001a7245 */ /* 0x004fe20000201000 */
[----:B------:R-:W-:Y:S02]  /*15e20*/  FMUL R22, R7, R22 ;  /* 0x0000001607167220 */ /* 0x000fe40000400000 */
[----:B------:R-:W0:Y:S02]  /*15e30*/  LDS R7, [R10+0x880] ;  /* 0x000880000a077984 */ /* 0x000e240000000800 */
[----:B------:R-:W-:Y:S01]  /*15e40*/  FFMA R25, R0, R26, R25 ;  /* 0x0000001a00197223 */ /* 0x000fe20000000019 */
[----:B----4-:R-:W-:Y:S02]  /*15e50*/  I2FP.F32.U32 R26, R39 ;  /* 0x00000027001a7245 */ /* 0x010fe40000201000 */
[----:B---3--:R-:W-:-:S03]  /*15e60*/  I2FP.F32.U32 R20, R20 ;  /* 0x0000001400147245 */ /* 0x008fc60000201000 */
[----:B------:R-:W-:Y:S02]  /*15e70*/  FFMA R25, R25, 4, R26 ;  /* 0x4080000019197823 */ /* 0x000fe4000000001a */
[----:B------:R-:W1:Y:S01]  /*15e80*/  LDS R26, [R10+0x680] ;  /* 0x000680000a1a7984 */ /* 0x000e620000000800 */
[----:B------:R-:W-:-:S03]  /*15e90*/  FFMA R20, R21, R20, R22 ;  /* 0x0000001415147223 */ /* 0x000fc60000000016 */
[----:B------:R-:W2:Y:S02]  /*15ea0*/  F2I.U32.TRUNC.NTZ R25, R25 ;  /* 0x0000001900197305 */ /* 0x000ea4000020f000 */
[----:B--2---:R-:W-:Y:S04]  /*15eb0*/  STS [R6+0x9b00], R25 ;  /* 0x009b001906007388 */ /* 0x004fe80000000800 */
[----:B------:R-:W2:Y:S04]  /*15ec0*/  LDS R22, [R10+0x180] ;  /* 0x000180000a167984 */ /* 0x000ea80000000800 */
[----:B------:R-:W3:Y:S01]  /*15ed0*/  LDS R21, [R10+0x380] ;  /* 0x000380000a157984 */ /* 0x000ee20000000800 */
[----:B0-----:R-:W-:-:S03]  /*15ee0*/  I2FP.F32.U32 R7, R7 ;  /* 0x0000000700077245 */ /* 0x001fc60000201000 */
[----:B------:R-:W0:Y:S04]  /*15ef0*/  LDS R39, [R10+0x780] ;  /* 0x000780000a277984 */ /* 0x000e280000000800 */
[----:B------:R-:W4:Y:S01]  /*15f00*/  LDS R43, [R10+0x580] ;  /* 0x000580000a2b7984 */ /* 0x000f220000000800 */
[----:B-1----:R-:W-:-:S05]  /*15f10*/  I2FP.F32.U32 R26, R26 ;  /* 0x0000001a001a7245 */ /* 0x002fca0000201000 */
[----:B------:R-:W-:-:S04]  /*15f20*/  FFMA R23, R23, R26, R20 ;  /* 0x0000001a17177223 */ /* 0x000fc80000000014 */
[----:B------:R-:W-:-:S06]  /*15f30*/  FFMA R7, R24, R7, R23 ;  /* 0x0000000718077223 */ /* 0x000fcc0000000017 */
[----:B------:R-:W1:Y:S01]  /*15f40*/  F2I.U32.TRUNC.NTZ R7, R7 ;  /* 0x0000000700077305 */ /* 0x000e62000020f000 */
[----:B--2---:R-:W-:Y:S02]  /*15f50*/  I2FP.F32.U32 R22, R22 ;  /* 0x0000001600167245 */ /* 0x004fe40000201000 */
[----:B---3--:R-:W-:-:S03]  /*15f60*/  I2FP.F32.U32 R20, R21 ;  /* 0x0000001500147245 */ /* 0x008fc60000201000 */
[----:B------:R-:W-:Y:S01]  /*15f70*/  FMUL R22, R5, R22 ;  /* 0x0000001605167220 */ /* 0x000fe20000400000 */
[----:B0-----:R-:W-:-:S03]  /*15f80*/  I2FP.F32.U32 R39, R39 ;  /* 0x0000002700277245 */ /* 0x001fc60000201000 */
[----:B------:R-:W-:Y:S01]  /*15f90*/  FFMA R5, R37, R20, R22 ;  /* 0x0000001425057223 */ /* 0x000fe20000000016 */
[----:B-1----:R-:W-:Y:S02]  /*15fa0*/  I2FP.F32.U32 R20, R7 ;  /* 0x0000000700147245 */ /* 0x002fe40000201000 */
[----:B----4-:R-:W-:Y:S01]  /*15fb0*/  I2FP.F32.U32 R43, R43 ;  /* 0x0000002b002b7245 */ /* 0x010fe20000201000 */
        /* <DEDUP_REMOVED lines=28> */
.L_x_397:
        /* <DEDUP_REMOVED lines=20> */
.L_x_399:
[----:B------:R-:W-:Y:S05]  /*162c0*/  BSYNC.RECONVERGENT B0 ;  /* 0x0000000000007941 */ /* 0x000fea0003800200 */
.L_x_398:
        /* <DEDUP_REMOVED lines=9> */
.L_x_401:
[----:B------:R-:W-:Y:S05]  /*16360*/  BSYNC.RECONVERGENT B0 ;  /* 0x0000000000007941 */ /* 0x000fea0003800200 */
.L_x_400:
        /* <DEDUP_REMOVED lines=10> */
.L_x_403:
[----:B------:R-:W-:Y:S05]  /*16410*/  BSYNC.RECONVERGENT B0 ;  /* 0x0000000000007941 */ /* 0x000fea0003800200 */
.L_x_402:
        /* <DEDUP_REMOVED lines=10> */
.L_x_405:
[----:B------:R-:W-:Y:S05]  /*164c0*/  BSYNC.RECONVERGENT B0 ;  /* 0x0000000000007941 */ /* 0x000fea0003800200 */
.L_x_404:
        /* <DEDUP_REMOVED lines=49> */
.L_x_411:
[----:B------:R-:W-:Y:S05]  /*167e0*/  BSYNC.RECONVERGENT B4 ;  /* 0x0000000000047941 */ /* 0x000fea0003800200 */
.L_x_410:
[----:B------:R-:W-:-:S07]  /*167f0*/  IMAD.MOV.U32 R43, RZ, RZ, R0 ;  /* 0x000000ffff2b7224 */ /* 0x000fce00078e0000 */
.L_x_409:
[----:B------:R-:W-:Y:S05]  /*16800*/  BSYNC.RECONVERGENT B3 ;  /* 0x0000000000037941 */ /* 0x000fea0003800200 */
.L_x_408:
        /* <DEDUP_REMOVED lines=10> */
.L_x_412:
[----:B------:R0:W-:Y:S02]  /*168b0*/  STS [R7+0x9b04], R20 ;  /* 0x009b041407007388 */ /* 0x0001e40000000800 */
.L_x_407:
[----:B------:R-:W-:Y:S05]  /*168c0*/  BSYNC.RECONVERGENT B2 ;  /* 0x0000000000027941 */ /* 0x000fea0003800200 */
.L_x_406:
        /* <DEDUP_REMOVED lines=19> */
.L_x_414:
[----:B------:R-:W-:Y:S05]  /*16a00*/  BSYNC.RECONVERGENT B0 ;  /* 0x0000000000007941 */ /* 0x000fea0003800200 */
.L_x_413:
        /* <DEDUP_REMOVED lines=10> */
.L_x_416:
[----:B------:R-:W-:Y:S05]  /*16ab0*/  BSYNC.RECONVERGENT B0 ;  /* 0x0000000000007941 */ /* 0x000fea0003800200 */
.L_x_415:
        /* <DEDUP_REMOVED lines=9> */
.L_x_418:
[----:B------:R-:W-:Y:S05]  /*16b50*/  BSYNC.RECONVERGENT B0 ;  /* 0x0000000000007941 */ /* 0x000fea0003800200 */
.L_x_417:
        /* <DEDUP_REMOVED lines=9> */
.L_x_420:
[----:B------:R-:W-:Y:S05]  /*16bf0*/  BSYNC.RECONVERGENT B0 ;  /* 0x0000000000007941 */ /* 0x000fea0003800200 */
.L_x_419:
        /* <DEDUP_REMOVED lines=27> */
.L_x_424:
        /* <DEDUP_REMOVED lines=22> */
.L_x_426:
[----:B------:R-:W-:Y:S05]  /*16f10*/  BSYNC.RECONVERGENT B3 ;  /* 0x0000000000037941 */ /* 0x000fea0003800200 */
.L_x_425:
        /* <DEDUP_REMOVED lines=11> */
.L_x_427:
[----:B------:R-:W-:Y:S01]  /*16fd0*/  IMAD.MOV.U32 R0, RZ, RZ, 0x4 ;  /* 0x00000004ff007424 */ /* 0x000fe200078e00ff */
[----:B------:R0:W-:Y:S04]  /*16fe0*/  STS.U8 [R18+UR4+0xab00], RZ ;  /* 0x00ab00ff12007988 */ /* 0x0001e80008000004 */
[----:B------:R0:W-:Y:S01]  /*16ff0*/  STS.U8 [R18+UR4+0xab01], R0 ;  /* 0x00ab010012007988 */ /* 0x0001e20008000004 */
[----:B------:R-:W-:Y:S05]  /*17000*/  BRA `(.L_x_422) ;  /* 0x0000000000947947 */ /* 0x000fea0003800000 */
.L_x_423:
        /* <DEDUP_REMOVED lines=22> */
.L_x_429:
[----:B------:R-:W-:Y:S05]  /*17170*/  BSYNC.RECONVERGENT B3 ;  /* 0x0000000000037941 */ /* 0x000fea0003800200 */
.L_x_428:
        /* <DEDUP_REMOVED lines=11> */
.L_x_430:
[----:B------:R-:W-:Y:S01]  /*17230*/  IMAD.MOV.U32 R0, RZ, RZ, 0x4 ;  /* 0x00000004ff007424 */ /* 0x000fe200078e00ff */
[----:B------:R0:W-:Y:S04]  /*17240*/  STS.U8 [R18+UR4+0xab00], RZ ;  /* 0x00ab00ff12007988 */ /* 0x0001e80008000004 */
[----:B------:R0:W-:Y:S02]  /*17250*/  STS.U8 [R18+UR4+0xab01], R0 ;  /* 0x00ab010012007988 */ /* 0x0001e40008000004 */
.L_x_422:
[----:B------:R-:W-:Y:S05]  /*17260*/  BSYNC.RECONVERGENT B2 ;  /* 0x0000000000027941 */ /* 0x000fea0003800200 */
.L_x_421:
[----:B0-----:R-:W0:Y:S01]  /*17270*/  S2R R0, SR_TID.Z ;  /* 0x0000000000007919 */ /* 0x001e220000002300 */
[----:B------:R-:W-:Y:S01]  /*17280*/  BAR.SYNC.DEFER_BLOCKING 0x0 ;  /* 0x0000000000007b1d */ /* 0x000fe20000010000 */
[C---:B------:R-:W-:Y:S02]  /*17290*/  ISETP.GE.U32.AND P1, PT, R3.reuse, 0x8, PT ;  /* 0x000000080300780c */ /* 0x040fe40003f26070 */
[----:B------:R-:W-:-:S03]  /*172a0*/  ISETP.GT.U32.AND P0, PT, R3, 0x3, PT ;  /* 0x000000030300780c */ /* 0x000fc60003f04070 */
[----:B------:R-:W-:Y:S01]  /*172b0*/  BSSY.RECONVERGENT B0, `(.L_x_431) ;  /* 0x0000016000007945 */ /* 0x000fe20003800200 */
[----:B------:R-:W-:Y:S02]  /*172c0*/  ISETP.EQ.AND P0, PT, R4, 0x8, P0 ;  /* 0x000000080400780c */ /* 0x000fe40000702270 */
[----:B0-----:R-:W-:-:S04]  /*172d0*/  ISETP.EQ.AND P1, PT, R0, RZ, !P1 ;  /* 0x000000ff0000720c */ /* 0x001fc80004f22270 */
[----:B------:R-:W-:-:S13]  /*172e0*/  PLOP3.LUT P0, PT, P0, P1, PT, 0x80, 0x8 ;  /* 0x000000000008781c */ /* 0x000fda0000703070 */
[----:B------:R-:W-:Y:S05]  /*172f0*/  @!P0 BRA `(.L_x_432) ;  /* 0x0000000000448947 */ /* 0x000fea0003800000 */
        /* <DEDUP_REMOVED lines=15> */
.L_x_434:
[----:B------:R-:W-:Y:S05]  /*173f0*/  BSYNC.RELIABLE B1 ;  /* 0x0000000000017941 */ /* 0x000fea0003800100 */
.L_x_433:
[----:B------:R0:W-:Y:S02]  /*17400*/  STG.E.U8 desc[UR8][R14.64], RZ ;  /* 0x000000ff0e007986 */ /* 0x0001e4000c101108 */
.L_x_432:
[----:B------:R-:W-:Y:S05]  /*17410*/  BSYNC.RECONVERGENT B0 ;  /* 0x0000000000007941 */ /* 0x000fea0003800200 */
.L_x_431:
[----:B------:R-:W-:Y:S05]  /*17420*/  WARPSYNC.ALL ;  /* 0x0000000000007948 */ /* 0x000fea0003800000 */
[----:B------:R-:W-:Y:S01]  /*17430*/  BAR.SYNC.DEFER_BLOCKING 0x0 ;  /* 0x0000000000007b1d */ /* 0x000fe20000010000 */
[----:B01234-:R-:W-:Y:S02]  /*17440*/  LOP3.LUT R5, R3, 0x3, RZ, 0xc0, !PT ;  /* 0x0000000303057812 */ /* 0x01ffe400078ec0ff */
[----:B------:R-:W-:Y:S02]  /*17450*/  SHF.R.U32.HI R7, RZ, 0x2, R3 ;  /* 0x00000002ff077819 */ /* 0x000fe40000011603 */
[----:B------:R-:W-:Y:S01]  /*17460*/  LOP3.LUT R5, R5, 0xc, RZ, 0xfc, !PT ;  /* 0x0000000c05057812 */ /* 0x000fe200078efcff */
[----:B------:R-:W0:Y:S01]  /*17470*/  LDCU UR5, c[0x0][0x3b8] ;  /* 0x00007700ff0577ac */ /* 0x000e220008000800 */
[----:B------:R-:W-:-:S02]  /*17480*/  I2FP.F32.U32 R7, R7 ;  /* 0x0000000700077245 */ /* 0x000fc40000201000 */
[----:B------:R-:W-:-:S03]  /*17490*/  I2FP.F32.U32 R39, R5 ;  /* 0x0000000500277245 */ /* 0x000fc60000201000 */
[----:B------:R-:W-:Y:S02]  /*174a0*/  FMUL R44, R7, 0.0625 ;  /* 0x3d800000072c7820 */ /* 0x000fe40000400000 */
[----:B------:R-:W-:Y:S02]  /*174b0*/  FMUL R39, R39, 0.0625 ;  /* 0x3d80000027277820 */ /* 0x000fe40000400000 */
[----:B------:R-:W-:Y:S02]  /*174c0*/  FADD R42, -R44, 1 ;  /* 0x3f8000002c2a7421 */ /* 0x000fe40000000100 */
[----:B------:R-:W-:Y:S01]  /*174d0*/  FADD R23, -R39, 1 ;  /* 0x3f80000027177421 */ /* 0x000fe20000000100 */
[----:B------:R-:W1:Y:S01]  /*174e0*/  LDS R22, [R10+0x200] ;  /* 0x000200000a167984 */ /* 0x000e620000000800 */
[----:B0-----:R-:W-:-:S03]  /*174f0*/  UISETP.NE.AND UP0, UPT, UR5, URZ, UPT ;  /* 0x000000ff0500728c */ /* 0x001fc6000bf05270 */
[----:B------:R-:W0:Y:S04]  /*17500*/  LDS R21, [R10] ;  /* 0x000000000a157984 */ /* 0x000e280000000800 */
        /* <DEDUP_REMOVED lines=8> */
[----:B0-----:R-:W-:Y:S01]  /*17590*/  I2FP.F32.U32 R26, R21 ;  /* 0x00000015001a7245 */ /* 0x001fe20000201000 */
[----:B------:R-:W-:-:S02]  /*175a0*/  FMUL R21, R42, R23 ;  /* 0x000000172a157220 */ /* 0x000fc40000400000 */
[----:B------:R-:W-:Y:S01]  /*175b0*/  FMUL R42, R22, R25 ;  /* 0x00000019162a7220 */ /* 0x000fe20000400000 */
[C---:B------:R-:W-:Y:S01]  /*175c0*/  FMUL R23, R44.reuse, R23 ;  /* 0x000000172c177220 */ /* 0x040fe20000400000 */
[----:B--2---:R-:W-:Y:S02]  /*175d0*/  I2FP.F32.U32 R43, R43 ;  /* 0x0000002b002b7245 */ /* 0x004fe40000201000 */
[----:B------:R-:W-:Y:S01]  /*175e0*/  FFMA R26, R21, R26, R42 ;  /* 0x0000001a151a7223 */ /* 0x000fe2000000002a */
[----:B---3--:R-:W-:Y:S01]  /*175f0*/  I2FP.F32.U32 R25, R24 ;  /* 0x0000001800197245 */ /* 0x008fe20000201000 */
[----:B------:R-:W-:Y:S02]  /*17600*/  FMUL R24, R44, R39 ;  /* 0x000000272c187220 */ /* 0x000fe40000400000 */
[----:B------:R-:W-:Y:S01]  /*17610*/  FFMA R43, R23, R43, R26 ;  /* 0x0000002b172b7223 */ /* 0x000fe2000000001a */
[----:B------:R-:W0:Y:S03]  /*17620*/  LDS R42, [R10+0x880] ;  /* 0x000880000a2a7984 */ /* 0x000e260000000800 */
[----:B------:R-:W-:Y:S01]  /*17630*/  FFMA R25, R24, R25, R43 ;  /* 0x0000001918197223 */ /* 0x000fe2000000002b */
[----:B----4-:R-:W-:-:S02]  /*17640*/  I2FP.F32.U32 R43, R20 ;  /* 0x00000014002b7245 */ /* 0x010fc40000201000 */
[----:B------:R-:W1:Y:S01]  /*17650*/  LDS R20, [R10+0x280] ;  /* 0x000280000a147984 */ /* 0x000e620000000800 */
[----:B-----5:R-:W-:Y:S02]  /*17660*/  I2FP.F32.U32 R0, R0 ;  /* 0x0000000000007245 */ /* 0x020fe40000201000 */
[----:B------:R-:W2:Y:S01]  /*17670*/  F2I.U32.TRUNC.NTZ R25, R25 ;  /* 0x0000001900197305 */ /* 0x000ea2000020f000 */
[----:B------:R-:W-:Y:S01]  /*17680*/  FMUL R26, R36, R43 ;  /* 0x0000002b241a7220 */ /* 0x000fe20000400000 */
[----:B------:R-:W-:Y:S02]  /*17690*/  I2FP.F32.U32 R5, R5 ;  /* 0x0000000500057245 */ /* 0x000fe40000201000 */
[----:B------:R-:W-:Y:S01]  /*176a0*/  I2FP.F32.U32 R7, R7 ;  /* 0x0000000700077245 */ /* 0x000fe20000201000 */
[----:B------:R-:W-:Y:S02]  /*176b0*/  FFMA R43, R35, R0, R26 ;  /* 0x00000000232b7223 */ /* 0x000fe4000000001a */
[----:B------:R-:W3:Y:S02]  /*176c0*/  LDS R26, [R10+0x680] ;  /* 0x000680000a1a7984 */ /* 0x000ee40000000800 */
[----:B------:R-:W-:-:S04]  /*176d0*/  FFMA R0, R34, R5, R43 ;  /* 0x0000000522007223 */ /* 0x000fc8000000002b */
[----:B------:R-:W-:Y:S01]  /*176e0*/  FFMA R0, R33, R7, R0 ;  /* 0x0000000721007223 */ /* 0x000fe20000000000 */
[----:B--2---:R-:W-:Y:S01]  /*176f0*/  I2FP.F32.U32 R5, R25 ;  /* 0x0000001900057245 */ /* 0x004fe20000201000 */
[----:B------:R-:W2:Y:S04]  /*17700*/  LDS R7, [R10+0x80] ;  /* 0x000080000a077984 */ /* 0x000ea80000000800 */
[----:B------:R-:W-:-:S06]  /*17710*/  FFMA R5, R0, 4, R5 ;  /* 0x4080000000057823 */ /* 0x000fcc0000000005 */
[----:B------:R-:W4:Y:S01]  /*17720*/  F2I.U32.TRUNC.NTZ R5, R5 ;  /* 0x0000000500057305 */ /* 0x000f22000020f000 */
[----:B0-----:R-:W-:Y:S02]  /*17730*/  I2FP.F32.U32 R42, R42 ;  /* 0x0000002a002a7245 */ /* 0x001fe40000201000 */
[----:B-1----:R-:W-:Y:S01]  /*17740*/  I2FP.F32.U32 R25, R20 ;  /* 0x0000001400197245 */ /* 0x002fe20000201000 */
[----:B----4-:R-:W-:Y:S04]  /*17750*/  STS [R6+0x9b00], R5 ;  /* 0x009b000506007388 */ /* 0x010fe80000000800 */
[----:B------:R-:W-:Y:S01]  /*17760*/  FMUL R22, R22, R25 ;  /* 0x0000001916167220 */ /* 0x000fe20000400000 */
[----:B------:R-:W0:Y:S01]  /*17770*/  LDS R43, [R10+0x180] ;  /* 0x000180000a2b7984 */ /* 0x000e220000000800 */
[----:B---3--:R-:W-:-:S03]  /*17780*/  I2FP.F32.U32 R26, R26 ;  /* 0x0000001a001a7245 */ /* 0x008fc60000201000 */
[----:B------:R-:W1:Y:S04]  /*17790*/  LDS R25, [R10+0x380] ;  /* 0x000380000a197984 */ /* 0x000e680000000800 */
[----:B------:R-:W3:Y:S01]  /*177a0*/  LDS R44, [R10+0x780] ;  /* 0x000780000a2c7984 */ /* 0x000ee20000000800 */
[----:B--2---:R-:W-:-:S03]  /*177b0*/  I2FP.F32.U32 R20, R7 ;  /* 0x0000000700147245 */ /* 0x004fc60000201000 */
[----:B------:R-:W2:Y:S02]  /*177c0*/  LDS R0, [R10+0x580] ;  /* 0x000580000a007984 */ /* 0x000ea40000000800 */
[----:B------:R-:W-:-:S04]  /*177d0*/  FFMA R20, R21, R20, R22 ;  /* 0x0000001415147223 */ /* 0x000fc80000000016 */
[----:B------:R-:W-:-:S04]  /*177e0*/  FFMA R23, R23, R26, R20 ;  /* 0x0000001a17177223 */ /* 0x000fc80000000014 */
[----:B------:R-:W-:-:S06]  /*177f0*/  FFMA R23, R24, R42, R23 ;  /* 0x0000002a18177223 */ /* 0x000fcc0000000017 */
[----:B------:R-:W4:Y:S01]  /*17800*/  F2I.U32.TRUNC.NTZ R23, R23 ;  /* 0x0000001700177305 */ /* 0x000f22000020f000 */
[----:B0-----:R-:W-:Y:S02]  /*17810*/  I2FP.F32.U32 R43, R43 ;  /* 0x0000002b002b7245 */ /* 0x001fe40000201000 */
[----:B-1----:R-:W-:-:S03]  /*17820*/  I2FP.F32.U32 R20, R25 ;  /* 0x0000001900147245 */ /* 0x002fc60000201000 */
[----:B------:R-:W-:Y:S01]  /*17830*/  FMUL R22, R36, R43 ;  /* 0x0000002b24167220 */ /* 0x000fe20000400000 */
[----:B---3--:R-:W-:-:S03]  /*17840*/  I2FP.F32.U32 R44, R44 ;  /* 0x0000002c002c7245 */ /* 0x008fc60000201000 */
[----:B------:R-:W-:Y:S01]  /*17850*/  FFMA R7, R35, R20, R22 ;  /* 0x0000001423077223 */ /* 0x000fe20000000016 */
[----:B------:R-:W-:Y:S01]  /*17860*/  IMAD.SHL.U32 R22, R3, 0x40, RZ ;  /* 0x0000004003167824 */ /* 0x000fe200078e00ff */
[----:B--2---:R-:W-:Y:S02]  /*17870*/  I2FP.F32.U32 R0, R0 ;  /* 0x0000000000007245 */ /* 0x004fe40000201000 */
[----:B------:R-:W-:Y:S01]  /*17880*/  FFMA R44, R34, R44, R7 ;  /* 0x0000002c222c7223 */ /* 0x000fe20000000007 */
[----:B----4-:R-:W-:Y:S02]  /*17890*/  I2FP.F32.U32 R7, R23 ;  /* 0x0000001700077245 */ /* 0x010fe40000201000 */
[----:B------:R-:W-:Y:S01]  /*178a0*/  LOP3.LUT R20, R22, 0xc0, RZ, 0xc0, !PT ;  /* 0x000000c016147812 */ /* 0x000fe200078ec0ff */
[----:B------:R-:W-:-:S04]  /*178b0*/  FFMA R0, R33, R0, R44 ;  /* 0x0000000021007223 */ /* 0x000fc8000000002c */
[----:B------:R-:W-:Y:S01]  /*178c0*/  FFMA R0, R0, 4, R7 ;  /* 0x4080000000007823 */ /* 0x000fe20000000007 */
[----:B------:R-:W-:-:S03]  /*178d0*/  IADD3 R7, PT, PT, R20, 0x300, R11 ;  /* 0x0000030014077810 */ /* 0x000fc60007ffe00b */
[----:B------:R-:W0:Y:S02]  /*178e0*/  F2I.U32.TRUNC.NTZ R21, R0 ;  /* 0x0000000000157305 */ /* 0x000e24000020f000 */
[----:B0-----:R0:W-:Y:S01]  /*178f0*/  STS [R6+0x9b80], R21 ;  /* 0x009b801506007388 */ /* 0x0011e20000000800 */
[----:B------:R-:W-:Y:S05]  /*17900*/  BRA.U !UP0, `(.L_x_435) ;  /* 0x0000000108507547 */ /* 0x000fea000b800000 */
[----:B------:R-:W1:Y:S01]  /*17910*/  LDS.U8 R20, [R19+0xd8] ;  /* 0x0000d80013147984 */ /* 0x000e620000000000 */
[----:B------:R-:W2:Y:S01]  /*17920*/  S2UR UR7, SR_CgaCtaId ;  /* 0x00000000000779c3 */ /* 0x000ea20000008800 */
[----:B------:R-:W-:Y:S01]  /*17930*/  IMAD.SHL.U32 R0, R3, 0x100, RZ ;  /* 0x0000010003007824 */ /* 0x000fe200078e00ff */
[----:B------:R-:W-:Y:S02]  /*17940*/  UMOV UR5, 0x400 ;  /* 0x0000040000057882 */ /* 0x000fe40000000000 */
[----:B------:R-:W-:Y:S02]  /*17950*/  UIADD3 UR6, UPT, UPT, UR5, 0x708, URZ ;  /* 0x0000070805067890 */ /* 0x000fe4000fffe0ff */
[----:B------:R-:W-:Y:S01]  /*17960*/  LOP3.LUT R0, R0, 0xfc00, RZ, 0xc0, !PT ;  /* 0x0000fc0000007812 */ /* 0x000fe200078ec0ff */
[----:B------:R-:W-:-:S04]  /*17970*/  UIADD3 UR5, UPT, UPT, UR5, 0x750, URZ ;  /* 0x0000075005057890 */ /* 0x000fc8000fffe0ff */
[----:B------:R-:W-:-:S04]  /*17980*/  IMAD.IADD R0, R0, 0x1, R7 ;  /* 0x0000000100007824 */ /* 0x000fc800078e0207 */
[----:B------:R-:W-:-:S05]  /*17990*/  IMAD.SHL.U32 R0, R0, 0x2, RZ ;  /* 0x0000000200007824 */ /* 0x000fca00078e00ff */
        /* <DEDUP_REMOVED lines=11> */
.L_x_435:
[----:B------:R-:W-:Y:S01]  /*17a50*/  BAR.SYNC.DEFER_BLOCKING 0x0 ;  /* 0x0000000000007b1d */ /* 0x000fe20000010000 */
[C---:B------:R-:W-:Y:S02]  /*17a60*/  ISETP.GT.U32.AND P5, PT, R11.reuse, 0xf, PT ;  /* 0x0000000f0b00780c */ /* 0x040fe40003fa4070 */
[----:B------:R-:W-:-:S03]  /*17a70*/  ISETP.GT.U32.AND P4, PT, R11, 0x7, PT ;  /* 0x000000070b00780c */ /* 0x000fc60003f84070 */
[----:B------:R-:W-:Y:S01]  /*17a80*/  BSSY.RECONVERGENT B0, `(.L_x_436) ;  /* 0x0000011000007945 */ /* 0x000fe20003800200 */
[----:B------:R-:W-:Y:S04]  /*17a90*/  LDS R0, [R6+0x9b80] ;  /* 0x009b800006007984 */ /* 0x000fe80000000800 */
[----:B-1----:R-:W1:Y:S02]  /*17aa0*/  LDS R5, [R6+0x9b00] ;  /* 0x009b000006057984 */ /* 0x002e640000000800 */
[----:B-1----:R-:W-:-:S13]  /*17ab0*/  ISETP.GE.U32.AND P0, PT, R0, R5, PT ;  /* 0x000000050000720c */ /* 0x002fda0003f06070 */
[----:B------:R-:W-:Y:S04]  /*17ac0*/  @P0 STS.U8 [R18+UR4+0xab00], R11 ;  /* 0x00ab000b12000988 */ /* 0x000fe80008000004 */
[----:B------:R-:W1:Y:S04]  /*17ad0*/  @P0 LDS R20, [R6+0x9b00] ;  /* 0x009b000006140984 */ /* 0x000e680000000800 */
[----:B-1----:R1:W-:Y:S04]  /*17ae0*/  @P0 STS [R17+0xad00], R20 ;  /* 0x00ad001411000388 */ /* 0x0023e80000000800 */
[----:B------:R1:W-:Y:S04]  /*17af0*/  @!P0 STS [R17+0xad00], R0 ;  /* 0x00ad000011008388 */ /* 0x0003e80000000800 */
[----:B------:R1:W-:Y:S01]  /*17b00*/  @!P0 STS.U8 [R18+UR4+0xab00], R16 ;  /* 0x00ab001012008988 */ /* 0x0003e20008000004 */
[----:B------:R-:W-:Y:S06]  /*17b10*/  BAR.SYNC.DEFER_BLOCKING 0x0 ;  /* 0x0000000000007b1d */ /* 0x000fec0000010000 */
[----:B------:R-:W-:Y:S05]  /*17b20*/  @P5 BRA `(.L_x_437) ;  /* 0x0000000000185947 */ /* 0x000fea0003800000 */
[----:B-1----:R-:W-:Y:S04]  /*17b30*/  LDS R0, [R17+0xad40] ;  /* 0x00ad400011007984 */ /* 0x002fe80000000800 */
[----:B------:R-:W1:Y:S02]  /*17b40*/  LDS R5, [R17+0xad00] ;  /* 0x00ad000011057984 */ /* 0x000e640000000800 */
[----:B-1----:R-:W-:-:S13]  /*17b50*/  ISETP.GE.U32.AND P0, PT, R0, R5, PT ;  /* 0x000000050000720c */ /* 0x002fda0003f06070 */
[----:B------:R-:W-:Y:S04]  /*17b60*/  @!P0 STS [R17+0xad00], R0 ;  /* 0x00ad000011008388 */ /* 0x000fe80000000800 */
[----:B------:R-:W1:Y:S04]  /*17b70*/  @!P0 LDS.U8 R5, [R18+UR4+0xab10] ;  /* 0x00ab100412058984 */ /* 0x000e680008000000 */
[----:B-1----:R2:W-:Y:S02]  /*17b80*/  @!P0 STS.U8 [R18+UR4+0xab00], R5 ;  /* 0x00ab000512008988 */ /* 0x0025e40008000004 */
.L_x_437:
[----:B------:R-:W-:Y:S05]  /*17b90*/  BSYNC.RECONVERGENT B0 ;  /* 0x0000000000007941 */ /* 0x000fea0003800200 */
.L_x_436:
[----:B------:R-:W-:Y:S06]  /*17ba0*/  BAR.SYNC.DEFER_BLOCKING 0x0 ;  /* 0x0000000000007b1d */ /* 0x000fec0000010000 */
        /* <DEDUP_REMOVED lines=8> */
.L_x_439:
[----:B------:R-:W-:Y:S05]  /*17c30*/  BSYNC.RECONVERGENT B0 ;  /* 0x0000000000007941 */ /* 0x000fea0003800200 */
.L_x_438:
[----:B------:R-:W-:Y:S01]  /*17c40*/  BAR.SYNC.DEFER_BLOCKING 0x0 ;  /* 0x0000000000007b1d */ /* 0x000fe20000010000 */
[----:B------:R-:W-:-:S05]  /*17c50*/  ISETP.GT.U32.AND P0, PT, R11, 0x3, PT ;  /* 0x000000030b00780c */ /* 0x000fca0003f04070 */
[----:B------:R-:W-:Y:S08]  /*17c60*/  BSSY.RECONVERGENT B0, `(.L_x_440) ;  /* 0x0000008000007945 */ /* 0x000ff00003800200 */
[----:B------:R-:W-:Y:S05]  /*17c70*/  @P0 BRA `(.L_x_441) ;  /* 0x0000000000180947 */ /* 0x000fea0003800000 */
[----:B-1----:R-:W-:Y:S04]  /*17c80*/  LDS R0, [R17+0xad10] ;  /* 0x00ad100011007984 */ /* 0x002fe80000000800 */
[----:B--23--:R-:W1:Y:S02]  /*17c90*/  LDS R5, [R17+0xad00] ;  /* 0x00ad000011057984 */ /* 0x00ce640000000800 */
[----:B-1----:R-:W-:-:S13]  /*17ca0*/  ISETP.GE.U32.AND P0, PT, R0, R5, PT ;  /* 0x000000050000720c */ /* 0x002fda0003f06070 */
[----:B------:R-:W-:Y:S04]  /*17cb0*/  @!P0 STS [R17+0xad00], R0 ;  /* 0x00ad000011008388 */ /* 0x000fe80000000800 */
[----:B------:R-:W1:Y:S04]  /*17cc0*/  @!P0 LDS.U8 R5, [R18+UR4+0xab04] ;  /* 0x00ab040412058984 */ /* 0x000e680008000000 */
[----:B-1----:R4:W-:Y:S02]  /*17cd0*/  @!P0 STS.U8 [R18+UR4+0xab00], R5 ;  /* 0x00ab000512008988 */ /* 0x0029e40008000004 */
.L_x_441:
[----:B------:R-:W-:Y:S05]  /*17ce0*/  BSYNC.RECONVERGENT B0 ;  /* 0x0000000000007941 */ /* 0x000fea0003800200 */
.L_x_440:
[----:B------:R-:W-:Y:S01]  /*17cf0*/  BAR.SYNC.DEFER_BLOCKING 0x0 ;  /* 0x0000000000007b1d */ /* 0x000fe20000010000 */
[----:B------:R-:W-:-:S05]  /*17d00*/  ISETP.GT.U32.AND P0, PT, R11, 0x1, PT ;  /* 0x000000010b00780c */ /* 0x000fca0003f04070 */
[----:B------:R-:W-:Y:S08]  /*17d10*/  BSSY.RECONVERGENT B0, `(.L_x_442) ;  /* 0x0000008000007945 */ /* 0x000ff00003800200 */
[----:B------:R-:W-:Y:S05]  /*17d20*/  @P0 BRA `(.L_x_443) ;  /* 0x0000000000180947 */ /* 0x000fea0003800000 */
[----:B-1----:R-:W-:Y:S04]  /*17d30*/  LDS R0, [R17+0xad08] ;  /* 0x00ad080011007984 */ /* 0x002fe80000000800 */
[----:B--234-:R-:W1:Y:S02]  /*17d40*/  LDS R5, [R17+0xad00] ;  /* 0x00ad000011057984 */ /* 0x01ce640000000800 */
[----:B-1----:R-:W-:-:S13]  /*17d50*/  ISETP.GE.U32.AND P0, PT, R0, R5, PT ;  /* 0x000000050000720c */ /* 0x002fda0003f06070 */
[----:B------:R-:W-:Y:S04]  /*17d60*/  @!P0 STS [R17+0xad00], R0 ;  /* 0x00ad000011008388 */ /* 0x000fe80000000800 */
[----:B------:R-:W1:Y:S04]  /*17d70*/  @!P0 LDS.U8 R5, [R18+UR4+0xab02] ;  /* 0x00ab020412058984 */ /* 0x000e680008000000 */
[----:B-1----:R1:W-:Y:S02]  /*17d80*/  @!P0 STS.U8 [R18+UR4+0xab00], R5 ;  /* 0x00ab000512008988 */ /* 0x0023e40008000004 */
.L_x_443:
[----:B------:R-:W-:Y:S05]  /*17d90*/  BSYNC.RECONVERGENT B0 ;  /* 0x0000000000007941 */ /* 0x000fea0003800200 */
.L_x_442:
[----:B------:R-:W-:Y:S01]  /*17da0*/  BAR.SYNC.DEFER_BLOCKING 0x0 ;  /* 0x0000000000007b1d */ /* 0x000fe20000010000 */
[----:B------:R-:W-:Y:S02]  /*17db0*/  ISETP.NE.AND P0, PT, R11, RZ, PT ;  /* 0x000000ff0b00720c */ /* 0x000fe40003f05270 */
[----:B------:R-:W-:Y:S01]  /*17dc0*/  CS2R R44, SRZ ;  /* 0x00000000002c7805 */ /* 0x000fe2000001ff00 */
[----:B------:R-:W-:Y:S02]  /*17dd0*/  IMAD.MOV.U32 R43, RZ, RZ, RZ ;  /* 0x000000ffff2b7224 */ /* 0x000fe400078e00ff */
[----:B------:R-:W-:Y:S08]  /*17de0*/  BSSY.RECONVERGENT B2, `(.L_x_444) ;  /* 0x000003a000027945 */ /* 0x000ff00003800200 */
[----:B------:R-:W-:Y:S05]  /*17df0*/  @P0 BRA `(.L_x_445) ;  /* 0x0000000000e00947 */ /* 0x000fea0003800000 */
[----:B-1----:R-:W-:Y:S01]  /*17e00*/  LDS R0, [R17+0xad04] ;  /* 0x00ad040011007984 */ /* 0x002fe20000000800 */
[----:B------:R-:W1:Y:S01]  /*17e10*/  S2UR UR6, SR_CgaCtaId ;  /* 0x00000000000679c3 */ /* 0x000e620000008800 */
[----:B------:R-:W-:Y:S01]  /*17e20*/  UMOV UR5, 0x400 ;  /* 0x0000040000057882 */ /* 0x000fe20000000000 */
[----:B------:R-:W-:Y:S01]  /*17e30*/  BSSY.RECONVERGENT B3, `(.L_x_446) ;  /* 0x0000029000037945 */ /* 0x000fe20003800200 */
[----:B--234-:R-:W2:Y:S01]  /*17e40*/  LDS R5, [R17+0xad00] ;  /* 0x00ad000011057984 */ /* 0x01cea20000000800 */
[----:B------:R-:W-:Y:S01]  /*17e50*/  UIADD3 UR5, UPT, UPT, UR5, 0x750, URZ ;  /* 0x0000075005057890 */ /* 0x000fe2000fffe0ff */
[----:B------:R-:W-:-:S03]  /*17e60*/  IMAD.MOV.U32 R45, RZ, RZ, RZ ;  /* 0x000000ffff2d7224 */ /* 0x000fc600078e00ff */
[----:B-1----:R-:W-:Y:S01]  /*17e70*/  ULEA UR5, UR6, UR5, 0x18 ;  /* 0x0000000506057291 */ /* 0x002fe2000f8ec0ff */
[----:B--2---:R-:W-:-:S13]  /*17e80*/  ISETP.GE.U32.AND P0, PT, R0, R5, PT ;  /* 0x000000050000720c */ /* 0x004fda0003f06070 */
[----:B------:R-:W-:Y:S04]  /*17e90*/  @P0 LDS.U8 R5, [R18+UR4+0xab00] ;  /* 0x00ab000412050984 */ /* 0x000fe80008000000 */
[----:B------:R-:W-:Y:S04]  /*17ea0*/  @!P0 STS [R17+0xad00], R0 ;  /* 0x00ad000011008388 */ /* 0x000fe80000000800 */
[----:B------:R-:W1:Y:S02]  /*17eb0*/  @!P0 LDS.U8 R5, [R18+UR4+0xab01] ;  /* 0x00ab010412058984 */ /* 0x000e640008000000 */
[----:B-1----:R-:W-:-:S02]  /*17ec0*/  LOP3.LUT R43, R5, 0xff, RZ, 0xc0, !PT ;  /* 0x000000ff052b7812 */ /* 0x002fc400078ec0ff */
[----:B------:R1:W-:Y:S01]  /*17ed0*/  @!P0 STS.U8 [R18+UR4+0xab00], R5 ;  /* 0x00ab000512008988 */ /* 0x0003e20008000004 */
[----:B------:R-:W-:Y:S02]  /*17ee0*/  PRMT R0, R5, 0x9910, RZ ;  /* 0x0000991005007816 */ /* 0x000fe400000000ff */
[----:B------:R-:W-:Y:S02]  /*17ef0*/  IMAD.IADD R42, R22, 0x1, R43 ;  /* 0x00000001162a7824 */ /* 0x000fe400078e022b */
[----:B------:R-:W-:-:S03]  /*17f00*/  ISETP.NE.AND P0, PT, R0, 0x3f, PT ;  /* 0x0000003f0000780c */ /* 0x000fc60003f05270 */
[----:B------:R-:W-:Y:S02]  /*17f10*/  LEA R42, R42, UR5, 0x2 ;  /* 0x000000052a2a7c11 */ /* 0x000fe4000f8e10ff */
[----:B------:R-:W-:-:S03]  /*17f20*/  ISETP.EQ.OR P0, PT, R0, RZ, !P0 ;  /* 0x000000ff0000720c */ /* 0x000fc60004702670 */
[----:B------:R1:W2:Y:S10]  /*17f30*/  LDS R44, [R42+0x9b00] ;  /* 0x009b00002a2c7984 */ /* 0x0002b40000000800 */
[----:B-1----:R-:W-:Y:S05]  /*17f40*/  @P0 BRA `(.L_x_447) ;  /* 0x00000000005c0947 */ /* 0x002fea0003800000 */
[----:B------:R-:W0:Y:S01]  /*17f50*/  LDS R5, [R42+0x9afc] ;  /* 0x009afc002a057984 */ /* 0x000e220000000800 */
[----:B------:R-:W-:Y:S03]  /*17f60*/  BSSY.RECONVERGENT B4, `(.L_x_448) ;  /* 0x0000014000047945 */ /* 0x000fe60003800200 */
[----:B------:R-:W1:Y:S01]  /*17f70*/  LDS R0, [R42+0x9b04] ;  /* 0x009b04002a007984 */ /* 0x000e620000000800 */
[----:B0-2---:R-:W-:-:S04]  /*17f80*/  IMAD R21, R44, -0x2, R5 ;  /* 0xfffffffe2c157824 */ /* 0x005fc800078e0205 */
        /* <DEDUP_REMOVED lines=17> */
.L_x_449:
[----:B------:R-:W-:Y:S05]  /*180a0*/  BSYNC.RECONVERGENT B4 ;  /* 0x0000000000047941 */ /* 0x000fea0003800200 */
.L_x_448:
[----:B------:R-:W-:-:S07]  /*180b0*/  IMAD.MOV.U32 R45, RZ, RZ, R0 ;  /* 0x000000ffff2d7224 */ /* 0x000fce00078e0000 */
.L_x_447:
[----:B------:R-:W-:Y:S05]  /*180c0*/  BSYNC.RECONVERGENT B3 ;  /* 0x0000000000037941 */ /* 0x000fea0003800200 */
.L_x_446:
        /* <DEDUP_REMOVED lines=10> */
.L_x_450:
[----:B------:R1:W-:Y:S02]  /*18170*/  STS [R42+0x9b04], R5 ;  /* 0x009b04052a007388 */ /* 0x0003e40000000800 */
.L_x_445:
[----:B------:R-:W-:Y:S05]  /*18180*/  BSYNC.RECONVERGENT B2 ;  /* 0x0000000000027941 */ /* 0x000fea0003800200 */
.L_x_444:
[----:B------:R-:W-:Y:S06]  /*18190*/  BAR.SYNC.DEFER_BLOCKING 0x0 ;  /* 0x0000000000007b1d */ /* 0x000fec0000010000 */
[----:B------:R-:W-:Y:S01]  /*181a0*/  BSSY.RECONVERGENT B0, `(.L_x_451) ;  /* 0x0000012000007945 */ /* 0x000fe20003800200 */
[----:B-1----:R-:W-:Y:S04]  /*181b0*/  LDS R0, [R6+0x9b80] ;  /* 0x009b800006007984 */ /* 0x002fe80000000800 */
[----:B--234-:R-:W1:Y:S02]  /*181c0*/  LDS R5, [R6+0x9b00] ;  /* 0x009b000006057984 */ /* 0x01ce640000000800 */
[----:B-1----:R-:W-:-:S13]  /*181d0*/  ISETP.GE.U32.AND P0, PT, R0, R5, PT ;  /* 0x000000050000720c */ /* 0x002fda0003f06070 */
[----:B------:R-:W-:Y:S04]  /*181e0*/  @P0 STS.U8 [R18+UR4+0xab00], R11 ;  /* 0x00ab000b12000988 */ /* 0x000fe80008000004 */
[----:B------:R-:W1:Y:S04]  /*181f0*/  @P0 LDS R20, [R6+0x9b00] ;  /* 0x009b000006140984 */ /* 0x000e680000000800 */
        /* <DEDUP_REMOVED lines=12> */
.L_x_452:
[----:B------:R-:W-:Y:S05]  /*182c0*/  BSYNC.RECONVERGENT B0 ;  /* 0x0000000000007941 */ /* 0x000fea0003800200 */
.L_x_451:
        /* <DEDUP_REMOVED lines=10> */
.L_x_454:
[----:B------:R-:W-:Y:S05]  /*18370*/  BSYNC.RECONVERGENT B0 ;  /* 0x0000000000007941 */ /* 0x000fea0003800200 */
.L_x_453:
        /* <DEDUP_REMOVED lines=9> */
.L_x_456:
[----:B------:R-:W-:Y:S05]  /*18410*/  BSYNC.RECONVERGENT B0 ;  /* 0x0000000000007941 */ /* 0x000fea0003800200 */
.L_x_455:
        /* <DEDUP_REMOVED lines=9> */
.L_x_458:
[----:B------:R-:W-:Y:S05]  /*184b0*/  BSYNC.RECONVERGENT B0 ;  /* 0x0000000000007941 */ /* 0x000fea0003800200 */
.L_x_457:
        /* <DEDUP_REMOVED lines=27> */
.L_x_462:
        /* <DEDUP_REMOVED lines=22> */
.L_x_464:
[----:B------:R-:W-:Y:S05]  /*187d0*/  BSYNC.RECONVERGENT B3 ;  /* 0x0000000000037941 */ /* 0x000fea0003800200 */
.L_x_463:
        /* <DEDUP_REMOVED lines=11> */
.L_x_465:
[----:B------:R-:W-:Y:S01]  /*18890*/  IMAD.MOV.U32 R0, RZ, RZ, 0x4 ;  /* 0x00000004ff007424 */ /* 0x000fe200078e00ff */
[----:B------:R0:W-:Y:S04]  /*188a0*/  STS.U8 [R18+UR4+0xab00], RZ ;  /* 0x00ab00ff12007988 */ /* 0x0001e80008000004 */
[----:B------:R0:W-:Y:S01]  /*188b0*/  STS.U8 [R18+UR4+0xab01], R0 ;  /* 0x00ab010012007988 */ /* 0x0001e20008000004 */
[----:B------:R-:W-:Y:S05]  /*188c0*/  BRA `(.L_x_460) ;  /* 0x0000000000947947 */ /* 0x000fea0003800000 */
.L_x_461:
        /* <DEDUP_REMOVED lines=22> */
.L_x_467:
[----:B------:R-:W-:Y:S05]  /*18a30*/  BSYNC.RECONVERGENT B3 ;  /* 0x0000000000037941 */ /* 0x000fea0003800200 */
.L_x_466:
        /* <DEDUP_REMOVED lines=11> */
.L_x_468:
[----:B------:R-:W-:Y:S01]  /*18af0*/  IMAD.MOV.U32 R0, RZ, RZ, 0x4 ;  /* 0x00000004ff007424 */ /* 0x000fe200078e00ff */
[----:B------:R0:W-:Y:S04]  /*18b00*/  STS.U8 [R18+UR4+0xab00], RZ ;  /* 0x00ab00ff12007988 */ /* 0x0001e80008000004 */
[----:B------:R0:W-:Y:S02]  /*18b10*/  STS.U8 [R18+UR4+0xab01], R0 ;  /* 0x00ab010012007988 */ /* 0x0001e40008000004 */
.L_x_460:
[----:B------:R-:W-:Y:S05]  /*18b20*/  BSYNC.RECONVERGENT B2 ;  /* 0x0000000000027941 */ /* 0x000fea0003800200 */
.L_x_459:
[----:B01----:R-:W0:Y:S01]  /*18b30*/  S2R R0, SR_TID.Z ;  /* 0x0000000000007919 */ /* 0x003e220000002300 */
        /* <DEDUP_REMOVED lines=21> */
.L_x_472:
[----:B------:R-:W-:Y:S05]  /*18c90*/  BSYNC.RELIABLE B1 ;  /* 0x0000000000017941 */ /* 0x000fea0003800100 */
.L_x_471:
[----:B------:R1:W-:Y:S02]  /*18ca0*/  STG.E.U8 desc[UR8][R14.64], RZ ;  /* 0x000000ff0e007986 */ /* 0x0003e4000c101108 */
.L_x_470:
[----:B------:R-:W-:Y:S05]  /*18cb0*/  BSYNC.RECONVERGENT B0 ;  /* 0x0000000000007941 */ /* 0x000fea0003800200 */
.L_x_469:
[----:B------:R-:W-:Y:S05]  /*18cc0*/  WARPSYNC.ALL ;  /* 0x0000000000007948 */ /* 0x000fea0003800000 */
[----:B------:R-:W-:Y:S01]  /*18cd0*/  BAR.SYNC.DEFER_BLOCKING 0x0 ;  /* 0x0000000000007b1d */ /* 0x000fe20000010000 */
[----:B0-234-:R-:W-:Y:S01]  /*18ce0*/  LEA.HI R5, R3, 0x4, RZ, 0x1e ;  /* 0x0000000403057811 */ /* 0x01dfe200078ff0ff */
[----:B------:R-:W-:-:S03]  /*18cf0*/  FADD R45, -R39, 1 ;  /* 0x3f800000272d7421 */ /* 0x000fc60000000100 */
[----:B------:R-:W-:Y:S01]  /*18d00*/  I2FP.F32.U32 R5, R5 ;  /* 0x0000000500057245 */ /* 0x000fe20000201000 */
[----:B------:R-:W0:Y:S04]  /*18d10*/  LDCU UR5, c[0x0][0x3b8] ;  /* 0x00007700ff0577ac */ /* 0x000e280008000800 */
[----:B------:R-:W-:-:S04]  /*18d20*/  FMUL R42, R5, 0.0625 ;  /* 0x3d800000052a7820 */ /* 0x000fc80000400000 */
[----:B------:R-:W-:Y:S01]  /*18d30*/  FADD R26, -R42, 1 ;  /* 0x3f8000002a1a7421 */ /* 0x000fe20000000100 */
[----:B------:R-:W2:Y:S01]  /*18d40*/  LDS R0, [R10+0x200] ;  /* 0x000200000a007984 */ /* 0x000ea20000000800 */
[----:B0-----:R-:W-:-:S03]  /*18d50*/  UISETP.NE.AND UP0, UPT, UR5, URZ, UPT ;  /* 0x000000ff0500728c */ /* 0x001fc6000bf05270 */
[----:B------:R-:W0:Y:S04]  /*18d60*/  LDS R20, [R10] ;  /* 0x000000000a147984 */ /* 0x000e280000000800 */
[----:B------:R-:W3:Y:S04]  /*18d70*/  LDS R43, [R10+0x600] ;  /* 0x000600000a2b7984 */ /* 0x000ee80000000800 */
[----:B------:R-:W4:Y:S04]  /*18d80*/  LDS R24, [R10+0x800] ;  /* 0x000800000a187984 */ /* 0x000f280000000800 */
[----:B------:R-:W5:Y:S04]  /*18d90*/  LDS R21, [R10+0x100] ;  /* 0x000100000a157984 */ /* 0x000f680000000800 */
[----:B------:R-:W1:Y:S01]  /*18da0*/  LDS R5, [R10+0x300] ;  /* 0x000300000a057984 */ /* 0x000e620000000800 */
[----:B--2---:R-:W-:Y:S01]  /*18db0*/  I2FP.F32.U32 R25, R0 ;  /* 0x0000000000197245 */ /* 0x004fe20000201000 */
[C---:B------:R-:W-:Y:S01]  /*18dc0*/  FMUL R0, R26.reuse, R39 ;  /* 0x000000271a007220 */ /* 0x040fe20000400000 */
[----:B0-----:R-:W-:Y:S01]  /*18dd0*/  I2FP.F32.U32 R23, R20 ;  /* 0x0000001400177245 */ /* 0x001fe20000201000 */
[----:B------:R-:W-:-:S02]  /*18de0*/  FMUL R20, R26, R45 ;  /* 0x0000002d1a147220 */ /* 0x000fc40000400000 */
[----:B------:R-:W-:Y:S01]  /*18df0*/  FMUL R25, R0, R25 ;  /* 0x0000001900197220 */ /* 0x000fe20000400000 */
[----:B---3--:R-:W-:-:S03]  /*18e00*/  I2FP.F32.U32 R43, R43 ;  /* 0x0000002b002b7245 */ /* 0x008fc60000201000 */
[----:B------:R-:W-:Y:S01]  /*18e10*/  FFMA R26, R20, R23, R25 ;  /* 0x00000017141a7223 */ /* 0x000fe20000000019 */
[C---:B------:R-:W-:Y:S01]  /*18e20*/  FMUL R23, R42.reuse, R45 ;  /* 0x0000002d2a177220 */ /* 0x040fe20000400000 */
[----:B------:R-:W0:Y:S01]  /*18e30*/  LDS R25, [R10+0x700] ;  /* 0x000700000a197984 */ /* 0x000e220000000800 */
[----:B----4-:R-:W-:Y:S01]  /*18e40*/  I2FP.F32.U32 R44, R24 ;  /* 0x00000018002c7245 */ /* 0x010fe20000201000 */
[----:B------:R-:W-:Y:S01]  /*18e50*/  FMUL R24, R42, R39 ;  /* 0x000000272a187220 */ /* 0x000fe20000400000 */
[----:B------:R-:W-:Y:S01]  /*18e60*/  FFMA R43, R23, R43, R26 ;  /* 0x0000002b172b7223 */ /* 0x000fe2000000001a */
[----:B-----5:R-:W-:Y:S01]  /*18e70*/  I2FP.F32.U32 R42, R21 ;  /* 0x00000015002a7245 */ /* 0x020fe20000201000 */
[----:B------:R-:W2:Y:S02]  /*18e80*/  LDS R26, [R10+0x500] ;  /* 0x000500000a1a7984 */ /* 0x000ea40000000800 */
[----:B------:R-:W-:Y:S01]  /*18e90*/  FFMA R43, R24, R44, R43 ;  /* 0x0000002c182b7223 */ /* 0x000fe2000000002b */
[----:B-1----:R-:W-:Y:S01]  /*18ea0*/  I2FP.F32.U32 R5, R5 ;  /* 0x0000000500057245 */ /* 0x002fe20000201000 */
[----:B------:R-:W1:Y:S01]  /*18eb0*/  LDS R21, [R10+0x280] ;  /* 0x000280000a157984 */ /* 0x000e620000000800 */
[----:B------:R-:W-:-:S03]  /*18ec0*/  FMUL R45, R31, R42 ;  /* 0x0000002a1f2d7220 */ /* 0x000fc60000400000 */
[----:B------:R-:W3:Y:S01]  /*18ed0*/  F2I.U32.TRUNC.NTZ R43, R43 ;  /* 0x0000002b002b7305 */ /* 0x000ee2000020f000 */
[----:B------:R-:W-:Y:S02]  /*18ee0*/  FFMA R42, R30, R5, R45 ;  /* 0x000000051e2a7223 */ /* 0x000fe4000000002d */
[----:B------:R-:W4:Y:S01]  /*18ef0*/  LDS R5, [R10+0x80] ;  /* 0x000080000a057984 */ /* 0x000f220000000800 */
[----:B0-----:R-:W-:Y:S02]  /*18f00*/  I2FP.F32.U32 R25, R25 ;  /* 0x0000001900197245 */ /* 0x001fe40000201000 */
[----:B--2---:R-:W-:-:S03]  /*18f10*/  I2FP.F32.U32 R26, R26 ;  /* 0x0000001a001a7245 */ /* 0x004fc60000201000 */
[----:B------:R-:W-:Y:S01]  /*18f20*/  FFMA R25, R29, R25, R42 ;  /* 0x000000191d197223 */ /* 0x000fe2000000002a */
[----:B-1----:R-:W-:-:S03]  /*18f30*/  I2FP.F32.U32 R21, R21 ;  /* 0x0000001500157245 */ /* 0x002fc60000201000 */
        /* <DEDUP_REMOVED lines=28> */
[----:B------:R-:W-:-:S06]  /*19100*/  FFMA R5, R5, 4, R20 ;  /* 0x4080000005057823 */ /* 0x000fcc0000000014 */
        /* <DEDUP_REMOVED lines=10> */
[----:B------:R-:W-:-:S05]  /*191b0*/  IMAD.IADD R20, R20, 0x1, R7 ;  /* 0x0000000114147824 */ /* 0x000fca00078e0207 */
        /* <DEDUP_REMOVED lines=12> */
.L_x_473:
        /* <DEDUP_REMOVED lines=20> */
.L_x_475:
[----:B------:R-:W-:Y:S05]  /*193c0*/  BSYNC.RECONVERGENT B0 ;  /* 0x0000000000007941 */ /* 0x000fea0003800200 */
.L_x_474:
        /* <DEDUP_REMOVED lines=9> */
.L_x_477:
[----:B------:R-:W-:Y:S05]  /*19460*/  BSYNC.RECONVERGENT B0 ;  /* 0x0000000000007941 */ /* 0x000fea0003800200 */
.L_x_476:
        /* <DEDUP_REMOVED lines=10> */
.L_x_479:
[----:B------:R-:W-:Y:S05]  /*19510*/  BSYNC.RECONVERGENT B0 ;  /* 0x0000000000007941 */ /* 0x000fea0003800200 */
.L_x_478:
        /* <DEDUP_REMOVED lines=10> */
.L_x_481:
[----:B------:R-:W-:Y:S05]  /*195c0*/  BSYNC.RECONVERGENT B0 ;  /* 0x0000000000007941 */ /* 0x000fea0003800200 */
.L_x_480:
[----:B------:R-:W-:Y:S01]  /*195d0*/  BAR.SYNC.DEFER_BLOCKING 0x0 ;  /* 0x0000000000007b1d */ /* 0x000fe20000010000 */
[----:B------:R-:W-:Y:S02]  /*195e0*/  ISETP.NE.AND P0, PT, R11, RZ, PT ;  /* 0x000000ff0b00720c */ /* 0x000fe40003f05270 */
[----:B------:R-:W-:Y:S01]  /*195f0*/  CS2R R44, SRZ ;  /* 0x00000000002c7805 */ /* 0x000fe2000001ff00 */
[----:B------:R-:W-:Y:S02]  /*19600*/  IMAD.MOV.U32 R43, RZ, RZ, RZ ;  /* 0x000000ffff2b7224 */ /* 0x000fe400078e00ff */
[----:B------:R-:W-:Y:S08]  /*19610*/  BSSY.RECONVERGENT B2, `(.L_x_482) ;  /* 0x000003a000027945 */ /* 0x000ff00003800200 */
        /* <DEDUP_REMOVED lines=43> */
.L_x_487:
[----:B------:R-:W-:Y:S05]  /*198d0*/  BSYNC.RECONVERGENT B4 ;  /* 0x0000000000047941 */ /* 0x000fea0003800200 */
.L_x_486:
[----:B------:R-:W-:-:S07]  /*198e0*/  IMAD.MOV.U32 R45, RZ, RZ, R0 ;  /* 0x000000ffff2d7224 */ /* 0x000fce00078e0000 */
.L_x_485:
[----:B------:R-:W-:Y:S05]  /*198f0*/  BSYNC.RECONVERGENT B3 ;  /* 0x0000000000037941 */ /* 0x000fea0003800200 */
.L_x_484:
        /* <DEDUP_REMOVED lines=10> */
.L_x_488:
[----:B------:R0:W-:Y:S02]  /*199a0*/  STS [R42+0x9b04], R5 ;  /* 0x009b04052a007388 */ /* 0x0001e40000000800 */
.L_x_483:
[----:B------:R-:W-:Y:S05]  /*199b0*/  BSYNC.RECONVERGENT B2 ;  /* 0x0000000000027941 */ /* 0x000fea0003800200 */
.L_x_482:
        /* <DEDUP_REMOVED lines=19> */
.L_x_490:
[----:B------:R-:W-:Y:S05]  /*19af0*/  BSYNC.RECONVERGENT B0 ;  /* 0x0000000000007941 */ /* 0x000fea0003800200 */
.L_x_489:
        /* <DEDUP_REMOVED lines=10> */
.L_x_492:
[----:B------:R-:W-:Y:S05]  /*19ba0*/  BSYNC.RECONVERGENT B0 ;  /* 0x0000000000007941 */ /* 0x000fea0003800200 */
.L_x_491:
        /* <DEDUP_REMOVED lines=9> */
.L_x_494:
[----:B------:R-:W-:Y:S05]  /*19c40*/  BSYNC.RECONVERGENT B0 ;  /* 0x0000000000007941 */ /* 0x000fea0003800200 */
.L_x_493:
        /* <DEDUP_REMOVED lines=9> */
.L_x_496:
[----:B------:R-:W-:Y:S05]  /*19ce0*/  BSYNC.RECONVERGENT B0 ;  /* 0x0000000000007941 */ /* 0x000fea0003800200 */
.L_x_495:
        /* <DEDUP_REMOVED lines=27> */
.L_x_500:
        /* <DEDUP_REMOVED lines=22> */
.L_x_502:
[----:B------:R-:W-:Y:S05]  /*1a000*/  BSYNC.RECONVERGENT B3 ;  /* 0x0000000000037941 */ /* 0x000fea0003800200 */
.L_x_501:
        /* <DEDUP_REMOVED lines=11> */
.L_x_503:
[----:B------:R-:W-:Y:S01]  /*1a0c0*/  IMAD.MOV.U32 R0, RZ, RZ, 0x4 ;  /* 0x00000004ff007424 */ /* 0x000fe200078e00ff */
[----:B------:R0:W-:Y:S04]  /*1a0d0*/  STS.U8 [R18+UR4+0xab00], RZ ;  /* 0x00ab00ff12007988 */ /* 0x0001e80008000004 */
[----:B------:R0:W-:Y:S01]  /*1a0e0*/  STS.U8 [R18+UR4+0xab01], R0 ;  /* 0x00ab010012007988 */ /* 0x0001e20008000004 */
[----:B------:R-:W-:Y:S05]  /*1a0f0*/  BRA `(.L_x_498) ;  /* 0x0000000000947947 */ /* 0x000fea0003800000 */
.L_x_499:
        /* <DEDUP_REMOVED lines=22> */
.L_x_505:
[----:B------:R-:W-:Y:S05]  /*1a260*/  BSYNC.RECONVERGENT B3 ;  /* 0x0000000000037941 */ /* 0x000fea0003800200 */
.L_x_504:
        /* <DEDUP_REMOVED lines=11> */
.L_x_506:
[----:B------:R-:W-:Y:S01]  /*1a320*/  IMAD.MOV.U32 R0, RZ, RZ, 0x4 ;  /* 0x00000004ff007424 */ /* 0x000fe200078e00ff */
[----:B------:R0:W-:Y:S04]  /*1a330*/  STS.U8 [R18+UR4+0xab00], RZ ;  /* 0x00ab00ff12007988 */ /* 0x0001e80008000004 */
[----:B------:R0:W-:Y:S02]  /*1a340*/  STS.U8 [R18+UR4+0xab01], R0 ;  /* 0x00ab010012007988 */ /* 0x0001e40008000004 */
.L_x_498:
[----:B------:R-:W-:Y:S05]  /*1a350*/  BSYNC.RECONVERGENT B2 ;  /* 0x0000000000027941 */ /* 0x000fea0003800200 */
.L_x_497:
        /* <DEDUP_REMOVED lines=24> */
.L_x_510:
[----:B------:R-:W-:Y:S05]  /*1a4e0*/  BSYNC.RELIABLE B1 ;  /* 0x0000000000017941 */ /* 0x000fea0003800100 */
.L_x_509:
[----:B------:R0:W-:Y:S02]  /*1a4f0*/  STG.E.U8 desc[UR8][R14.64], RZ ;  /* 0x000000ff0e007986 */ /* 0x0001e4000c101108 */
.L_x_508:
[----:B------:R-:W-:Y:S05]  /*1a500*/  BSYNC.RECONVERGENT B0 ;  /* 0x0000000000007941 */ /* 0x000fea0003800200 */
.L_x_507:
[----:B------:R-:W-:Y:S05]  /*1a510*/  WARPSYNC.ALL ;  /* 0x0000000000007948 */ /* 0x000fea0003800000 */
[----:B------:R-:W5:Y:S01]  /*1a520*/  S2R R0, SR_TID.X ;  /* 0x0000000000007919 */ /* 0x000f620000002100 */
[----:B------:R-:W-:Y:S01]  /*1a530*/  BAR.SYNC.DEFER_BLOCKING 0x0 ;  /* 0x0000000000007b1d */ /* 0x000fe20000010000 */
[----:B------:R-:W-:Y:S01]  /*1a540*/  ISETP.GT.U32.AND P0, PT, R3, 0x7, PT ;  /* 0x000000070300780c */ /* 0x000fe20003f04070 */
[----:B------:R-:W-:Y:S01]  /*1a550*/  FADD R43, -R41, 1 ;  /* 0x3f800000292b7421 */ /* 0x000fe20000000100 */
[----:B------:R-:W-:-:S03]  /*1a560*/  LOP3.LUT R24, R3, 0x3f8, RZ, 0xc0, !PT ;  /* 0x000003f803187812 */ /* 0x000fc600078ec0ff */
[----:B------:R-:W1:Y:S02]  /*1a570*/  LDCU UR5, c[0x0][0x3b8] ;  /* 0x00007700ff0577ac */ /* 0x000e640008000800 */
[----:B-1----:R-:W-:Y:S01]  /*1a580*/  UISETP.NE.AND UP0, UPT, UR5, URZ, UPT ;  /* 0x000000ff0500728c */ /* 0x002fe2000bf05270 */
[----:B-----5:R-:W-:-:S13]  /*1a590*/  ISETP.GT.U32.OR P0, PT, R0, 0x3, P0 ;  /* 0x000000030000780c */ /* 0x020fda0000704470 */
[----:B------:R-:W-:Y:S04]  /*1a5a0*/  @!P0 LDS.U16 R0, [R12+0x1080] ;  /* 0x001080000c008984 */ /* 0x000fe80000000400 */
[----:B0-234-:R-:W-:Y:S04]  /*1a5b0*/  @!P0 LDS.U16 R5, [R12+0x1100] ;  /* 0x001100000c058984 */ /* 0x01dfe80000000400 */
        /* <DEDUP_REMOVED lines=25> */
[----:B0-----:R-:W-:-:S02]  /*1a750*/  @!P0 IADD3 R0, PT, PT, R20, R0, R5 ;  /* 0x0000000014008210 */ /* 0x001fc40007ffe005 */
[----:B------:R-:W-:-:S03]  /*1a760*/  SHF.R.U32.HI R5, RZ, 0x2, R3 ;  /* 0x00000002ff057819 */ /* 0x000fc60000011603 */
[----:B-1----:R-:W-:Y:S02]  /*1a770*/  @!P0 IMAD.IADD R23, R0, 0x1, R23 ;  /* 0x0000000100178824 */ /* 0x002fe400078e0217 */
[----:B------:R-:W-:Y:S01]  /*1a780*/  VIADD R21, R5, 0x8 ;  /* 0x0000000805157836 */ /* 0x000fe20000000000 */
[----:B------:R-:W-:Y:S02]  /*1a790*/  I2FP.F32.U32 R5, R5 ;  /* 0x0000000500057245 */ /* 0x000fe40000201000 */
[----:B------:R0:W-:Y:S02]  /*1a7a0*/  @!P0 STS [R2+0x700], R23 ;  /* 0x0007001702008388 */ /* 0x0001e40000000800 */
[----:B------:R-:W-:Y:S01]  /*1a7b0*/  I2FP.F32.U32 R12, R21 ;  /* 0x00000015000c7245 */ /* 0x000fe20000201000 */
[----:B------:R-:W-:Y:S01]  /*1a7c0*/  FMUL R45, R5, 0.125 ;  /* 0x3e000000052d7820 */ /* 0x000fe20000400000 */
[----:B------:R-:W-:Y:S03]  /*1a7d0*/  BAR.SYNC.DEFER_BLOCKING 0x0 ;  /* 0x0000000000007b1d */ /* 0x000fe60000010000 */
[----:B------:R-:W-:-:S04]  /*1a7e0*/  FMUL R12, R12, 0.0625 ;  /* 0x3d8000000c0c7820 */ /* 0x000fc80000400000 */
[----:B------:R-:W-:-:S04]  /*1a7f0*/  FADD R24, -R12, 1 ;  /* 0x3f8000000c187421 */ /* 0x000fc80000000100 */
[C---:B0-----:R-:W-:Y:S01]  /*1a800*/  FMUL R23, R24.reuse, R41 ;  /* 0x0000002918177220 */ /* 0x041fe20000400000 */
[----:B------:R-:W0:Y:S04]  /*1a810*/  LDS R0, [R10+0x200] ;  /* 0x000200000a007984 */ /* 0x000e280000000800 */
[----:B------:R-:W1:Y:S04]  /*1a820*/  LDS R20, [R10] ;  /* 0x000000000a147984 */ /* 0x000e680000000800 */
[----:B------:R-:W2:Y:S04]  /*1a830*/  LDS R26, [R10+0x600] ;  /* 0x000600000a1a7984 */ /* 0x000ea80000000800 */
[----:B------:R-:W3:Y:S01]  /*1a840*/  LDS R42, [R10+0x280] ;  /* 0x000280000a2a7984 */ /* 0x000ee20000000800 */
[----:B0-----:R-:W-:Y:S01]  /*1a850*/  I2FP.F32.U32 R2, R0 ;  /* 0x0000000000027245 */ /* 0x001fe20000201000 */
[----:B------:R-:W-:-:S02]  /*1a860*/  FMUL R0, R24, R43 ;  /* 0x0000002b18007220 */ /* 0x000fc40000400000 */
[----:B------:R-:W0:Y:S01]  /*1a870*/  LDS R24, [R10+0x800] ;  /* 0x000800000a187984 */ /* 0x000e220000000800 */
[----:B-1----:R-:W-:Y:S01]  /*1a880*/  I2FP.F32.U32 R21, R20 ;  /* 0x0000001400157245 */ /* 0x002fe20000201000 */
[----:B------:R-:W-:Y:S01]  /*1a890*/  FMUL R25, R23, R2 ;  /* 0x0000000217197220 */ /* 0x000fe20000400000 */
[C---:B------:R-:W-:Y:S01]  /*1a8a0*/  FMUL R2, R12.reuse, R43 ;  /* 0x0000002b0c027220 */ /* 0x040fe20000400000 */
[----:B------:R-:W-:Y:S01]  /*1a8b0*/  LOP3.LUT R20, R3, 0x3, RZ, 0xc0, !PT ;  /* 0x0000000303147812 */ /* 0x000fe200078ec0ff */
[----:B------:R-:W-:Y:S01]  /*1a8c0*/  FMUL R12, R12, R41 ;  /* 0x000000290c0c7220 */ /* 0x000fe20000400000 */
[----:B--2---:R-:W-:Y:S01]  /*1a8d0*/  I2FP.F32.U32 R26, R26 ;  /* 0x0000001a001a7245 */ /* 0x004fe20000201000 */
[----:B------:R-:W-:Y:S01]  /*1a8e0*/  FFMA R21, R0, R21, R25 ;  /* 0x0000001500157223 */ /* 0x000fe20000000019 */
[----:B------:R-:W-:Y:S01]  /*1a8f0*/  I2FP.F32.U32 R20, R20 ;  /* 0x0000001400147245 */ /* 0x000fe20000201000 */
[----:B------:R-:W1:Y:S01]  /*1a900*/  LDS R25, [R10+0x300] ;  /* 0x000300000a197984 */ /* 0x000e620000000800 */
[----:B---3--:R-:W-:Y:S01]  /*1a910*/  I2FP.F32.U32 R42, R42 ;  /* 0x0000002a002a7245 */ /* 0x008fe20000201000 */
[----:B------:R-:W-:Y:S01]  /*1a920*/  FFMA R43, R2, R26, R21 ;  /* 0x0000001a022b7223 */ /* 0x000fe20000000015 */
[----:B------:R-:W-:Y:S01]  /*1a930*/  FADD R21, -R45, 1 ;  /* 0x3f8000002d157421 */ /* 0x000fe20000000100 */
[----:B------:R-:W2:Y:S01]  /*1a940*/  LDS R26, [R10+0x100] ;  /* 0x000100000a1a7984 */ /* 0x000ea20000000800 */
[----:B------:R-:W-:Y:S01]  /*1a950*/  FMUL R20, R20, 0.125 ;  /* 0x3e00000014147820 */ /* 0x000fe20000400000 */
[----:B------:R-:W-:-:S03]  /*1a960*/  FMUL R23, R23, R42 ;  /* 0x0000002a17177220 */ /* 0x000fc60000400000 */
[C---:B------:R-:W-:Y:S01]  /*1a970*/  FADD R42, -R20.reuse, 1 ;  /* 0x3f800000142a7421 */ /* 0x040fe20000000100 */
[C---:B------:R-:W-:Y:S01]  /*1a980*/  FMUL R21, R20.reuse, R21 ;  /* 0x0000001514157220 */ /* 0x040fe20000400000 */
[-C--:B------:R-:W-:Y:S02]  /*1a990*/  FMUL R5, R20, R45.reuse ;  /* 0x0000002d14057220 */ /* 0x080fe40000400000 */
[----:B------:R-:W-:Y:S02]  /*1a9a0*/  FMUL R20, R42, R45 ;  /* 0x0000002d2a147220 */ /* 0x000fe40000400000 */
[----:B------:R-:W3:Y:S04]  /*1a9b0*/  LDS R42, [R10+0x700] ;  /* 0x000700000a2a7984 */ /* 0x000ee80000000800 */
[----:B------:R-:W4:Y:S01]  /*1a9c0*/  LDS R45, [R10+0x500] ;  /* 0x000500000a2d7984 */ /* 0x000f220000000800 */
[----:B0-----:R-:W-:-:S05]  /*1a9d0*/  I2FP.F32.U32 R24, R24 ;  /* 0x0000001800187245 */ /* 0x001fca0000201000 */
[----:B------:R-:W-:Y:S01]  /*1a9e0*/  FFMA R24, R12, R24, R43 ;  /* 0x000000180c187223 */ /* 0x000fe2000000002b */
[----:B-1----:R-:W-:-:S05]  /*1a9f0*/  I2FP.F32.U32 R25, R25 ;  /* 0x0000001900197245 */ /* 0x002fca0000201000 */
[----:B------:R-:W0:Y:S01]  /*1aa00*/  F2I.U32.TRUNC.NTZ R24, R24 ;  /* 0x0000001800187305 */ /* 0x000e22000020f000 */
[----:B--2---:R-:W-:-:S05]  /*1aa10*/  I2FP.F32.U32 R26, R26 ;  /* 0x0000001a001a7245 */ /* 0x004fca0000201000 */
[----:B------:R-:W-:Y:S02]  /*1aa20*/  FMUL R43, R21, R26 ;  /* 0x0000001a152b7220 */ /* 0x000fe40000400000 */
[----:B------:R-:W1:Y:S02]  /*1aa30*/  LDS R26, [R10+0x80] ;  /* 0x000080000a1a7984 */ /* 0x000e640000000800 */
[----:B------:R-:W-:Y:S01]  /*1aa40*/  FFMA R25, R8, R25, R43 ;  /* 0x0000001908197223 */ /* 0x000fe2000000002b */
[----:B---3--:R-:W-:Y:S02]  /*1aa50*/  I2FP.F32.U32 R42, R42 ;  /* 0x0000002a002a7245 */ /* 0x008fe40000201000 */
[----:B----4-:R-:W-:-:S03]  /*1aa60*/  I2FP.F32.U32 R45, R45 ;  /* 0x0000002d002d7245 */ /* 0x010fc60000201000 */
[----:B------:R-:W-:Y:S01]  /*1aa70*/  FFMA R44, R20, R42, R25 ;  /* 0x0000002a142c7223 */ /* 0x000fe20000000019 */
[----:B0-----:R-:W-:Y:S01]  /*1aa80*/  I2FP.F32.U32 R25, R24 ;  /* 0x0000001800197245 */ /* 0x001fe20000201000 */
[----:B------:R-:W0:Y:S02]  /*1aa90*/  LDS R42, [R10+0x680] ;  /* 0x000680000a2a7984 */ /* 0x000e240000000800 */
[----:B------:R-:W-:-:S04]  /*1aaa0*/  FFMA R44, R5, R45, R44 ;  /* 0x0000002d052c7223 */ /* 0x000fc8000000002c */
[----:B------:R-:W-:-:S06]  /*1aab0*/  FFMA R25, R44, 4, R25 ;  /* 0x408000002c197823 */ /* 0x000fcc0000000019 */
[----:B------:R-:W2:Y:S01]  /*1aac0*/  F2I.U32.TRUNC.NTZ R25, R25 ;  /* 0x0000001900197305 */ /* 0x000ea2000020f000 */
[----:B-1----:R-:W-:-:S05]  /*1aad0*/  I2FP.F32.U32 R26, R26 ;  /* 0x0000001a001a7245 */ /* 0x002fca0000201000 */
[----:B------:R-:W-:Y:S02]  /*1aae0*/  FFMA R23, R0, R26, R23 ;  /* 0x0000001a00177223 */ /* 0x000fe40000000017 */
[----:B------:R-:W1:Y:S01]  /*1aaf0*/  LDS R0, [R10+0x880] ;  /* 0x000880000a007984 */ /* 0x000e620000000800 */
[----:B0-----:R-:W-:-:S03]  /*1ab00*/  I2FP.F32.U32 R42, R42 ;  /* 0x0000002a002a7245 */ /* 0x001fc60000201000 */
[----:B--2---:R-:W-:Y:S04]  /*1ab10*/  STS [R6+0x9b00], R25 ;  /* 0x009b001906007388 */ /* 0x004fe80000000800 */
[----:B------:R-:W0:Y:S01]  /*1ab20*/  LDS R24, [R10+0x180] ;  /* 0x000180000a187984 */ /* 0x000e220000000800 */
[----:B------:R-:W-:-:S03]  /*1ab30*/  FFMA R23, R2, R42, R23 ;  /* 0x0000002a02177223 */ /* 0x000fc60000000017 */
[----:B------:R-:W2:Y:S04]  /*1ab40*/  LDS R2, [R10+0x380] ;  /* 0x000380000a027984 */ /* 0x000ea80000000800 */
[----:B------:R-:W3:Y:S04]  /*1ab50*/  LDS R26, [R10+0x780] ;  /* 0x000780000a1a7984 */ /* 0x000ee80000000800 */
[----:B------:R-:W4:Y:S01]  /*1ab60*/  LDS R42, [R10+0x580] ;  /* 0x000580000a2a7984 */ /* 0x000f220000000800 */
[----:B-1----:R-:W-:-:S05]  /*1ab70*/  I2FP.F32.U32 R0, R0 ;  /* 0x0000000000007245 */ /* 0x002fca0000201000 */
[----:B------:R-:W-:Y:S01]  /*1ab80*/  FFMA R0, R12, R0, R23 ;  /* 0x000000000c007223 */ /* 0x000fe20000000017 */
[----:B0-----:R-:W-:-:S05]  /*1ab90*/  I2FP.F32.U32 R24, R24 ;  /* 0x0000001800187245 */ /* 0x001fca0000201000 */
[----:B------:R-:W0:Y:S01]  /*1aba0*/  F2I.U32.TRUNC.NTZ R0, R0 ;  /* 0x0000000000007305 */ /* 0x000e22000020f000 */
[----:B--2---:R-:W-:Y:S01]  /*1abb0*/  I2FP.F32.U32 R23, R2 ;  /* 0x0000000200177245 */ /* 0x004fe20000201000 */
[----:B------:R-:W-:Y:S01]  /*1abc0*/  FMUL R21, R21, R24 ;  /* 0x0000001815157220 */ /* 0x000fe20000400000 */
[----:B---3--:R-:W-:-:S03]  /*1abd0*/  I2FP.F32.U32 R26, R26 ;  /* 0x0000001a001a7245 */ /* 0x008fc60000201000 */
[----:B------:R-:W-:Y:S01]  /*1abe0*/  FFMA R21, R8, R23, R21 ;  /* 0x0000001708157223 */ /* 0x000fe20000000015 */
[----:B----4-:R-:W-:-:S03]  /*1abf0*/  I2FP.F32.U32 R42, R42 ;  /* 0x0000002a002a7245 */ /* 0x010fc60000201000 */
        /* <DEDUP_REMOVED lines=29> */
.L_x_511:
[----:B------:R-:W-:Y:S01]  /*1add0*/  BAR.SYNC.DEFER_BLOCKING 0x0 ;  /* 0x0000000000007b1d */ /* 0x000fe20000010000 */
[C---:B------:R-:W-:Y:S02]  /*1ade0*/  ISETP.GT.U32.AND P5, PT, R11.reuse, 0xf, PT ;  /* 0x0000000f0b00780c */ /* 0x040fe40003fa4070 */
[C---:B------:R-:W-:Y:S02]  /*1adf0*/  ISETP.GT.U32.AND P4, PT, R11.reuse, 0x7, PT ;  /* 0x000000070b00780c */ /* 0x040fe40003f84070 */
[C---:B------:R-:W-:Y:S01]  /*1ae00*/  ISETP.GT.U32.AND P2, PT, R11.reuse, 0x3, PT ;  /* 0x000000030b00780c */ /* 0x040fe20003f44070 */
[----:B------:R-:W-:Y:S01]  /*1ae10*/  BSSY.RECONVERGENT B0, `(.L_x_512) ;  /* 0x0000012000007945 */ /* 0x000fe20003800200 */
[----:B------:R-:W-:Y:S01]  /*1ae20*/  ISETP.GT.U32.AND P3, PT, R11, 0x1, PT ;  /* 0x000000010b00780c */ /* 0x000fe20003f64070 */
        /* <DEDUP_REMOVED lines=16> */
.L_x_513:
[----:B------:R-:W-:Y:S05]  /*1af30*/  BSYNC.RECONVERGENT B0 ;  /* 0x0000000000007941 */ /* 0x000fea0003800200 */
.L_x_512:
        /* <DEDUP_REMOVED lines=9> */
.L_x_515:
[----:B------:R-:W-:Y:S05]  /*1afd0*/  BSYNC.RECONVERGENT B0 ;  /* 0x0000000000007941 */ /* 0x000fea0003800200 */
.L_x_514:
[----:B------:R-:W-:Y:S06]  /*1afe0*/  BAR.SYNC.DEFER_BLOCKING 0x0 ;  /* 0x0000000000007b1d */ /* 0x000fec0000010000 */
[----:B------:R-:W-:Y:S04]  /*1aff0*/  BSSY.RECONVERGENT B0, `(.L_x_516) ;  /* 0x0000008000007945 */ /* 0x000fe80003800200 */
[----:B------:R-:W-:Y:S05]  /*1b000*/  @P2 BRA `(.L_x_517) ;  /* 0x0000000000182947 */ /* 0x000fea0003800000 */
[----:B--2---:R-:W-:Y:S04]  /*1b010*/  LDS R0, [R17+0xad10] ;  /* 0x00ad100011007984 */ /* 0x004fe80000000800 */
[----:B---34-:R-:W2:Y:S02]  /*1b020*/  LDS R5, [R17+0xad00] ;  /* 0x00ad000011057984 */ /* 0x018ea40000000800 */
[----:B--2---:R-:W-:-:S13]  /*1b030*/  ISETP.GE.U32.AND P0, PT, R0, R5, PT ;  /* 0x000000050000720c */ /* 0x004fda0003f06070 */
[----:B------:R-:W-:Y:S04]  /*1b040*/  @!P0 STS [R17+0xad00], R0 ;  /* 0x00ad000011008388 */ /* 0x000fe80000000800 */
[----:B------:R-:W2:Y:S04]  /*1b050*/  @!P0 LDS.U8 R5, [R18+UR4+0xab04] ;  /* 0x00ab040412058984 */ /* 0x000ea80008000000 */
[----:B--2---:R2:W-:Y:S02]  /*1b060*/  @!P0 STS.U8 [R18+UR4+0xab00], R5 ;  /* 0x00ab000512008988 */ /* 0x0045e40008000004 */
.L_x_517:
[----:B------:R-:W-:Y:S05]  /*1b070*/  BSYNC.RECONVERGENT B0 ;  /* 0x0000000000007941 */ /* 0x000fea0003800200 */
.L_x_516:
        /* <DEDUP_REMOVED lines=9> */
.L_x_519:
[----:B------:R-:W-:Y:S05]  /*1b110*/  BSYNC.RECONVERGENT B0 ;  /* 0x0000000000007941 */ /* 0x000fea0003800200 */
.L_x_518:
        /* <DEDUP_REMOVED lines=22> */
[----:B------:R-:W-:Y:S02]  /*1b280*/  IMAD.IADD R2, R22, 0x1, R43 ;  /* 0x0000000116027824 */ /* 0x000fe400078e022b */
[----:B------:R-:W-:-:S03]  /*1b290*/  ISETP.NE.AND P0, PT, R0, 0x3f, PT ;  /* 0x0000003f0000780c */ /* 0x000fc60003f05270 */
[----:B------:R-:W-:Y:S02]  /*1b2a0*/  LEA R2, R2, UR5, 0x2 ;  /* 0x0000000502027c11 */ /* 0x000fe4000f8e10ff */
[----:B------:R-:W-:-:S03]  /*1b2b0*/  ISETP.EQ.OR P0, PT, R0, RZ, !P0 ;  /* 0x000000ff0000720c */ /* 0x000fc60004702670 */
[----:B------:R2:W3:Y:S10]  /*1b2c0*/  LDS R8, [R2+0x9b00] ;  /* 0x009b000002087984 */ /* 0x0004f40000000800 */
[----:B--2---:R-:W-:Y:S05]  /*1b2d0*/  @P0 BRA `(.L_x_523) ;  /* 0x00000000005c0947 */ /* 0x004fea0003800000 */
[----:B------:R-:W0:Y:S01]  /*1b2e0*/  LDS R5, [R2+0x9afc] ;  /* 0x009afc0002057984 */ /* 0x000e220000000800 */
[----:B------:R-:W-:Y:S03]  /*1b2f0*/  BSSY.RECONVERGENT B4, `(.L_x_524) ;  /* 0x0000014000047945 */ /* 0x000fe60003800200 */
[----:B------:R-:W2:Y:S01]  /*1b300*/  LDS R0, [R2+0x9b04] ;  /* 0x009b040002007984 */ /* 0x000ea20000000800 */
[----:B01-3--:R-:W-:-:S04]  /*1b310*/  IMAD R21, R8, -0x2, R5 ;  /* 0xfffffffe08157824 */ /* 0x00bfc800078e0205 */
[----:B--2---:R-:W-:Y:S02]  /*1b320*/  IMAD.IADD R21, R0, 0x1, R21 ;  /* 0x0000000100157824 */ /* 0x004fe400078e0215 */
        /* <DEDUP_REMOVED lines=16> */
.L_x_525:
[----:B------:R-:W-:Y:S05]  /*1b430*/  BSYNC.RECONVERGENT B4 ;  /* 0x0000000000047941 */ /* 0x000fea0003800200 */
.L_x_524:
[----:B------:R-:W-:-:S07]  /*1b440*/  IMAD.MOV.U32 R12, RZ, RZ, R0 ;  /* 0x000000ffff0c7224 */ /* 0x000fce00078e0000 */
.L_x_523:
[----:B------:R-:W-:Y:S05]  /*1b450*/  BSYNC.RECONVERGENT B3 ;  /* 0x0000000000037941 */ /* 0x000fea0003800200 */
.L_x_522:
[----:B------:R-:W-:-:S05]  /*1b460*/  IMAD.MOV.U32 R5, RZ, RZ, 0x5f5e0ff ;  /* 0x05f5e0ffff057424 */ /* 0x000fca00078e00ff */
[----:B------:R-:W-:Y:S04]  /*1b470*/  STS [R2+0x9b00], R5 ;  /* 0x009b000502007388 */ /* 0x000fe80000000800 */
[----:B------:R-:W2:Y:S02]  /*1b480*/  LDS.U8 R0, [R18+UR4+0xab00] ;  /* 0x00ab000412007984 */ /* 0x000ea40008000000 */
[----:B--2---:R-:W-:-:S13]  /*1b490*/  ISETP.NE.AND P0, PT, R0, RZ, PT ;  /* 0x000000ff0000720c */ /* 0x004fda0003f05270 */
[----:B------:R-:W-:Y:S05]  /*1b4a0*/  @!P0 BRA `(.L_x_526) ;  /* 0x0000000000148947 */ /* 0x000fea0003800000 */
[----:B------:R-:W-:-:S13]  /*1b4b0*/  ISETP.NE.AND P0, PT, R0, 0x3f, PT ;  /* 0x0000003f0000780c */ /* 0x000fda0003f05270 */
[----:B------:R2:W-:Y:S04]  /*1b4c0*/  @P0 STS [R2+0x9afc], R5 ;  /* 0x009afc0502000388 */ /* 0x0005e80000000800 */
[----:B------:R2:W-:Y:S04]  /*1b4d0*/  @P0 STS [R2+0x9b04], R5 ;  /* 0x009b040502000388 */ /* 0x0005e80000000800 */
[----:B------:R2:W-:Y:S01]  /*1b4e0*/  @!P0 STS [R2+0x9afc], R5 ;  /* 0x009afc0502008388 */ /* 0x0005e20000000800 */
[----:B------:R-:W-:Y:S05]  /*1b4f0*/  BRA `(.L_x_521) ;  /* 0x0000000000047947 */ /* 0x000fea0003800000 */
.L_x_526:
[----:B------:R2:W-:Y:S02]  /*1b500*/  STS [R2+0x9b04], R5 ;  /* 0x009b040502007388 */ /* 0x0005e40000000800 */
.L_x_521:
[----:B------:R-:W-:Y:S05]  /*1b510*/  BSYNC.RECONVERGENT B2 ;  /* 0x0000000000027941 */ /* 0x000fea0003800200 */
.L_x_520:
[----:B------:R-:W-:Y:S06]  /*1b520*/  BAR.SYNC.DEFER_BLOCKING 0x0 ;  /* 0x0000000000007b1d */ /* 0x000fec0000010000 */
[----:B------:R-:W-:Y:S01]  /*1b530*/  BSSY.RECONVERGENT B0, `(.L_x_527) ;  /* 0x0000011000007945 */ /* 0x000fe20003800200 */
[----:B--2---:R-:W-:Y:S04]  /*1b540*/  LDS R0, [R6+0x9b80] ;  /* 0x009b800006007984 */ /* 0x004fe80000000800 */
[----:B---34-:R-:W2:Y:S02]  /*1b550*/  LDS R5, [R6+0x9b00] ;  /* 0x009b000006057984 */ /* 0x018ea40000000800 */
        /* <DEDUP_REMOVED lines=14> */
.L_x_528:
[----:B------:R-:W-:Y:S05]  /*1b640*/  BSYNC.RECONVERGENT B0 ;  /* 0x0000000000007941 */ /* 0x000fea0003800200 */
.L_x_527:
        /* <DEDUP_REMOVED lines=9> */
.L_x_530:
[----:B------:R-:W-:Y:S05]  /*1b6e0*/  BSYNC.RECONVERGENT B0 ;  /* 0x0000000000007941 */ /* 0x000fea0003800200 */
.L_x_529:
        /* <DEDUP_REMOVED lines=9> */
.L_x_532:
[----:B------:R-:W-:Y:S05]  /*1b780*/  BSYNC.RECONVERGENT B0 ;  /* 0x0000000000007941 */ /* 0x000fea0003800200 */
.L_x_531:
        /* <DEDUP_REMOVED lines=9> */
.L_x_534:
[----:B------:R-:W-:Y:S05]  /*1b820*/  BSYNC.RECONVERGENT B0 ;  /* 0x0000000000007941 */ /* 0x000fea0003800200 */
.L_x_533:
[----:B------:R-:W-:Y:S01]  /*1b830*/  BAR.SYNC.DEFER_BLOCKING 0x0 ;  /* 0x0000000000007b1d */ /* 0x000fe20000010000 */
[----:B------:R-:W-:-:S05]  /*1b840*/  ISETP.NE.AND P5, PT, R11, RZ, PT ;  /* 0x000000ff0b00720c */ /* 0x000fca0003fa5270 */
[----:B------:R-:W-:Y:S08]  /*1b850*/  BSSY.RECONVERGENT B2, `(.L_x_535) ;  /* 0x0000064000027945 */ /* 0x000ff00003800200 */
[----:B------:R-:W-:Y:S05]  /*1b860*/  @P5 BRA `(.L_x_536) ;  /* 0x0000000400885947 */ /* 0x000fea0003800000 */
[----:B--2---:R-:W-:Y:S04]  /*1b870*/  LDS R0, [R17+0xad04] ;  /* 0x00ad040011007984 */ /* 0x004fe80000000800 */
[----:B---34-:R-:W2:Y:S02]  /*1b880*/  LDS R5, [R17+0xad00] ;  /* 0x00ad000011057984 */ /* 0x018ea40000000800 */
[----:B--2---:R-:W-:-:S13]  /*1b890*/  ISETP.GE.U32.AND P0, PT, R0, R5, PT ;  /* 0x000000050000720c */ /* 0x004fda0003f06070 */
[----:B------:R-:W-:Y:S04]  /*1b8a0*/  @P0 LDS.U8 R5, [R18+UR4+0xab00] ;  /* 0x00ab000412050984 */ /* 0x000fe80008000000 */
[----:B------:R-:W-:Y:S04]  /*1b8b0*/  @!P0 STS [R17+0xad00], R0 ;  /* 0x00ad000011008388 */ /* 0x000fe80000000800 */
[----:B------:R-:W0:Y:S02]  /*1b8c0*/  @!P0 LDS.U8 R5, [R18+UR4+0xab01] ;  /* 0x00ab010412058984 */ /* 0x000e240008000000 */
[----:B01----:R-:W-:-:S02]  /*1b8d0*/  LOP3.LUT R21, R5, 0xff, RZ, 0xc0, !PT ;  /* 0x000000ff05157812 */ /* 0x003fc400078ec0ff */
        /* <DEDUP_REMOVED lines=16> */
.L_x_538:
        /* <DEDUP_REMOVED lines=22> */
.L_x_540:
[----:B------:R-:W-:Y:S05]  /*1bb40*/  BSYNC.RECONVERGENT B3 ;  /* 0x0000000000037941 */ /* 0x000fea0003800200 */
.L_x_539:
        /* <DEDUP_REMOVED lines=11> */
.L_x_541:
[----:B------:R-:W-:Y:S01]  /*1bc00*/  IMAD.MOV.U32 R0, RZ, RZ, 0x4 ;  /* 0x00000004ff007424 */ /* 0x000fe200078e00ff */
[----:B------:R0:W-:Y:S04]  /*1bc10*/  STS.U8 [R18+UR4+0xab00], RZ ;  /* 0x00ab00ff12007988 */ /* 0x0001e80008000004 */
[----:B------:R0:W-:Y:S01]  /*1bc20*/  STS.U8 [R18+UR4+0xab01], R0 ;  /* 0x00ab010012007988 */ /* 0x0001e20008000004 */
[----:B------:R-:W-:Y:S05]  /*1bc30*/  BRA `(.L_x_536) ;  /* 0x0000000000947947 */ /* 0x000fea0003800000 */
.L_x_537:
        /* <DEDUP_REMOVED lines=22> */
.L_x_543:
[----:B------:R-:W-:Y:S05]  /*1bda0*/  BSYNC.RECONVERGENT B3 ;  /* 0x0000000000037941 */ /* 0x000fea0003800200 */
.L_x_542:
        /* <DEDUP_REMOVED lines=11> */
.L_x_544:
[----:B------:R-:W-:Y:S01]  /*1be60*/  IMAD.MOV.U32 R0, RZ, RZ, 0x4 ;  /* 0x00000004ff007424 */ /* 0x000fe200078e00ff */
[----:B------:R0:W-:Y:S04]  /*1be70*/  STS.U8 [R18+UR4+0xab00], RZ ;  /* 0x00ab00ff12007988 */ /* 0x0001e80008000004 */
[----:B------:R0:W-:Y:S02]  /*1be80*/  STS.U8 [R18+UR4+0xab01], R0 ;  /* 0x00ab010012007988 */ /* 0x0001e40008000004 */
.L_x_536:
[----:B------:R-:W-:Y:S05]  /*1be90*/  BSYNC.RECONVERGENT B2 ;  /* 0x0000000000027941 */ /* 0x000fea0003800200 */
.L_x_535:
[----:B------:R-:W-:Y:S01]  /*1bea0*/  BAR.SYNC.DEFER_BLOCKING 0x0 ;  /* 0x0000000000007b1d */ /* 0x000fe20000010000 */
[----:B------:R-:W-:Y:S02]  /*1beb0*/  ISETP.GT.U32.AND P0, PT, R3, 0x7, PT ;  /* 0x000000070300780c */ /* 0x000fe40003f04070 */
[----:B------:R-:W-:Y:S02]  /*1bec0*/  ISETP.NE.AND P1, PT, R27, RZ, PT ;  /* 0x000000ff1b00720c */ /* 0x000fe40003f25270 */
[----:B------:R-:W-:Y:S01]  /*1bed0*/  ISETP.EQ.AND P0, PT, R4, 0x8, P0 ;  /* 0x000000080400780c */ /* 0x000fe20000702270 */
[----:B------:R-:W-:Y:S03]  /*1bee0*/  BSSY.RECONVERGENT B0, `(.L_x_545) ;  /* 0x0000014000007945 */ /* 0x000fe60003800200 */
[----:B------:R-:W-:-:S13]  /*1bef0*/  PLOP3.LUT P0, PT, P0, P1, PT, 0x80, 0x8 ;  /* 0x000000000008781c */ /* 0x000fda0000703070 */
[----:B------:R-:W-:Y:S05]  /*1bf00*/  @!P0 BRA `(.L_x_546) ;  /* 0x0000000000448947 */ /* 0x000fea0003800000 */
[----:B0-2---:R-:W0:Y:S01]  /*1bf10*/  LDS R0, [R13+0x9b00] ;  /* 0x009b00000d007984 */ /* 0x005e220000000800 */
[----:B------:R-:W0:Y:S01]  /*1bf20*/  LDCU UR5, c[0x0][0x3bc] ;  /* 0x00007780ff0577ac */ /* 0x000e220008000800 */
[----:B------:R-:W-:Y:S01]  /*1bf30*/  BSSY.RELIABLE B1, `(.L_x_547) ;  /* 0x000000d000017945 */ /* 0x000fe20003800100 */
[----:B0-----:R-:W-:-:S13]  /*1bf40*/  ISETP.GE.U32.AND P0, PT, R0, UR5, PT ;  /* 0x0000000500007c0c */ /* 0x001fda000bf06070 */
[----:B------:R-:W-:Y:S05]  /*1bf50*/  @P0 BRA `(.L_x_548) ;  /* 0x0000000000280947 */ /* 0x000fea0003800000 */
[----:B------:R-:W0:Y:S02]  /*1bf60*/  LDS.U8 R0, [R40+0x13] ;  /* 0x0000130028007984 */ /* 0x000e240000000000 */
[----:B0-----:R-:W-:-:S13]  /*1bf70*/  ISETP.NE.AND P0, PT, R0, 0xff, PT ;  /* 0x000000ff0000780c */ /* 0x001fda0003f05270 */
[----:B---34-:R-:W0:Y:S01]  /*1bf80*/  @P0 LDS.U16 R5, [R38+0xab00] ;  /* 0x00ab000026050984 */ /* 0x018e220000000400 */
[----:B------:R-:W-:Y:S05]  /*1bf90*/  @P0 BREAK.RELIABLE B1 ;  /* 0x0000000000010942 */ /* 0x000fea0003800100 */
[C---:B0-----:R-:W-:Y:S02]  /*1bfa0*/  @P0 PRMT R0, R5.reuse, 0x7770, RZ ;  /* 0x0000777005000816 */ /* 0x041fe400000000ff */
[----:B------:R-:W-:-:S05]  /*1bfb0*/  @P0 PRMT R5, R5, 0x7771, RZ ;  /* 0x0000777105050816 */ /* 0x000fca00000000ff */
[----:B------:R-:W-:-:S04]  /*1bfc0*/  @P0 IMAD R0, R0, 0x4, R5 ;  /* 0x0000000400000824 */ /* 0x000fc800078e0205 */
[----:B------:R-:W-:-:S05]  /*1bfd0*/  @P0 VIADD R5, R0, 0xfffffffc ;  /* 0xfffffffc00050836 */ /* 0x000fca0000000000 */
[----:B------:R0:W-:Y:S01]  /*1bfe0*/  @P0 STG.E.U8 desc[UR8][R14.64], R5 ;  /* 0x000000050e000986 */ /* 0x0001e2000c101108 */
[----:B------:R-:W-:Y:S05]  /*1bff0*/  @P0 BRA `(.L_x_546) ;  /* 0x0000000000080947 */ /* 0x000fea0003800000 */
.L_x_548:
[----:B------:R-:W-:Y:S05]  /*1c000*/  BSYNC.RELIABLE B1 ;  /* 0x0000000000017941 */ /* 0x000fea0003800100 */
.L_x_547:
[----:B------:R2:W-:Y:S02]  /*1c010*/  STG.E.U8 desc[UR8][R14.64], RZ ;  /* 0x000000ff0e007986 */ /* 0x0005e4000c101108 */
.L_x_546:
[----:B------:R-:W-:Y:S05]  /*1c020*/  BSYNC.RECONVERGENT B0 ;  /* 0x0000000000007941 */ /* 0x000fea0003800200 */
.L_x_545:
[----:B------:R-:W-:Y:S05]  /*1c030*/  WARPSYNC.ALL ;  /* 0x0000000000007948 */ /* 0x000fea0003800000 */
[----:B------:R-:W-:Y:S01]  /*1c040*/  BAR.SYNC.DEFER_BLOCKING 0x0 ;  /* 0x0000000000007b1d */ /* 0x000fe20000010000 */
[----:B--2---:R-:W-:Y:S01]  /*1c050*/  LEA.HI R2, R3, 0x4, RZ, 0x1e ;  /* 0x0000000403027811 */ /* 0x004fe200078ff0ff */
[----:B------:R-:W-:Y:S01]  /*1c060*/  FADD R45, -R41, 1 ;  /* 0x3f800000292d7421 */ /* 0x000fe20000000100 */
[C---:B0-----:R-:W-:Y:S02]  /*1c070*/  LOP3.LUT R0, R3.reuse, 0x3, RZ, 0xc0, !PT ;  /* 0x0000000303007812 */ /* 0x041fe400078ec0ff */
[----:B------:R-:W-:Y:S01]  /*1c080*/  LEA.HI R12, R3, 0xc, RZ, 0x1e ;  /* 0x0000000c030c7811 */ /* 0x000fe200078ff0ff */
[----:B------:R-:W0:Y:S01]  /*1c090*/  LDCU UR5, c[0x0][0x3b8] ;  /* 0x00007700ff0577ac */ /* 0x000e220008000800 */
[----:B------:R-:W-:-:S02]  /*1c0a0*/  I2FP.F32.U32 R2, R2 ;  /* 0x0000000200027245 */ /* 0x000fc40000201000 */
[----:B------:R-:W-:Y:S02]  /*1c0b0*/  I2FP.F32.U32 R0, R0 ;  /* 0x0000000000007245 */ /* 0x000fe40000201000 */
[----:B------:R-:W-:Y:S01]  /*1c0c0*/  I2FP.F32.U32 R8, R12 ;  /* 0x0000000c00087245 */ /* 0x000fe20000201000 */
[----:B------:R-:W-:Y:S02]  /*1c0d0*/  FMUL R2, R2, 0.125 ;  /* 0x3e00000002027820 */ /* 0x000fe40000400000 */
[----:B---34-:R-:W-:Y:S02]  /*1c0e0*/  FMUL R5, R0, 0.125 ;  /* 0x3e00000000057820 */ /* 0x018fe40000400000 */
[----:B------:R-:W-:Y:S01]  /*1c0f0*/  FMUL R8, R8, 0.0625 ;  /* 0x3d80000008087820 */ /* 0x000fe20000400000 */
[----:B------:R-:W-:Y:S01]  /*1c100*/  FADD R26, -R2, 1 ;  /* 0x3f800000021a7421 */ /* 0x000fe20000000100 */
[C---:B------:R-:W-:Y:S02]  /*1c110*/  FMUL R0, R5.reuse, R2 ;  /* 0x0000000205007220 */ /* 0x040fe40000400000 */
[----:B------:R-:W-:Y:S01]  /*1c120*/  FADD R2, -R8, 1 ;  /* 0x3f80000008027421 */ /* 0x000fe20000000100 */
[----:B------:R-:W-:Y:S01]  /*1c130*/  FMUL R5, R5, R26 ;  /* 0x0000001a05057220 */ /* 0x000fe20000400000 */
[----:B------:R-:W2:Y:S01]  /*1c140*/  LDS R20, [R10+0x200] ;  /* 0x000200000a147984 */ /* 0x000ea20000000800 */
[----:B0-----:R-:W-:-:S03]  /*1c150*/  UISETP.NE.AND UP0, UPT, UR5, URZ, UPT ;  /* 0x000000ff0500728c */ /* 0x001fc6000bf05270 */
[----:B------:R-:W0:Y:S04]  /*1c160*/  LDS R24, [R10+0x280] ;  /* 0x000280000a187984 */ /* 0x000e280000000800 */
[----:B-1----:R-:W1:Y:S04]  /*1c170*/  LDS R21, [R10] ;  /* 0x000000000a157984 */ /* 0x002e680000000800 */
[----:B------:R-:W3:Y:S04]  /*1c180*/  LDS R23, [R10+0x600] ;  /* 0x000600000a177984 */ /* 0x000ee80000000800 */
[----:B------:R-:W4:Y:S04]  /*1c190*/  LDS R42, [R10+0x800] ;  /* 0x000800000a2a7984 */ /* 0x000f280000000800 */
[----:B------:R-:W5:Y:S01]  /*1c1a0*/  LDS R44, [R10+0x700] ;  /* 0x000700000a2c7984 */ /* 0x000f620000000800 */
[----:B--2---:R-:W-:Y:S01]  /*1c1b0*/  I2FP.F32.U32 R25, R20 ;  /* 0x0000001400197245 */ /* 0x004fe20000201000 */
[-C--:B------:R-:W-:Y:S01]  /*1c1c0*/  FMUL R20, R2, R41.reuse ;  /* 0x0000002902147220 */ /* 0x080fe20000400000 */
[----:B------:R-:W-:Y:S01]  /*1c1d0*/  FMUL R41, R8, R41 ;  /* 0x0000002908297220 */ /* 0x000fe20000400000 */
[----:B0-----:R-:W-:-:S02]  /*1c1e0*/  I2FP.F32.U32 R43, R24 ;  /* 0x00000018002b7245 */ /* 0x001fc40000201000 */
[C---:B------:R-:W-:Y:S01]  /*1c1f0*/  FMUL R26, R20.reuse, R25 ;  /* 0x00000019141a7220 */ /* 0x040fe20000400000 */
[----:B-1----:R-:W-:Y:S02]  /*1c200*/  I2FP.F32.U32 R24, R21 ;  /* 0x0000001500187245 */ /* 0x002fe40000201000 */
[----:B------:R-:W-:Y:S01]  /*1c210*/  FMUL R20, R20, R43 ;  /* 0x0000002b14147220 */ /* 0x000fe20000400000 */
[----:B------:R-:W-:Y:S01]  /*1c220*/  FMUL R21, R2, R45 ;  /* 0x0000002d02157220 */ /* 0x000fe20000400000 */
[----:B------:R-:W0:Y:S01]  /*1c230*/  LDS R43, [R10+0x100] ;  /* 0x000100000a2b7984 */ /* 0x000e220000000800 */
[----:B---3--:R-:W-:Y:S01]  /*1c240*/  I2FP.F32.U32 R25, R23 ;  /* 0x0000001700197245 */ /* 0x008fe20000201000 */
[----:B------:R-:W-:Y:S01]  /*1c250*/  FMUL R23, R8, R45 ;  /* 0x0000002d08177220 */ /* 0x000fe20000400000 */
[----:B------:R-:W-:Y:S01]  /*1c260*/  FFMA R24, R21, R24, R26 ;  /* 0x0000001815187223 */ /* 0x000fe2000000001a */
[----:B------:R-:W1:Y:S01]  /*1c270*/  LDS R45, [R10+0x500] ;  /* 0x000500000a2d7984 */ /* 0x000e620000000800 */
[----:B----4-:R-:W-:-:S02]  /*1c280*/  I2FP.F32.U32 R42, R42 ;  /* 0x0000002a002a7245 */ /* 0x010fc40000201000 */
[----:B------:R-:W-:Y:S01]  /*1c290*/  FFMA R24, R23, R25, R24 ;  /* 0x0000001917187223 */ /* 0x000fe20000000018 */
[----:B------:R-:W2:Y:S01]  /*1c2a0*/  LDS R26, [R10+0x300] ;  /* 0x000300000a1a7984 */ /* 0x000ea20000000800 */
[----:B-----5:R-:W-:Y:S02]  /*1c2b0*/  I2FP.F32.U32 R44, R44 ;  /* 0x0000002c002c7245 */ /* 0x020fe40000201000 */
[----:B------:R-:W-:-:S06]  /*1c2c0*/  FFMA R24, R41, R42, R24 ;  /* 0x0000002a29187223 */ /* 0x000fcc0000000018 */
[----:B------:R-:W3:Y:S01]  /*1c2d0*/  F2I.U32.TRUNC.NTZ R24, R24 ;  /* 0x0000001800187305 */ /* 0x000ee2000020f000 */
[----:B0-----:R-:W-:Y:S02]  /*1c2e0*/  I2FP.F32.U32 R42, R43 ;  /* 0x0000002b002a7245 */ /* 0x001fe40000201000 */
[----:B-1----:R-:W-:-:S03]  /*1c2f0*/  I2FP.F32.U32 R45, R45 ;  /* 0x0000002d002d7245 */ /* 0x002fc60000201000 */
[----:B------:R-:W-:Y:S01]  /*1c300*/  FMUL R42, R5, R42 ;  /* 0x0000002a052a7220 */ /* 0x000fe20000400000 */
[----:B--2---:R-:W-:-:S05]  /*1c310*/  I2FP.F32.U32 R26, R26 ;  /* 0x0000001a001a7245 */ /* 0x004fca0000201000 */
[----:B------:R-:W-:Y:S02]  /*1c320*/  FFMA R25, R37, R26, R42 ;  /* 0x0000001a25197223 */ /* 0x000fe4000000002a */
[----:B------:R-:W0:Y:S02]  /*1c330*/  LDS R26, [R10+0x80] ;  /* 0x000080000a1a7984 */ /* 0x000e240000000800 */
[----:B------:R-:W-:Y:S01]  /*1c340*/  FFMA R25, R28, R44, R25 ;  /* 0x0000002c1c197223 */ /* 0x000fe20000000019 */
[----:B---3--:R-:W-:Y:S01]  /*1c350*/  I2FP.F32.U32 R44, R24 ;  /* 0x00000018002c7245 */ /* 0x008fe20000201000 */
[----:B------:R-:W1:Y:S02]  /*1c360*/  LDS R42, [R10+0x680] ;  /* 0x000680000a2a7984 */ /* 0x000e640000000800 */
[----:B------:R-:W-:-:S04]  /*1c370*/  FFMA R25, R0, R45, R25 ;  /* 0x0000002d00197223 */ /* 0x000fc80000000019 */
[----:B------:R-:W-:-:S06]  /*1c380*/  FFMA R25, R25, 4, R44 ;  /* 0x4080000019197823 */ /* 0x000fcc000000002c */
[----:B------:R-:W2:Y:S01]  /*1c390*/  F2I.U32.TRUNC.NTZ R25, R25 ;  /* 0x0000001900197305 */ /* 0x000ea2000020f000 */
[----:B0-----:R-:W-:Y:S02]  /*1c3a0*/  I2FP.F32.U32 R26, R26 ;  /* 0x0000001a001a7245 */ /* 0x001fe40000201000 */
[----:B-1----:R-:W-:-:S03]  /*1c3b0*/  I2FP.F32.U32 R42, R42 ;  /* 0x0000002a002a7245 */ /* 0x002fc60000201000 */
[----:B------:R-:W-:Y:S02]  /*1c3c0*/  FFMA R20, R21, R26, R20 ;  /* 0x0000001a15147223 */ /* 0x000fe40000000014 */
[----:B------:R-:W0:Y:S02]  /*1c3d0*/  LDS R21, [R10+0x880] ;  /* 0x000880000a157984 */ /* 0x000e240000000800 */
[----:B------:R-:W-:Y:S02]  /*1c3e0*/  FFMA R20, R23, R42, R20 ;  /* 0x0000002a17147223 */ /* 0x000fe40000000014 */
[----:B--2---:R-:W-:Y:S04]  /*1c3f0*/  STS [R6+0x9b00], R25 ;  /* 0x009b001906007388 */ /* 0x004fe80000000800 */
        /* <DEDUP_REMOVED lines=16> */
[----:B------:R-:W-:-:S04]  /*1c500*/  FFMA R24, R37, 4, R24 ;  /* 0x4080000025187823 */ /* 0x000fc80000000018 */
        /* <DEDUP_REMOVED lines=11> */
[----:B------:R-:W-:-:S05]  /*1c5c0*/  IMAD R21, R12, 0x400, R21 ;  /* 0x000004000c157824 */ /* 0x000fca00078e0215 */
[----:B------:R-:W-:Y:S01]  /*1c5d0*/  LEA R21, R21, 0x400, 0x1 ;  /* 0x0000040015157811 */ /* 0x000fe200078e08ff */
[----:B--2---:R-:W-:-:S03]  /*1c5e0*/  ULEA UR6, UR7, UR6, 0x18 ;  /* 0x0000000607067291 */ /* 0x004fc6000f8ec0ff */
[----:B------:R-:W-:Y:S01]  /*1c5f0*/  LOP3.LUT R21, R21, 0x1fffe, RZ, 0xc0, !PT ;  /* 0x0001fffe15157812 */ /* 0x000fe200078ec0ff */
        /* <DEDUP_REMOVED lines=9> */
.L_x_549:
[----:B------:R-:W-:Y:S01]  /*1c690*/  BAR.SYNC.DEFER_BLOCKING 0x0 ;  /* 0x0000000000007b1d */ /* 0x000fe20000010000 */
[C---:B------:R-:W-:Y:S02]  /*1c6a0*/  ISETP.GT.U32.AND P4, PT, R11.reuse, 0xf, PT ;  /* 0x0000000f0b00780c */ /* 0x040fe40003f84070 */
[C---:B------:R-:W-:Y:S02]  /*1c6b0*/  ISETP.GT.U32.AND P2, PT, R11.reuse, 0x7, PT ;  /* 0x000000070b00780c */ /* 0x040fe40003f44070 */
[----:B------:R-:W-:Y:S01]  /*1c6c0*/  ISETP.GT.U32.AND P3, PT, R11, 0x3, PT ;  /* 0x000000030b00780c */ /* 0x000fe20003f64070 */
        /* <DEDUP_REMOVED lines=17> */
.L_x_551:
[----:B------:R-:W-:Y:S05]  /*1c7e0*/  BSYNC.RECONVERGENT B0 ;  /* 0x0000000000007941 */ /* 0x000fea0003800200 */
.L_x_550:
        /* <DEDUP_REMOVED lines=9> */
.L_x_553:
[----:B------:R-:W-:Y:S05]  /*1c880*/  BSYNC.RECONVERGENT B0 ;  /* 0x0000000000007941 */ /* 0x000fea0003800200 */
.L_x_552:
        /* <DEDUP_REMOVED lines=9> */
.L_x_555:
[----:B------:R-:W-:Y:S05]  /*1c920*/  BSYNC.RECONVERGENT B0 ;  /* 0x0000000000007941 */ /* 0x000fea0003800200 */
.L_x_554:
        /* <DEDUP_REMOVED lines=10> */
.L_x_557:
[----:B------:R-:W-:Y:S05]  /*1c9d0*/  BSYNC.RECONVERGENT B0 ;  /* 0x0000000000007941 */ /* 0x000fea0003800200 */
.L_x_556:
[----:B------:R-:W-:Y:S01]  /*1c9e0*/  BAR.SYNC.DEFER_BLOCKING 0x0 ;  /* 0x0000000000007b1d */ /* 0x000fe20000010000 */
[----:B------:R-:W-:Y:S02]  /*1c9f0*/  IMAD.MOV.U32 R41, RZ, RZ, RZ ;  /* 0x000000ffff297224 */ /* 0x000fe400078e00ff */
[----:B------:R-:W-:Y:S02]  /*1ca00*/  IMAD.MOV.U32 R37, RZ, RZ, RZ ;  /* 0x000000ffff257224 */ /* 0x000fe400078e00ff */
[----:B------:R-:W-:Y:S01]  /*1ca10*/  IMAD.MOV.U32 R42, RZ, RZ, RZ ;  /* 0x000000ffff2a7224 */ /* 0x000fe200078e00ff */
[----:B------:R-:W-:Y:S04]  /*1ca20*/  BSSY.RECONVERGENT B2, `(.L_x_558) ;  /* 0x000003a000027945 */ /* 0x000fe80003800200 */
        /* <DEDUP_REMOVED lines=43> */
.L_x_563:
[----:B------:R-:W-:Y:S05]  /*1cce0*/  BSYNC.RECONVERGENT B4 ;  /* 0x0000000000047941 */ /* 0x000fea0003800200 */
.L_x_562:
[----:B------:R-:W-:-:S07]  /*1ccf0*/  IMAD.MOV.U32 R41, RZ, RZ, R0 ;  /* 0x000000ffff297224 */ /* 0x000fce00078e0000 */
.L_x_561:
[----:B------:R-:W-:Y:S05]  /*1cd00*/  BSYNC.RECONVERGENT B3 ;  /* 0x0000000000037941 */ /* 0x000fea0003800200 */
.L_x_560:
        /* <DEDUP_REMOVED lines=10> */
.L_x_564:
[----:B------:R0:W-:Y:S02]  /*1cdb0*/  STS [R28+0x9b04], R5 ;  /* 0x009b04051c007388 */ /* 0x0001e40000000800 */
.L_x_559:
[----:B------:R-:W-:Y:S05]  /*1cdc0*/  BSYNC.RECONVERGENT B2 ;  /* 0x0000000000027941 */ /* 0x000fea0003800200 */
.L_x_558:
[----:B------:R-:W-:Y:S01]  /*1cdd0*/  BAR.SYNC.DEFER_BLOCKING 0x0 ;  /* 0x0000000000007b1d */ /* 0x000fe20000010000 */
[----:B------:R-:W-:-:S05]  /*1cde0*/  ISETP.GT.U32.AND P0, PT, R11, 0x1, PT ;  /* 0x000000010b00780c */ /* 0x000fca0003f04070 */
        /* <DEDUP_REMOVED lines=17> */
.L_x_566:
[----:B------:R-:W-:Y:S05]  /*1cf00*/  BSYNC.RECONVERGENT B0 ;  /* 0x0000000000007941 */ /* 0x000fea0003800200 */
.L_x_565:
        /* <DEDUP_REMOVED lines=9> */
.L_x_568:
[----:B------:R-:W-:Y:S05]  /*1cfa0*/  BSYNC.RECONVERGENT B0 ;  /* 0x0000000000007941 */ /* 0x000fea0003800200 */
.L_x_567:
        /* <DEDUP_REMOVED lines=9> */
.L_x_570:
[----:B------:R-:W-:Y:S05]  /*1d040*/  BSYNC.RECONVERGENT B0 ;  /* 0x0000000000007941 */ /* 0x000fea0003800200 */
.L_x_569:
        /* <DEDUP_REMOVED lines=9> */
.L_x_572:
[----:B------:R-:W-:Y:S05]  /*1d0e0*/  BSYNC.RECONVERGENT B0 ;  /* 0x0000000000007941 */ /* 0x000fea0003800200 */
.L_x_571:
        /* <DEDUP_REMOVED lines=27> */
.L_x_576:
        /* <DEDUP_REMOVED lines=22> */
.L_x_578:
[----:B------:R-:W-:Y:S05]  /*1d400*/  BSYNC.RECONVERGENT B3 ;  /* 0x0000000000037941 */ /* 0x000fea0003800200 */
.L_x_577:
        /* <DEDUP_REMOVED lines=11> */
.L_x_579:
[----:B------:R-:W-:Y:S01]  /*1d4c0*/  IMAD.MOV.U32 R0, RZ, RZ, 0x4 ;  /* 0x00000004ff007424 */ /* 0x000fe200078e00ff */
[----:B------:R0:W-:Y:S04]  /*1d4d0*/  STS.U8 [R18+UR4+0xab00], RZ ;  /* 0x00ab00ff12007988 */ /* 0x0001e80008000004 */
[----:B------:R0:W-:Y:S01]  /*1d4e0*/  STS.U8 [R18+UR4+0xab01], R0 ;  /* 0x00ab010012007988 */ /* 0x0001e20008000004 */
[----:B------:R-:W-:Y:S05]  /*1d4f0*/  BRA `(.L_x_574) ;  /* 0x0000000000947947 */ /* 0x000fea0003800000 */
.L_x_575:
        /* <DEDUP_REMOVED lines=22> */
.L_x_581:
[----:B------:R-:W-:Y:S05]  /*1d660*/  BSYNC.RECONVERGENT B3 ;  /* 0x0000000000037941 */ /* 0x000fea0003800200 */
.L_x_580:
        /* <DEDUP_REMOVED lines=11> */
.L_x_582:
[----:B------:R-:W-:Y:S01]  /*1d720*/  IMAD.MOV.U32 R0, RZ, RZ, 0x4 ;  /* 0x00000004ff007424 */ /* 0x000fe200078e00ff */
[----:B------:R0:W-:Y:S04]  /*1d730*/  STS.U8 [R18+UR4+0xab00], RZ ;  /* 0x00ab00ff12007988 */ /* 0x0001e80008000004 */
[----:B------:R0:W-:Y:S02]  /*1d740*/  STS.U8 [R18+UR4+0xab01], R0 ;  /* 0x00ab010012007988 */ /* 0x0001e40008000004 */
.L_x_574:
[----:B------:R-:W-:Y:S05]  /*1d750*/  BSYNC.RECONVERGENT B2 ;  /* 0x0000000000027941 */ /* 0x000fea0003800200 */
.L_x_573:
[----:B------:R-:W-:Y:S01]  /*1d760*/  BAR.SYNC.DEFER_BLOCKING 0x0 ;  /* 0x0000000000007b1d */ /* 0x000fe20000010000 */
[----:B------:R-:W-:-:S04]  /*1d770*/  ISETP.GT.U32.AND P0, PT, R3, 0xb, PT ;  /* 0x0000000b0300780c */ /* 0x000fc80003f04070 */
        /* <DEDUP_REMOVED lines=19> */
.L_x_586:
[----:B------:R-:W-:Y:S05]  /*1d8b0*/  BSYNC.RELIABLE B1 ;  /* 0x0000000000017941 */ /* 0x000fea0003800100 */
.L_x_585:
[----:B------:R0:W-:Y:S02]  /*1d8c0*/  STG.E.U8 desc[UR8][R14.64], RZ ;  /* 0x000000ff0e007986 */ /* 0x0001e4000c101108 */
.L_x_584:
[----:B------:R-:W-:Y:S05]  /*1d8d0*/  BSYNC.RECONVERGENT B0 ;  /* 0x0000000000007941 */ /* 0x000fea0003800200 */
.L_x_583:
[----:B------:R-:W-:Y:S05]  /*1d8e0*/  WARPSYNC.ALL ;  /* 0x0000000000007948 */ /* 0x000fea0003800000 */
[----:B------:R-:W-:Y:S01]  /*1d8f0*/  BAR.SYNC.DEFER_BLOCKING 0x0 ;  /* 0x0000000000007b1d */ /* 0x000fe20000010000 */
[----:B0-----:R-:W-:Y:S01]  /*1d900*/  LEA.HI R20, R3, 0x8, RZ, 0x1e ;  /* 0x0000000803147811 */ /* 0x001fe200078ff0ff */
[----:B------:R-:W-:-:S03]  /*1d910*/  FADD R37, -R39, 1 ;  /* 0x3f80000027257421 */ /* 0x000fc60000000100 */
[----:B------:R-:W-:Y:S01]  /*1d920*/  I2FP.F32.U32 R20, R20 ;  /* 0x0000001400147245 */ /* 0x000fe20000201000 */
[----:B------:R-:W0:Y:S04]  /*1d930*/  LDCU UR5, c[0x0][0x3b8] ;  /* 0x00007700ff0577ac */ /* 0x000e280008000800 */
[----:B------:R-:W-:-:S04]  /*1d940*/  FMUL R44, R20, 0.0625 ;  /* 0x3d800000142c7820 */ /* 0x000fc80000400000 */
[----:B------:R-:W-:Y:S01]  /*1d950*/  FADD R46, -R44, 1 ;  /* 0x3f8000002c2e7421 */ /* 0x000fe20000000100 */
[----:B-1234-:R-:W1:Y:S01]  /*1d960*/  LDS R5, [R10+0x200] ;  /* 0x000200000a057984 */ /* 0x01ee620000000800 */
        /* <DEDUP_REMOVED lines=13> */
[----:B------:R-:W-:Y:S01]  /*1da40*/  FMUL R20, R44, R37 ;  /* 0x000000252c147220 */ /* 0x000fe20000400000 */
[----:B--2---:R-:W-:Y:S02]  /*1da50*/  I2FP.F32.U32 R28, R28 ;  /* 0x0000001c001c7245 */ /* 0x004fe40000201000 */
[----:B------:R-:W-:Y:S01]  /*1da60*/  FFMA R21, R0, R21, R41 ;  /* 0x0000001500157223 */ /* 0x000fe20000000029 */
[----:B---3--:R-:W-:-:S03]  /*1da70*/  I2FP.F32.U32 R42, R42 ;  /* 0x0000002a002a7245 */ /* 0x008fc60000201000 */
[----:B------:R-:W-:Y:S01]  /*1da80*/  FFMA R28, R20, R28, R21 ;  /* 0x0000001c141c7223 */ /* 0x000fe20000000015 */
[----:B------:R-:W-:Y:S01]  /*1da90*/  FMUL R21, R44, R39 ;  /* 0x000000272c157220 */ /* 0x000fe20000400000 */
[----:B----4-:R-:W-:Y:S02]  /*1daa0*/  I2FP.F32.U32 R41, R26 ;  /* 0x0000001a00297245 */ /* 0x010fe40000201000 */
[----:B------:R-:W0:Y:S01]  /*1dab0*/  LDS R26, [R10+0x280] ;  /* 0x000280000a1a7984 */ /* 0x000e220000000800 */
[----:B------:R-:W-:Y:S01]  /*1dac0*/  FFMA R28, R21, R42, R28 ;  /* 0x0000002a151c7223 */ /* 0x000fe2000000001c */
[----:B-----5:R-:W-:Y:S01]  /*1dad0*/  I2FP.F32.U32 R42, R25 ;  /* 0x00000019002a7245 */ /* 0x020fe20000201000 */
[----:B------:R-:W-:Y:S01]  /*1dae0*/  FMUL R44, R36, R41 ;  /* 0x00000029242c7220 */ /* 0x000fe20000400000 */
[----:B------:R-:W-:-:S03]  /*1daf0*/  I2FP.F32.U32 R23, R23 ;  /* 0x0000001700177245 */ /* 0x000fc60000201000 */
[----:B------:R-:W1:Y:S01]  /*1db00*/  F2I.U32.TRUNC.NTZ R28, R28 ;  /* 0x0000001c001c7305 */ /* 0x000e62000020f000 */
[----:B------:R-:W-:Y:S01]  /*1db10*/  FFMA R25, R35, R42, R44 ;  /* 0x0000002a23197223 */ /* 0x000fe2000000002c */
[----:B------:R-:W-:-:S03]  /*1db20*/  I2FP.F32.U32 R41, R24 ;  /* 0x0000001800297245 */ /* 0x000fc60000201000 */
[----:B------:R-:W-:-:S04]  /*1db30*/  FFMA R24, R34, R23, R25 ;  /* 0x0000001722187223 */ /* 0x000fc80000000019 */
[----:B------:R-:W-:Y:S02]  /*1db40*/  FFMA R41, R33, R41, R24 ;  /* 0x0000002921297223 */ /* 0x000fe40000000018 */
[----:B------:R-:W2:Y:S01]  /*1db50*/  LDS R24, [R10+0x80] ;  /* 0x000080000a187984 */ /* 0x000ea20000000800 */
[----:B-1----:R-:W-:-:S03]  /*1db60*/  I2FP.F32.U32 R42, R28 ;  /* 0x0000001c002a7245 */ /* 0x002fc60000201000 */
[----:B------:R-:W1:Y:S02]  /*1db70*/  LDS R28, [R10+0x680] ;  /* 0x000680000a1c7984 */ /* 0x000e640000000800 */
[----:B------:R-:W-:Y:S02]  /*1db80*/  FFMA R23, R41, 4, R42 ;  /* 0x4080000029177823 */ /* 0x000fe4000000002a */
[----:B------:R-:W3:Y:S04]  /*1db90*/  LDS R42, [R10+0x880] ;  /* 0x000880000a2a7984 */ /* 0x000ee80000000800 */
[----:B------:R-:W4:Y:S01]  /*1dba0*/  F2I.U32.TRUNC.NTZ R23, R23 ;  /* 0x0000001700177305 */ /* 0x000f22000020f000 */
[----:B0-----:R-:W-:-:S05]  /*1dbb0*/  I2FP.F32.U32 R26, R26 ;  /* 0x0000001a001a7245 */ /* 0x001fca0000201000 */
[----:B------:R-:W-:Y:S01]  /*1dbc0*/  FMUL R41, R5, R26 ;  /* 0x0000001a05297220 */ /* 0x000fe20000400000 */
[----:B----4-:R-:W-:Y:S04]  /*1dbd0*/  STS [R6+0x9b00], R23 ;  /* 0x009b001706007388 */ /* 0x010fe80000000800 */
[----:B------:R-:W0:Y:S04]  /*1dbe0*/  LDS R43, [R10+0x180] ;  /* 0x000180000a2b7984 */ /* 0x000e280000000800 */
[----:B------:R-:W4:Y:S01]  /*1dbf0*/  LDS R26, [R10+0x380] ;  /* 0x000380000a1a7984 */ /* 0x000f220000000800 */
[----:B--2---:R-:W-:-:S03]  /*1dc00*/  I2FP.F32.U32 R25, R24 ;  /* 0x0000001800197245 */ /* 0x004fc60000201000 */
[----:B------:R-:W2:Y:S02]  /*1dc10*/  LDS R44, [R10+0x780] ;  /* 0x000780000a2c7984 */ /* 0x000ea40000000800 */
[----:B------:R-:W-:Y:S02]  /*1dc20*/  FFMA R25, R0, R25, R41 ;  /* 0x0000001900197223 */ /* 0x000fe40000000029 */
[----:B------:R-:W5:Y:S01]  /*1dc30*/  LDS R5, [R10+0x580] ;  /* 0x000580000a057984 */ /* 0x000f620000000800 */
[----:B-1----:R-:W-:Y:S02]  /*1dc40*/  I2FP.F32.U32 R28, R28 ;  /* 0x0000001c001c7245 */ /* 0x002fe40000201000 */
[----:B---3--:R-:W-:-:S03]  /*1dc50*/  I2FP.F32.U32 R42, R42 ;  /* 0x0000002a002a7245 */ /* 0x008fc60000201000 */
[----:B------:R-:W-:-:S04]  /*1dc60*/  FFMA R28, R20, R28, R25 ;  /* 0x0000001c141c7223 */ /* 0x000fc80000000019 */
[----:B------:R-:W-:-:S06]  /*1dc70*/  FFMA R28, R21, R42, R28 ;  /* 0x0000002a151c7223 */ /* 0x000fcc000000001c */
[----:B------:R-:W1:Y:S01]  /*1dc80*/  F2I.U32.TRUNC.NTZ R28, R28 ;  /* 0x0000001c001c7305 */ /* 0x000e62000020f000 */
[----:B0-----:R-:W-:Y:S02]  /*1dc90*/  I2FP.F32.U32 R43, R43 ;  /* 0x0000002b002b7245 */ /* 0x001fe40000201000 */
[----:B-1----:R-:W-:Y:S02]  /*1dca0*/  I2FP.F32.U32 R0, R28 ;  /* 0x0000001c00007245 */ /* 0x002fe40000201000 */
[----:B----4-:R-:W-:Y:S01]  /*1dcb0*/  I2FP.F32.U32 R26, R26 ;  /* 0x0000001a001a7245 */ /* 0x010fe20000201000 */
[----:B------:R-:W-:Y:S01]  /*1dcc0*/  FMUL R36, R36, R43 ;  /* 0x0000002b24247220 */ /* 0x000fe20000400000 */
[----:B--2---:R-:W-:-:S03]  /*1dcd0*/  I2FP.F32.U32 R44, R44 ;  /* 0x0000002c002c7245 */ /* 0x004fc60000201000 */
[----:B------:R-:W-:Y:S01]  /*1dce0*/  FFMA R35, R35, R26, R36 ;  /* 0x0000001a23237223 */ /* 0x000fe20000000024 */
[----:B-----5:R-:W-:-:S03]  /*1dcf0*/  I2FP.F32.U32 R5, R5 ;  /* 0x0000000500057245 */ /* 0x020fc60000201000 */
        /* <DEDUP_REMOVED lines=26> */
.L_x_587:
        /* <DEDUP_REMOVED lines=22> */
.L_x_589:
[----:B------:R-:W-:Y:S05]  /*1e000*/  BSYNC.RECONVERGENT B0 ;  /* 0x0000000000007941 */ /* 0x000fea0003800200 */
.L_x_588:
        /* <DEDUP_REMOVED lines=9> */
.L_x_591:
[----:B------:R-:W-:Y:S05]  /*1e0a0*/  BSYNC.RECONVERGENT B0 ;  /* 0x0000000000007941 */ /* 0x000fea0003800200 */
.L_x_590:
        /* <DEDUP_REMOVED lines=9> */
.L_x_593:
[----:B------:R-:W-:Y:S05]  /*1e140*/  BSYNC.RECONVERGENT B0 ;  /* 0x0000000000007941 */ /* 0x000fea0003800200 */
.L_x_592:
        /* <DEDUP_REMOVED lines=9> */
.L_x_595:
[----:B------:R-:W-:Y:S05]  /*1e1e0*/  BSYNC.RECONVERGENT B0 ;  /* 0x0000000000007941 */ /* 0x000fea0003800200 */
.L_x_594:
        /* <DEDUP_REMOVED lines=48> */
.L_x_601:
[----:B------:R-:W-:Y:S05]  /*1e4f0*/  BSYNC.RECONVERGENT B4 ;  /* 0x0000000000047941 */ /* 0x000fea0003800200 */
.L_x_600:
[----:B------:R-:W-:-:S07]  /*1e500*/  IMAD.MOV.U32 R35, RZ, RZ, R0 ;  /* 0x000000ffff237224 */ /* 0x000fce00078e0000 */
.L_x_599:
[----:B------:R-:W-:Y:S05]  /*1e510*/  BSYNC.RECONVERGENT B3 ;  /* 0x0000000000037941 */ /* 0x000fea0003800200 */
.L_x_598:
        /* <DEDUP_REMOVED lines=10> */
.L_x_602:
[----:B------:R0:W-:Y:S02]  /*1e5c0*/  STS [R28+0x9b04], R5 ;  /* 0x009b04051c007388 */ /* 0x0001e40000000800 */
.L_x_597:
[----:B------:R-:W-:Y:S05]  /*1e5d0*/  BSYNC.RECONVERGENT B2 ;  /* 0x0000000000027941 */ /* 0x000fea0003800200 */
.L_x_596:
[----:B------:R-:W-:Y:S01]  /*1e5e0*/  BAR.SYNC.DEFER_BLOCKING 0x0 ;  /* 0x0000000000007b1d */ /* 0x000fe20000010000 */
[C---:B------:R-:W-:Y:S02]  /*1e5f0*/  ISETP.GT.U32.AND P4, PT, R11.reuse, 0xf, PT ;  /* 0x0000000f0b00780c */ /* 0x040fe40003f84070 */
[C---:B------:R-:W-:Y:S02]  /*1e600*/  ISETP.GT.U32.AND P2, PT, R11.reuse, 0x7, PT ;  /* 0x000000070b00780c */ /* 0x040fe40003f44070 */
[C---:B------:R-:W-:Y:S01]  /*1e610*/  ISETP.GT.U32.AND P0, PT, R11.reuse, 0x3, PT ;  /* 0x000000030b00780c */ /* 0x040fe20003f04070 */
[----:B------:R-:W-:Y:S01]  /*1e620*/  BSSY.RECONVERGENT B0, `(.L_x_603) ;  /* 0x0000012000007945 */ /* 0x000fe20003800200 */
[----:B------:R-:W-:Y:S01]  /*1e630*/  ISETP.GT.U32.AND P1, PT, R11, 0x1, PT ;  /* 0x000000010b00780c */ /* 0x000fe20003f24070 */
        /* <DEDUP_REMOVED lines=16> */
.L_x_604:
[----:B------:R-:W-:Y:S05]  /*1e740*/  BSYNC.RECONVERGENT B0 ;  /* 0x0000000000007941 */ /* 0x000fea0003800200 */
.L_x_603:
        /* <DEDUP_REMOVED lines=9> */
.L_x_606:
[----:B------:R-:W-:Y:S05]  /*1e7e0*/  BSYNC.RECONVERGENT B0 ;  /* 0x0000000000007941 */ /* 0x000fea0003800200 */
.L_x_605:
        /* <DEDUP_REMOVED lines=9> */
.L_x_608:
[----:B------:R-:W-:Y:S05]  /*1e880*/  BSYNC.RECONVERGENT B0 ;  /* 0x0000000000007941 */ /* 0x000fea0003800200 */
.L_x_607:
        /* <DEDUP_REMOVED lines=9> */
.L_x_610:
[----:B------:R-:W-:Y:S05]  /*1e920*/  BSYNC.RECONVERGENT B0 ;  /* 0x0000000000007941 */ /* 0x000fea0003800200 */
.L_x_609:
        /* <DEDUP_REMOVED lines=27> */
.L_x_614:
        /* <DEDUP_REMOVED lines=22> */
.L_x_616:
[----:B------:R-:W-:Y:S05]  /*1ec40*/  BSYNC.RECONVERGENT B3 ;  /* 0x0000000000037941 */ /* 0x000fea0003800200 */
.L_x_615:
        /* <DEDUP_REMOVED lines=11> */
.L_x_617:
[----:B------:R-:W-:Y:S01]  /*1ed00*/  IMAD.MOV.U32 R0, RZ, RZ, 0x4 ;  /* 0x00000004ff007424 */ /* 0x000fe200078e00ff */
[----:B------:R0:W-:Y:S04]  /*1ed10*/  STS.U8 [R18+UR4+0xab00], RZ ;  /* 0x00ab00ff12007988 */ /* 0x0001e80008000004 */
[----:B------:R0:W-:Y:S01]  /*1ed20*/  STS.U8 [R18+UR4+0xab01], R0 ;  /* 0x00ab010012007988 */ /* 0x0001e20008000004 */
[----:B------:R-:W-:Y:S05]  /*1ed30*/  BRA `(.L_x_612) ;  /* 0x0000000000947947 */ /* 0x000fea0003800000 */
.L_x_613:
        /* <DEDUP_REMOVED lines=22> */
.L_x_619:
[----:B------:R-:W-:Y:S05]  /*1eea0*/  BSYNC.RECONVERGENT B3 ;  /* 0x0000000000037941 */ /* 0x000fea0003800200 */
.L_x_618:
        /* <DEDUP_REMOVED lines=11> */
.L_x_620:
[----:B------:R-:W-:Y:S01]  /*1ef60*/  IMAD.MOV.U32 R0, RZ, RZ, 0x4 ;  /* 0x00000004ff007424 */ /* 0x000fe200078e00ff */
[----:B------:R0:W-:Y:S04]  /*1ef70*/  STS.U8 [R18+UR4+0xab00], RZ ;  /* 0x00ab00ff12007988 */ /* 0x0001e80008000004 */
[----:B------:R0:W-:Y:S02]  /*1ef80*/  STS.U8 [R18+UR4+0xab01], R0 ;  /* 0x00ab010012007988 */ /* 0x0001e40008000004 */
.L_x_612:
[----:B------:R-:W-:Y:S05]  /*1ef90*/  BSYNC.RECONVERGENT B2 ;  /* 0x0000000000027941 */ /* 0x000fea0003800200 */
.L_x_611:
        /* <DEDUP_REMOVED lines=22> */
.L_x_624:
[----:B------:R-:W-:Y:S05]  /*1f100*/  BSYNC.RELIABLE B1 ;  /* 0x0000000000017941 */ /* 0x000fea0003800100 */
.L_x_623:
[----:B------:R0:W-:Y:S02]  /*1f110*/  STG.E.U8 desc[UR8][R14.64], RZ ;  /* 0x000000ff0e007986 */ /* 0x0001e4000c101108 */
.L_x_622:
[----:B------:R-:W-:Y:S05]  /*1f120*/  BSYNC.RECONVERGENT B0 ;  /* 0x0000000000007941 */ /* 0x000fea0003800200 */
.L_x_621:
[----:B------:R-:W-:Y:S05]  /*1f130*/  WARPSYNC.ALL ;  /* 0x0000000000007948 */ /* 0x000fea0003800000 */
[----:B------:R-:W-:Y:S06]  /*1f140*/  BAR.SYNC.DEFER_BLOCKING 0x0 ;  /* 0x0000000000007b1d */ /* 0x000fec0000010000 */
[----:B------:R-:W5:Y:S01]  /*1f150*/  LDCU UR5, c[0x0][0x3b8] ;  /* 0x00007700ff0577ac */ /* 0x000f620008000800 */
[----:B0-----:R-:W0:Y:S01]  /*1f160*/  LDS R0, [R10+0x200] ;  /* 0x000200000a007984 */ /* 0x001e220000000800 */
[----:B-----5:R-:W-:-:S03]  /*1f170*/  UISETP.NE.AND UP0, UPT, UR5, URZ, UPT ;  /* 0x000000ff0500728c */ /* 0x020fc6000bf05270 */
[----:B--234-:R-:W2:Y:S04]  /*1f180*/  LDS R5, [R10] ;  /* 0x000000000a057984 */ /* 0x01cea80000000800 */
[----:B-1----:R-:W1:Y:S04]  /*1f190*/  LDS R23, [R10+0x600] ;  /* 0x000600000a177984 */ /* 0x002e680000000800 */
[----:B------:R-:W3:Y:S04]  /*1f1a0*/  LDS R24, [R10+0x800] ;  /* 0x000800000a187984 */ /* 0x000ee80000000800 */
[----:B------:R-:W4:Y:S04]  /*1f1b0*/  LDS R26, [R10+0x100] ;  /* 0x000100000a1a7984 */ /* 0x000f280000000800 */
[----:B------:R-:W5:Y:S04]  /*1f1c0*/  LDS R25, [R10+0x300] ;  /* 0x000300000a197984 */ /* 0x000f680000000800 */
[----:B------:R-:W5:Y:S04]  /*1f1d0*/  LDS R27, [R10+0x700] ;  /* 0x000700000a1b7984 */ /* 0x000f680000000800 */
[----:B------:R-:W5:Y:S01]  /*1f1e0*/  LDS R28, [R10+0x500] ;  /* 0x000500000a1c7984 */ /* 0x000f620000000800 */
[----:B0-----:R-:W-:Y:S01]  /*1f1f0*/  I2FP.F32.U32 R21, R0 ;  /* 0x0000000000157245 */ /* 0x001fe20000201000 */
[C---:B------:R-:W-:Y:S01]  /*1f200*/  FMUL R0, R2.reuse, R39 ;  /* 0x0000002702007220 */ /* 0x040fe20000400000 */
[-C--:B------:R-:W-:Y:S01]  /*1f210*/  FMUL R2, R2, R37.reuse ;  /* 0x0000002502027220 */ /* 0x080fe20000400000 */
[----:B------:R-:W-:Y:S01]  /*1f220*/  FMUL R37, R8, R37 ;  /* 0x0000002508257220 */ /* 0x000fe20000400000 */
[----:B--2---:R-:W-:Y:S01]  /*1f230*/  I2FP.F32.U32 R5, R5 ;  /* 0x0000000500057245 */ /* 0x004fe20000201000 */
[----:B------:R-:W-:Y:S01]  /*1f240*/  FMUL R21, R0, R21 ;  /* 0x0000001500157220 */ /* 0x000fe20000400000 */
[----:B------:R-:W-:Y:S01]  /*1f250*/  FMUL R8, R8, R39 ;  /* 0x0000002708087220 */ /* 0x000fe20000400000 */
[----:B-1----:R-:W-:-:S02]  /*1f260*/  I2FP.F32.U32 R23, R23 ;  /* 0x0000001700177245 */ /* 0x002fc40000201000 */
[----:B------:R-:W-:Y:S02]  /*1f270*/  FFMA R20, R2, R5, R21 ;  /* 0x0000000502147223 */ /* 0x000fe40000000015 */
[----:B------:R-:W0:Y:S01]  /*1f280*/  LDS R21, [R10+0x280] ;  /* 0x000280000a157984 */ /* 0x000e220000000800 */
[----:B---3--:R-:W-:Y:S01]  /*1f290*/  I2FP.F32.U32 R24, R24 ;  /* 0x0000001800187245 */ /* 0x008fe20000201000 */
[----:B------:R-:W-:Y:S01]  /*1f2a0*/  FFMA R23, R37, R23, R20 ;  /* 0x0000001725177223 */ /* 0x000fe20000000014 */
[----:B----4-:R-:W-:-:S03]  /*1f2b0*/  I2FP.F32.U32 R26, R26 ;  /* 0x0000001a001a7245 */ /* 0x010fc60000201000 */
[----:B------:R-:W-:Y:S02]  /*1f2c0*/  FFMA R23, R8, R24, R23 ;  /* 0x0000001808177223 */ /* 0x000fe40000000017 */
[----:B------:R-:W1:Y:S01]  /*1f2d0*/  LDS R24, [R10+0x680] ;  /* 0x000680000a187984 */ /* 0x000e620000000800 */
[----:B-----5:R-:W-:Y:S01]  /*1f2e0*/  I2FP.F32.U32 R25, R25 ;  /* 0x0000001900197245 */ /* 0x020fe20000201000 */
[----:B------:R-:W-:Y:S02]  /*1f2f0*/  FMUL R5, R31, R26 ;  /* 0x0000001a1f057220 */ /* 0x000fe40000400000 */
[----:B------:R-:W2:Y:S01]  /*1f300*/  F2I.U32.TRUNC.NTZ R23, R23 ;  /* 0x0000001700177305 */ /* 0x000ea2000020f000 */
[----:B------:R-:W-:Y:S01]  /*1f310*/  I2FP.F32.U32 R27, R27 ;  /* 0x0000001b001b7245 */ /* 0x000fe20000201000 */
[----:B------:R-:W-:Y:S02]  /*1f320*/  FFMA R20, R30, R25, R5 ;  /* 0x000000191e147223 */ /* 0x000fe40000000005 */
[----:B------:R-:W3:Y:S01]  /*1f330*/  LDS R25, [R10+0x880] ;  /* 0x000880000a197984 */ /* 0x000ee20000000800 */
[----:B------:R-:W-:Y:S01]  /*1f340*/  I2FP.F32.U32 R28, R28 ;  /* 0x0000001c001c7245 */ /* 0x000fe20000201000 */
[----:B------:R-:W-:-:S04]  /*1f350*/  FFMA R27, R29, R27, R20 ;  /* 0x0000001b1d1b7223 */ /* 0x000fc80000000014 */
[----:B------:R-:W-:Y:S01]  /*1f360*/  FFMA R27, R32, R28, R27 ;  /* 0x0000001c201b7223 */ /* 0x000fe2000000001b */
[----:B--2---:R-:W-:-:S05]  /*1f370*/  I2FP.F32.U32 R20, R23 ;  /* 0x0000001700147245 */ /* 0x004fca0000201000 */
[----:B------:R-:W-:Y:S02]  /*1f380*/  FFMA R5, R27, 4, R20 ;  /* 0x408000001b057823 */ /* 0x000fe40000000014 */
[----:B------:R-:W2:Y:S04]  /*1f390*/  LDS R20, [R10+0x80] ;  /* 0x000080000a147984 */ /* 0x000ea80000000800 */
[----:B------:R-:W4:Y:S01]  /*1f3a0*/  F2I.U32.TRUNC.NTZ R5, R5 ;  /* 0x0000000500057305 */ /* 0x000f22000020f000 */
[----:B0-----:R-:W-:-:S05]  /*1f3b0*/  I2FP.F32.U32 R23, R21 ;  /* 0x0000001500177245 */ /* 0x001fca0000201000 */
[----:B------:R-:W-:Y:S01]  /*1f3c0*/  FMUL R23, R0, R23 ;  /* 0x0000001700177220 */ /* 0x000fe20000400000 */
[----:B-1----:R-:W-:Y:S01]  /*1f3d0*/  I2FP.F32.U32 R24, R24 ;  /* 0x0000001800187245 */ /* 0x002fe20000201000 */
[----:B----4-:R-:W-:Y:S01]  /*1f3e0*/  STS [R6+0x9b00], R5 ;  /* 0x009b000506007388 */ /* 0x010fe20000000800 */
[----:B---3--:R-:W-:-:S03]  /*1f3f0*/  I2FP.F32.U32 R25, R25 ;  /* 0x0000001900197245 */ /* 0x008fc60000201000 */
[----:B------:R-:W0:Y:S04]  /*1f400*/  LDS R27, [R10+0x180] ;  /* 0x000180000a1b7984 */ /* 0x000e280000000800 */
[----:B------:R-:W1:Y:S04]  /*1f410*/  LDS R26, [R10+0x380] ;  /* 0x000380000a1a7984 */ /* 0x000e680000000800 */
[----:B------:R-:W3:Y:S04]  /*1f420*/  LDS R28, [R10+0x780] ;  /* 0x000780000a1c7984 */ /* 0x000ee80000000800 */
[----:B------:R-:W4:Y:S01]  /*1f430*/  LDS R33, [R10+0x580] ;  /* 0x000580000a217984 */ /* 0x000f220000000800 */
[----:B--2---:R-:W-:-:S05]  /*1f440*/  I2FP.F32.U32 R21, R20 ;  /* 0x0000001400157245 */ /* 0x004fca0000201000 */
[----:B------:R-:W-:-:S04]  /*1f450*/  FFMA R2, R2, R21, R23 ;  /* 0x0000001502027223 */ /* 0x000fc80000000017 */
[----:B------:R-:W-:-:S04]  /*1f460*/  FFMA R37, R37, R24, R2 ;  /* 0x0000001825257223 */ /* 0x000fc80000000002 */
[----:B------:R-:W-:-:S06]  /*1f470*/  FFMA R25, R8, R25, R37 ;  /* 0x0000001908197223 */ /* 0x000fcc0000000025 */
[----:B------:R-:W2:Y:S01]  /*1f480*/  F2I.U32.TRUNC.NTZ R25, R25 ;  /* 0x0000001900197305 */ /* 0x000ea2000020f000 */
[----:B0-----:R-:W-:Y:S02]  /*1f490*/  I2FP.F32.U32 R0, R27 ;  /* 0x0000001b00007245 */ /* 0x001fe40000201000 */
[----:B-1----:R-:W-:-:S03]  /*1f4a0*/  I2FP.F32.U32 R21, R26 ;  /* 0x0000001a00157245 */ /* 0x002fc60000201000 */
[----:B------:R-:W-:Y:S01]  /*1f4b0*/  FMUL R31, R31, R0 ;  /* 0x000000001f1f7220 */ /* 0x000fe20000400000 */
[----:B---3--:R-:W-:-:S03]  /*1f4c0*/  I2FP.F32.U32 R28, R28 ;  /* 0x0000001c001c7245 */ /* 0x008fc60000201000 */
[----:B------:R-:W-:Y:S01]  /*1f4d0*/  FFMA R30, R30, R21, R31 ;  /* 0x000000151e1e7223 */ /* 0x000fe2000000001f */
[----:B--2---:R-:W-:Y:S02]  /*1f4e0*/  I2FP.F32.U32 R0, R25 ;  /* 0x0000001900007245 */ /* 0x004fe40000201000 */
[----:B----4-:R-:W-:Y:S01]  /*1f4f0*/  I2FP.F32.U32 R33, R33 ;  /* 0x0000002100217245 */ /* 0x010fe20000201000 */
        /* <DEDUP_REMOVED lines=8> */
[----:B------:R-:W-:Y:S01]  /*1f580*/  UMOV UR5, 0x400 ;  /* 0x0000040000057882 */ /* 0x000fe20000000000 */
[----:B------:R-:W-:Y:S01]  /*1f590*/  IMAD R7, R12, 0x400, R7 ;  /* 0x000004000c077824 */ /* 0x000fe200078e0207 */
[----:B------:R-:W-:Y:S02]  /*1f5a0*/  UIADD3 UR6, UPT, UPT, UR5, 0x708, URZ ;  /* 0x0000070805067890 */ /* 0x000fe4000fffe0ff */
[----:B------:R-:W-:Y:S01]  /*1f5b0*/  UIADD3 UR5, UPT, UPT, UR5, 0x750, URZ ;  /* 0x0000075005057890 */ /* 0x000fe2000fffe0ff */
        /* <DEDUP_REMOVED lines=12> */
.L_x_625:
        /* <DEDUP_REMOVED lines=22> */
.L_x_627:
[----:B------:R-:W-:Y:S05]  /*1f7e0*/  BSYNC.RECONVERGENT B0 ;  /* 0x0000000000007941 */ /* 0x000fea0003800200 */
.L_x_626:
        /* <DEDUP_REMOVED lines=9> */
.L_x_629:
[----:B------:R-:W-:Y:S05]  /*1f880*/  BSYNC.RECONVERGENT B0 ;  /* 0x0000000000007941 */ /* 0x000fea0003800200 */
.L_x_628:
        /* <DEDUP_REMOVED lines=9> */
.L_x_631:
[----:B------:R-:W-:Y:S05]  /*1f920*/  BSYNC.RECONVERGENT B0 ;  /* 0x0000000000007941 */ /* 0x000fea0003800200 */
.L_x_630:
        /* <DEDUP_REMOVED lines=9> */
.L_x_633:
[----:B------:R-:W-:Y:S05]  /*1f9c0*/  BSYNC.RECONVERGENT B0 ;  /* 0x0000000000007941 */ /* 0x000fea0003800200 */
.L_x_632:
        /* <DEDUP_REMOVED lines=28> */
[----:B------:R-:W3:Y:S01]  /*1fb90*/  LDS R5, [R2+0x9afc] ;  /* 0x009afc0002057984 */ /* 0x000ee20000000800 */
[----:B------:R-:W-:Y:S03]  /*1fba0*/  BSSY.RECONVERGENT B4, `(.L_x_638) ;  /* 0x0000014000047945 */ /* 0x000fe60003800200 */
[----:B------:R-:W2:Y:S01]  /*1fbb0*/  LDS R0, [R2+0x9b04] ;  /* 0x009b040002007984 */ /* 0x000ea20000000800 */
[----:B---3--:R-:W-:-:S04]  /*1fbc0*/  IMAD R19, R8, -0x2, R5 ;  /* 0xfffffffe08137824 */ /* 0x008fc800078e0205 */
[----:B--2---:R-:W-:Y:S02]  /*1fbd0*/  IMAD.IADD R19, R0, 0x1, R19 ;  /* 0x0000000100137824 */ /* 0x004fe400078e0213 */
[----:B------:R-:W-:Y:S02]  /*1fbe0*/  IMAD.IADD R0, R5, 0x1, -R0 ;  /* 0x0000000105007824 */ /* 0x000fe400078e0a00 */
[----:B------:R-:W-:-:S03]  /*1fbf0*/  IMAD.SHL.U32 R19, R19, 0x2, RZ ;  /* 0x0000000213137824 */ /* 0x000fc600078e00ff */
[----:B------:R-:W-:Y:S02]  /*1fc00*/  I2FP.F32.S32 R0, R0 ;  /* 0x0000000000007245 */ /* 0x000fe40000201400 */
[----:B------:R-:W-:-:S03]  /*1fc10*/  I2FP.F32.S32 R12, R19 ;  /* 0x00000013000c7245 */ /* 0x000fc60000201400 */
[----:B------:R-:W-:Y:S01]  /*1fc20*/  FMUL R5, R0, 4 ;  /* 0x4080000000057820 */ /* 0x000fe20000400000 */
[----:B------:R-:W2:Y:S08]  /*1fc30*/  MUFU.RCP R10, R12 ;  /* 0x0000000c000a7308 */ /* 0x000eb00000001000 */
[----:B------:R-:W3:Y:S01]  /*1fc40*/  FCHK P0, R5, R12 ;  /* 0x0000000c05007302 */ /* 0x000ee20000000000 */
[----:B--2---:R-:W-:-:S04]  /*1fc50*/  FFMA R19, -R12, R10, 1 ;  /* 0x3f8000000c137423 */ /* 0x004fc8000000010a */
[----:B------:R-:W-:-:S04]  /*1fc60*/  FFMA R10, R10, R19, R10 ;  /* 0x000000130a0a7223 */ /* 0x000fc8000000000a */
[----:B------:R-:W-:-:S04]  /*1fc70*/  FFMA R19, R5, R10, RZ ;  /* 0x0000000a05137223 */ /* 0x000fc800000000ff */
[----:B------:R-:W-:-:S04]  /*1fc80*/  FFMA R0, -R12, R19, R5 ;  /* 0x000000130c007223 */ /* 0x000fc80000000105 */
[----:B------:R-:W-:Y:S01]  /*1fc90*/  FFMA R0, R10, R0, R19 ;  /* 0x000000000a007223 */ /* 0x000fe20000000013 */
[----:B---3--:R-:W-:Y:S06]  /*1fca0*/  @!P0 BRA `(.L_x_639) ;  /* 0x00000000000c8947 */ /* 0x008fec0003800000 */
[----:B------:R-:W-:Y:S01]  /*1fcb0*/  IMAD.MOV.U32 R0, RZ, RZ, R12 ;  /* 0x000000ffff007224 */ /* 0x000fe200078e000c */
[----:B------:R-:W-:-:S07]  /*1fcc0*/  MOV R20, 0x1fce0 ;  /* 0x0001fce000147802 */ /* 0x000fce0000000f00 */
[----:B01----:R-:W-:Y:S05]  /*1fcd0*/  CALL.REL.NOINC `($__internal_2_$__cuda_sm3x_div_rn_noftz_f32_slowpath) ;  /* 0x0000000c00187944 */ /* 0x003fea0003c00000 */
.L_x_639:
[----:B------:R-:W-:Y:S05]  /*1fce0*/  BSYNC.RECONVERGENT B4 ;  /* 0x0000000000047941 */ /* 0x000fea0003800200 */
.L_x_638:
[----:B------:R-:W-:-:S07]  /*1fcf0*/  IMAD.MOV.U32 R10, RZ, RZ, R0 ;  /* 0x000000ffff0a7224 */ /* 0x000fce00078e0000 */
.L_x_637:
[----:B------:R-:W-:Y:S05]  /*1fd00*/  BSYNC.RECONVERGENT B3 ;  /* 0x0000000000037941 */ /* 0x000fea0003800200 */
.L_x_636:
        /* <DEDUP_REMOVED lines=10> */
.L_x_640:
[----:B------:R2:W-:Y:S02]  /*1fdb0*/  STS [R2+0x9b04], R5 ;  /* 0x009b040502007388 */ /* 0x0005e40000000800 */
.L_x_635:
[----:B------:R-:W-:Y:S05]  /*1fdc0*/  BSYNC.RECONVERGENT B2 ;  /* 0x0000000000027941 */ /* 0x000fea0003800200 */
.L_x_634:
[----:B------:R-:W-:Y:S01]  /*1fdd0*/  BAR.SYNC.DEFER_BLOCKING 0x0 ;  /* 0x0000000000007b1d */ /* 0x000fe20000010000 */
[C---:B------:R-:W-:Y:S02]  /*1fde0*/  ISETP.GT.U32.AND P3, PT, R11.reuse, 0xf, PT ;  /* 0x0000000f0b00780c */ /* 0x040fe40003f64070 */
[C---:B------:R-:W-:Y:S02]  /*1fdf0*/  ISETP.GT.U32.AND P4, PT, R11.reuse, 0x7, PT ;  /* 0x000000070b00780c */ /* 0x040fe40003f84070 */
[C---:B------:R-:W-:Y:S01]  /*1fe00*/  ISETP.GT.U32.AND P1, PT, R11.reuse, 0x3, PT ;  /* 0x000000030b00780c */ /* 0x040fe20003f24070 */
[----:B------:R-:W-:Y:S01]  /*1fe10*/  BSSY.RECONVERGENT B0, `(.L_x_641) ;  /* 0x0000012000007945 */ /* 0x000fe20003800200 */
[----:B------:R-:W-:Y:S01]  /*1fe20*/  ISETP.GT.U32.AND P0, PT, R11, 0x1, PT ;  /* 0x000000010b00780c */ /* 0x000fe20003f04070 */
        /* <DEDUP_REMOVED lines=16> */
.L_x_642:
[----:B------:R-:W-:Y:S05]  /*1ff30*/  BSYNC.RECONVERGENT B0 ;  /* 0x0000000000007941 */ /* 0x000fea0003800200 */
.L_x_641:
        /* <DEDUP_REMOVED lines=9> */
.L_x_644:
[----:B------:R-:W-:Y:S05]  /*1ffd0*/  BSYNC.RECONVERGENT B0 ;  /* 0x0000000000007941 */ /* 0x000fea0003800200 */
.L_x_643:
        /* <DEDUP_REMOVED lines=9> */
.L_x_646:
[----:B------:R-:W-:Y:S05]  /*20070*/  BSYNC.RECONVERGENT B0 ;  /* 0x0000000000007941 */ /* 0x000fea0003800200 */
.L_x_645:
        /* <DEDUP_REMOVED lines=9> */
.L_x_648:
[----:B------:R-:W-:Y:S05]  /*20110*/  BSYNC.RECONVERGENT B0 ;  /* 0x0000000000007941 */ /* 0x000fea0003800200 */
.L_x_647:
        /* <DEDUP_REMOVED lines=9> */
[----:B------:R-:W2:Y:S02]  /*201b0*/  @!P0 LDS.U8 R5, [R18+UR4+0xab01] ;  /* 0x00ab010412058984 */ /* 0x000ea40008000000 */
[----:B--2---:R-:W-:-:S02]  /*201c0*/  LOP3.LUT R11, R5, 0xff, RZ, 0xc0, !PT ;  /* 0x000000ff050b7812 */ /* 0x004fc400078ec0ff */
[----:B------:R2:W-:Y:S03]  /*201d0*/  @!P0 STS.U8 [R18+UR4+0xab00], R5 ;  /* 0x00ab000512008988 */ /* 0x0005e60008000004 */
[----:B------:R-:W-:-:S05]  /*201e0*/  IMAD.IADD R2, R7, 0x1, -R11 ;  /* 0x0000000107027824 */ /* 0x000fca00078e0a0b */
[----:B------:R-:W-:-:S04]  /*201f0*/  IABS R2, R2 ;  /* 0x0000000200027213 */ /* 0x000fc80000000000 */
[----:B------:R-:W-:-:S13]  /*20200*/  ISETP.GT.U32.AND P0, PT, R2, 0x4, PT ;  /* 0x000000040200780c */ /* 0x000fda0003f04070 */
[----:B--2---:R-:W-:Y:S05]  /*20210*/  @P0 BRA `(.L_x_651) ;  /* 0x0000000000c40947 */ /* 0x004fea0003800000 */
[----:B------:R-:W-:-:S13]  /*20220*/  ISETP.GT.U32.AND P0, PT, R2, 0x1, PT ;  /* 0x000000010200780c */ /* 0x000fda0003f04070 */
[----:B------:R-:W-:Y:S05]  /*20230*/  @P0 BRA `(.L_x_652) ;  /* 0x0000000000240947 */ /* 0x000fea0003800000 */
[----:B------:R-:W-:Y:S01]  /*20240*/  IMAD.MOV.U32 R5, RZ, RZ, 0x3f000000 ;  /* 0x3f000000ff057424 */ /* 0x000fe200078e00ff */
[----:B------:R2:W-:Y:S04]  /*20250*/  STS.U8 [R18+UR4+0xab00], R7 ;  /* 0x00ab000712007988 */ /* 0x0005e80008000004 */
[----:B------:R-:W-:-:S05]  /*20260*/  LOP3.LUT R5, R5, 0x80000000, R10, 0xb8, !PT ;  /* 0x8000000005057812 */ /* 0x000fca00078eb80a */
[----:B------:R-:W-:-:S06]  /*20270*/  FADD.RZ R5, R5, R10 ;  /* 0x0000000a05057221 */ /* 0x000fcc000000c000 */
[----:B------:R-:W3:Y:S02]  /*20280*/  F2I.TRUNC.NTZ R5, R5 ;  /* 0x0000000500057305 */ /* 0x000ee4000020f100 */
[----:B---3--:R-:W-:-:S05]  /*20290*/  VIADD R11, R5, 0x4 ;  /* 0x00000004050b7836 */ /* 0x008fca0000000000 */
[----:B------:R2:W-:Y:S04]  /*202a0*/  STS.U8 [R18+UR4+0xab01], R11 ;  /* 0x00ab010b12007988 */ /* 0x0005e80008000004 */
[----:B------:R2:W-:Y:S01]  /*202b0*/  STS [R9+UR4+0x9b00], R8 ;  /* 0x009b000809007988 */ /* 0x0005e20008000804 */
[----:B------:R-:W-:Y:S05]  /*202c0*/  BRA `(.L_x_650) ;  /* 0x00000004002c7947 */ /* 0x000fea0003800000 */
.L_x_652:
[----:B------:R-:W2:Y:S01]  /*202d0*/  S2UR UR6, SR_CgaCtaId ;  /* 0x00000000000679c3 */ /* 0x000ea20000008800 */
[----:B------:R-:W-:Y:S01]  /*202e0*/  UMOV UR5, 0x400 ;  /* 0x0000040000057882 */ /* 0x000fe20000000000 */
[----:B------:R-:W-:Y:S01]  /*202f0*/  IMAD.IADD R22, R22, 0x1, R11 ;  /* 0x0000000116167824 */ /* 0x000fe200078e020b */
[----:B------:R-:W-:Y:S01]  /*20300*/  UIADD3 UR5, UPT, UPT, UR5, 0x750, URZ ;  /* 0x0000075005057890 */ /* 0x000fe2000fffe0ff */
[----:B01----:R-:W-:Y:S01]  /*20310*/  I2FP.F32.S32 R6, R8 ;  /* 0x0000000800067245 */ /* 0x003fe20000201400 */
[----:B------:R-:W-:Y:S03]  /*20320*/  BSSY.RECONVERGENT B3, `(.L_x_653) ;  /* 0x0000011000037945 */ /* 0x000fe60003800200 */
[----:B------:R-:W0:Y:S01]  /*20330*/  MUFU.RCP R0, R6 ;  /* 0x0000000600007308 */ /* 0x000e220000001000 */
[----:B--2---:R-:W-:Y:S01]  /*20340*/  ULEA UR5, UR6, UR5, 0x18 ;  /* 0x0000000506057291 */ /* 0x004fe2000f8ec0ff */
[----:B0-----:R-:W-:-:S04]  /*20350*/  FFMA R11, -R6, R0, 1 ;  /* 0x3f800000060b7423 */ /* 0x001fc80000000100 */
        /* <DEDUP_REMOVED lines=13> */
.L_x_654:
[----:B------:R-:W-:Y:S05]  /*20430*/  BSYNC.RECONVERGENT B3 ;  /* 0x0000000000037941 */ /* 0x000fea0003800200 */
.L_x_653:
        /* <DEDUP_REMOVED lines=11> */
.L_x_655:
[----:B------:R-:W-:Y:S01]  /*204f0*/  IMAD.MOV.U32 R9, RZ, RZ, 0x4 ;  /* 0x00000004ff097424 */ /* 0x000fe200078e00ff */
[----:B------:R0:W-:Y:S04]  /*20500*/  STS.U8 [R18+UR4+0xab00], RZ ;  /* 0x00ab00ff12007988 */ /* 0x0001e80008000004 */
[----:B------:R0:W-:Y:S01]  /*20510*/  STS.U8 [R18+UR4+0xab01], R9 ;  /* 0x00ab010912007988 */ /* 0x0001e20008000004 */
[----:B------:R-:W-:Y:S05]  /*20520*/  BRA `(.L_x_650) ;  /* 0x0000000000947947 */ /* 0x000fea0003800000 */
.L_x_651:
[----:B------:R-:W2:Y:S01]  /*20530*/  S2UR UR6, SR_CgaCtaId ;  /* 0x00000000000679c3 */ /* 0x000ea20000008800 */
[----:B------:R-:W-:Y:S01]  /*20540*/  UMOV UR5, 0x400 ;  /* 0x0000040000057882 */ /* 0x000fe20000000000 */
[----:B------:R-:W-:Y:S01]  /*20550*/  IMAD.IADD R11, R22, 0x1, R11 ;  /* 0x00000001160b7824 */ /* 0x000fe200078e020b */
[----:B------:R-:W-:Y:S01]  /*20560*/  UIADD3 UR5, UPT, UPT, UR5, 0x750, URZ ;  /* 0x0000075005057890 */ /* 0x000fe2000fffe0ff */
[----:B------:R-:W-:Y:S01]  /*20570*/  I2FP.F32.S32 R12, R8 ;  /* 0x00000008000c7245 */ /* 0x000fe20000201400 */
[----:B------:R-:W-:Y:S03]  /*20580*/  BSSY.RECONVERGENT B3, `(.L_x_656) ;  /* 0x0000011000037945 */ /* 0x000fe60003800200 */
[----:B------:R-:W3:Y:S01]  /*20590*/  MUFU.RCP R0, R12 ;  /* 0x0000000c00007308 */ /* 0x000ee20000001000 */
[----:B--2---:R-:W-:-:S06]  /*205a0*/  ULEA UR5, UR6, UR5, 0x18 ;  /* 0x0000000506057291 */ /* 0x004fcc000f8ec0ff */
[----:B01----:R-:W-:Y:S01]  /*205b0*/  LEA R6, R11, UR5, 0x2 ;  /* 0x000000050b067c11 */ /* 0x003fe2000f8e10ff */
[----:B---3--:R-:W-:-:S04]  /*205c0*/  FFMA R11, -R12, R0, 1 ;  /* 0x3f8000000c0b7423 */ /* 0x008fc80000000100 */
        /* <DEDUP_REMOVED lines=12> */
.L_x_657:
[----:B------:R-:W-:Y:S05]  /*20690*/  BSYNC.RECONVERGENT B3 ;  /* 0x0000000000037941 */ /* 0x000fea0003800200 */
.L_x_656:
        /* <DEDUP_REMOVED lines=11> */
.L_x_658:
[----:B------:R-:W-:Y:S01]  /*20750*/  IMAD.MOV.U32 R9, RZ, RZ, 0x4 ;  /* 0x00000004ff097424 */ /* 0x000fe200078e00ff */
[----:B------:R0:W-:Y:S04]  /*20760*/  STS.U8 [R18+UR4+0xab00], RZ ;  /* 0x00ab00ff12007988 */ /* 0x0001e80008000004 */
[----:B------:R0:W-:Y:S02]  /*20770*/  STS.U8 [R18+UR4+0xab01], R9 ;  /* 0x00ab010912007988 */ /* 0x0001e40008000004 */
.L_x_650:
[----:B------:R-:W-:Y:S05]  /*20780*/  BSYNC.RECONVERGENT B2 ;  /* 0x0000000000027941 */ /* 0x000fea0003800200 */
.L_x_649:
[----:B------:R-:W-:Y:S01]  /*20790*/  BAR.SYNC.DEFER_BLOCKING 0x0 ;  /* 0x0000000000007b1d */ /* 0x000fe20000010000 */
[----:B------:R-:W-:-:S04]  /*207a0*/  ISETP.GT.U32.AND P0, PT, R3, 0xb, PT ;  /* 0x0000000b0300780c */ /* 0x000fc80003f04070 */
[----:B------:R-:W-:Y:S01]  /*207b0*/  ISETP.EQ.AND P0, PT, R4, 0xc, P0 ;  /* 0x0000000c0400780c */ /* 0x000fe20000702270 */
[----:B------:R-:W-:Y:S03]  /*207c0*/  BSSY.RECONVERGENT B0, `(.L_x_659) ;  /* 0x0000014000007945 */ /* 0x000fe60003800200 */
[----:B------:R-:W-:-:S13]  /*207d0*/  PLOP3.LUT P0, PT, P0, P6, PT, 0x80, 0x8 ;  /* 0x000000000008781c */ /* 0x000fda000070d070 */
[----:B------:R-:W-:Y:S05]  /*207e0*/  @!P0 BRA `(.L_x_660) ;  /* 0x0000000000448947 */ /* 0x000fea0003800000 */
[----:B------:R-:W5:Y:S01]  /*207f0*/  LDS R13, [R13+0x9b00] ;  /* 0x009b00000d0d7984 */ /* 0x000f620000000800 */
[----:B------:R-:W5:Y:S01]  /*20800*/  LDCU UR4, c[0x0][0x3bc] ;  /* 0x00007780ff0477ac */ /* 0x000f620008000800 */
[----:B------:R-:W-:Y:S01]  /*20810*/  BSSY.RELIABLE B1, `(.L_x_661) ;  /* 0x000000d000017945 */ /* 0x000fe20003800100 */
[----:B-----5:R-:W-:-:S13]  /*20820*/  ISETP.GE.U32.AND P0, PT, R13, UR4, PT ;  /* 0x000000040d007c0c */ /* 0x020fda000bf06070 */
[----:B------:R-:W-:Y:S05]  /*20830*/  @P0 BRA `(.L_x_662) ;  /* 0x0000000000280947 */ /* 0x000fea0003800000 */
[----:B------:R-:W5:Y:S02]  /*20840*/  LDS.U8 R40, [R40+0x13] ;  /* 0x0000130028287984 */ /* 0x000f640000000000 */
[----:B-----5:R-:W-:-:S13]  /*20850*/  ISETP.NE.AND P0, PT, R40, 0xff, PT ;  /* 0x000000ff2800780c */ /* 0x020fda0003f05270 */
[----:B------:R-:W2:Y:S01]  /*20860*/  @P0 LDS.U16 R3, [R38+0xab00] ;  /* 0x00ab000026030984 */ /* 0x000ea20000000400 */
[----:B------:R-:W-:Y:S05]  /*20870*/  @P0 BREAK.RELIABLE B1 ;  /* 0x0000000000010942 */ /* 0x000fea0003800100 */
[C---:B--2---:R-:W-:Y:S02]  /*20880*/  @P0 PRMT R0, R3.reuse, 0x7770, RZ ;  /* 0x0000777003000816 */ /* 0x044fe400000000ff */
[----:B------:R-:W-:-:S05]  /*20890*/  @P0 PRMT R3, R3, 0x7771, RZ ;  /* 0x0000777103030816 */ /* 0x000fca00000000ff */
[----:B------:R-:W-:-:S04]  /*208a0*/  @P0 IMAD R0, R0, 0x4, R3 ;  /* 0x0000000400000824 */ /* 0x000fc800078e0203 */
[----:B------:R-:W-:-:S05]  /*208b0*/  @P0 VIADD R3, R0, 0xfffffffc ;  /* 0xfffffffc00030836 */ /* 0x000fca0000000000 */
[----:B------:R2:W-:Y:S01]  /*208c0*/  @P0 STG.E.U8 desc[UR8][R14.64], R3 ;  /* 0x000000030e000986 */ /* 0x0005e2000c101108 */
[----:B------:R-:W-:Y:S05]  /*208d0*/  @P0 BRA `(.L_x_660) ;  /* 0x0000000000080947 */ /* 0x000fea0003800000 */
.L_x_662:
[----:B------:R-:W-:Y:S05]  /*208e0*/  BSYNC.RELIABLE B1 ;  /* 0x0000000000017941 */ /* 0x000fea0003800100 */
.L_x_661:
[----:B------:R0:W-:Y:S02]  /*208f0*/  STG.E.U8 desc[UR8][R14.64], RZ ;  /* 0x000000ff0e007986 */ /* 0x0001e4000c101108 */
.L_x_660:
[----:B------:R-:W-:Y:S05]  /*20900*/  BSYNC.RECONVERGENT B0 ;  /* 0x0000000000007941 */ /* 0x000fea0003800200 */
.L_x_659:
[----:B------:R-:W-:Y:S05]  /*20910*/  WARPSYNC.ALL ;  /* 0x0000000000007948 */ /* 0x000fea0003800000 */
[----:B------:R-:W-:Y:S06]  /*20920*/  BAR.SYNC.DEFER_BLOCKING 0x0 ;  /* 0x0000000000007b1d */ /* 0x000fec0000010000 */
[----:B------:R-:W-:Y:S05]  /*20930*/  EXIT ;  /* 0x000000000000794d */ /* 0x000fea0003800000 */
        .weak           $__internal_2_$__cuda_sm3x_div_rn_noftz_f32_slowpath
        .type           $__internal_2_$__cuda_sm3x_div_rn_noftz_f32_slowpath,@function
        .size           $__internal_2_$__cuda_sm3x_div_rn_noftz_f32_slowpath,(.L_x_693 - $__internal_2_$__cuda_sm3x_div_rn_noftz_f32_slowpath)
$__internal_2_$__cuda_sm3x_div_rn_noftz_f32_slowpath:
[----:B------:R-:W-:Y:S01]  /*20940*/  SHF.R.U32.HI R21, RZ, 0x17, R0 ;  /* 0x00000017ff157819 */ /* 0x000fe20000011600 */
[----:B------:R-:W-:Y:S01]  /*20950*/  BSSY.RECONVERGENT B0, `(.L_x_663) ;  /* 0x0000066000007945 */ /* 0x000fe20003800200 */
[----:B------:R-:W-:Y:S02]  /*20960*/  SHF.R.U32.HI R24, RZ, 0x17, R5 ;  /* 0x00000017ff187819 */ /* 0x000fe40000011605 */
        /* <DEDUP_REMOVED lines=8> */
[----:B------:R-:W-:Y:S02]  /*209f0*/  FSETP.GTU.FTZ.AND P1, PT, |R5|, +INF , PT ;  /* 0x7f8000000500780b */ /* 0x000fe40003f3c200 */
[----:B------:R-:W-:-:S04]  /*20a00*/  FSETP.GTU.FTZ.AND P0, PT, |R0|, +INF , PT ;  /* 0x7f8000000000780b */ /* 0x000fc80003f1c200 */
[----:B------:R-:W-:-:S13]  /*20a10*/  PLOP3.LUT P0, PT, P1, P0, PT, 0xf8, 0x8f ;  /* 0x00000000008f781c */ /* 0x000fda0000f01f70 */
[----:B------:R-:W-:Y:S05]  /*20a20*/  @P0 BRA `(.L_x_665) ;  /* 0x00000004005c0947 */ /* 0x000fea0003800000 */
[----:B------:R-:W-:-:S13]  /*20a30*/  LOP3.LUT P0, RZ, R0, 0x7fffffff, R5, 0xc8, !PT ;  /* 0x7fffffff00ff7812 */ /* 0x000fda000780c805 */
[----:B------:R-:W-:Y:S05]  /*20a40*/  @!P0 BRA `(.L_x_666) ;  /* 0x00000004004c8947 */ /* 0x000fea0003800000 */
[C---:B------:R-:W-:Y:S02]  /*20a50*/  FSETP.NEU.FTZ.AND P1, PT, |R5|.reuse, +INF , PT ;  /* 0x7f8000000500780b */ /* 0x040fe40003f3d200 */
[----:B------:R-:W-:Y:S02]  /*20a60*/  FSETP.NEU.FTZ.AND P0, PT, |R5|, +INF , PT ;  /* 0x7f8000000500780b */ /* 0x000fe40003f1d200 */
[----:B------:R-:W-:Y:S02]  /*20a70*/  P2R R26, PR, RZ, 0x2 ;  /* 0x00000002ff1a7803 */ /* 0x000fe40000000000 */
[----:B------:R-:W-:-:S04]  /*20a80*/  FSETP.NEU.FTZ.AND P1, PT, |R0|, +INF , PT ;  /* 0x7f8000000000780b */ /* 0x000fc80003f3d200 */
[----:B------:R-:W-:-:S09]  /*20a90*/  P2R R26, PR, RZ, 0x2 ;  /* 0x00000002ff1a7803 */ /* 0x000fd20000000000 */
[----:B------:R-:W-:Y:S05]  /*20aa0*/  @!P1 BRA !P0, `(.L_x_666) ;  /* 0x0000000400349947 */ /* 0x000fea0004000000 */
[----:B------:R-:W-:-:S04]  /*20ab0*/  LOP3.LUT P0, RZ, R5, 0x7fffffff, RZ, 0xc0, !PT ;  /* 0x7fffffff05ff7812 */ /* 0x000fc8000780c0ff */
[----:B------:R-:W-:-:S13]  /*20ac0*/  PLOP3.LUT P0, PT, P1, P0, PT, 0x2f, 0xf2 ;  /* 0x0000000000f2781c */ /* 0x000fda0000f00577 */
[----:B------:R-:W-:Y:S05]  /*20ad0*/  @P0 BRA `(.L_x_667) ;  /* 0x0000000400200947 */ /* 0x000fea0003800000 */
[----:B------:R-:W-:Y:S02]  /*20ae0*/  FSETP.NEU.FTZ.AND P1, PT, |R5|, +INF , PT ;  /* 0x7f8000000500780b */ /* 0x000fe40003f3d200 */
[----:B------:R-:W-:-:S04]  /*20af0*/  LOP3.LUT P0, RZ, R0, 0x7fffffff, RZ, 0xc0, !PT ;  /* 0x7fffffff00ff7812 */ /* 0x000fc8000780c0ff */
[----:B------:R-:W-:-:S13]  /*20b00*/  PLOP3.LUT P0, PT, P1, P0, PT, 0x2f, 0xf2 ;  /* 0x0000000000f2781c */ /* 0x000fda0000f00577 */
[----:B------:R-:W-:Y:S05]  /*20b10*/  @P0 BRA `(.L_x_668) ;  /* 0x0000000400040947 */ /* 0x000fea0003800000 */
[----:B------:R-:W-:-:S13]  /*20b20*/  ISETP.GE.AND P0, PT, R25, RZ, PT ;  /* 0x000000ff1900720c */ /* 0x000fda0003f06270 */
[----:B------:R-:W-:Y:S02]  /*20b30*/  @P0 IMAD.MOV.U32 R26, RZ, RZ, RZ ;  /* 0x000000ffff1a0224 */ /* 0x000fe400078e00ff */
[----:B------:R-:W-:Y:S01]  /*20b40*/  @!P0 FFMA R5, R5, 1.84467440737095516160e+19, RZ ;  /* 0x5f80000005058823 */ /* 0x000fe200000000ff */
[----:B------:R-:W-:Y:S01]  /*20b50*/  @!P0 IMAD.MOV.U32 R26, RZ, RZ, -0x40 ;  /* 0xffffffc0ff1a8424 */ /* 0x000fe200078e00ff */
[----:B------:R-:W-:-:S13]  /*20b60*/  ISETP.GE.AND P0, PT, R23, RZ, PT ;  /* 0x000000ff1700720c */ /* 0x000fda0003f06270 */
[----:B------:R-:W-:Y:S01]  /*20b70*/  @!P0 FFMA R0, R0, 1.84467440737095516160e+19, RZ ;  /* 0x5f80000000008823 */ /* 0x000fe200000000ff */
[----:B------:R-:W-:-:S07]  /*20b80*/  @!P0 VIADD R26, R26, 0x40 ;  /* 0x000000401a1a8836 */ /* 0x000fce0000000000 */
.L_x_664:
[----:B------:R-:W-:Y:S01]  /*20b90*/  LEA R47, R21, 0xc0800000, 0x17 ;  /* 0xc0800000152f7811 */ /* 0x000fe200078eb8ff */
[----:B------:R-:W-:Y:S01]  /*20ba0*/  VIADD R24, R24, 0xffffff81 ;  /* 0xffffff8118187836 */ /* 0x000fe20000000000 */
[----:B------:R-:W-:Y:S03]  /*20bb0*/  BSSY.RECONVERGENT B1, `(.L_x_669) ;  /* 0x0000035000017945 */ /* 0x000fe60003800200 */
[----:B------:R-:W-:Y:S01]  /*20bc0*/  IMAD.IADD R47, R0, 0x1, -R47 ;  /* 0x00000001002f7824 */ /* 0x000fe200078e0a2f */
[C---:B------:R-:W-:Y:S01]  /*20bd0*/  IADD3 R25, PT, PT, R24.reuse, 0x7f, -R21 ;  /* 0x0000007f18197810 */ /* 0x040fe20007ffe815 */
[----:B------:R-:W-:Y:S02]  /*20be0*/  IMAD R5, R24, -0x800000, R5 ;  /* 0xff80000018057824 */ /* 0x000fe400078e0205 */
[----:B------:R-:W0:Y:S01]  /*20bf0*/  MUFU.RCP R23, R47 ;  /* 0x0000002f00177308 */ /* 0x000e220000001000 */
[----:B------:R-:W-:Y:S01]  /*20c00*/  FADD.FTZ R46, -R47, -RZ ;  /* 0x800000ff2f2e7221 */ /* 0x000fe20000010100 */
[----:B------:R-:W-:-:S03]  /*20c10*/  IMAD.IADD R26, R25, 0x1, R26 ;  /* 0x00000001191a7824 */ /* 0x000fc600078e021a */
[----:B0-----:R-:W-:-:S04]  /*20c20*/  FFMA R0, R23, R46, 1 ;  /* 0x3f80000017007423 */ /* 0x001fc8000000002e */
[----:B------:R-:W-:-:S04]  /*20c30*/  FFMA R0, R23, R0, R23 ;  /* 0x0000000017007223 */ /* 0x000fc80000000017 */
[----:B------:R-:W-:-:S04]  /*20c40*/  FFMA R21, R5, R0, RZ ;  /* 0x0000000005157223 */ /* 0x000fc800000000ff */
[----:B------:R-:W-:-:S04]  /*20c50*/  FFMA R23, R46, R21, R5 ;  /* 0x000000152e177223 */ /* 0x000fc80000000005 */
[----:B------:R-:W-:-:S04]  /*20c60*/  FFMA R23, R0, R23, R21 ;  /* 0x0000001700177223 */ /* 0x000fc80000000015 */
[----:B------:R-:W-:-:S04]  /*20c70*/  FFMA R21, R46, R23, R5 ;  /* 0x000000172e157223 */ /* 0x000fc80000000005 */
        /* <DEDUP_REMOVED lines=15> */
[CCC-:B------:R-:W-:Y:S01]  /*20d70*/  FFMA.RP R26, R0.reuse, R21.reuse, R23.reuse ;  /* 0x00000015001a7223 */ /* 0x1c0fe20000008017 */
[----:B------:R-:W-:Y:S01]  /*20d80*/  FFMA.RM R21, R0, R21, R23 ;  /* 0x0000001500157223 */ /* 0x000fe20000004017 */
[----:B------:R-:W-:Y:S01]  /*20d90*/  IMAD.MOV R0, RZ, RZ, -R24 ;  /* 0x000000ffff007224 */ /* 0x000fe200078e0a18 */
[C---:B------:R-:W-:Y:S01]  /*20da0*/  ISETP.NE.AND P0, PT, R24.reuse, RZ, PT ;  /* 0x000000ff1800720c */ /* 0x040fe20003f05270 */
[----:B------:R-:W-:Y:S01]  /*20db0*/  VIADD R23, R24, 0x20 ;  /* 0x0000002018177836 */ /* 0x000fe20000000000 */
[----:B------:R-:W-:Y:S02]  /*20dc0*/  LOP3.LUT R25, R25, 0x7fffff, RZ, 0xc0, !PT ;  /* 0x007fffff19197812 */ /* 0x000fe400078ec0ff */
[----:B------:R-:W-:Y:S02]  /*20dd0*/  FSETP.NEU.FTZ.AND P1, PT, R26, R21, PT ;  /* 0x000000151a00720b */ /* 0x000fe40003f3d000 */
[----:B------:R-:W-:-:S02]  /*20de0*/  LOP3.LUT R46, R25, 0x800000, RZ, 0xfc, !PT ;  /* 0x00800000192e7812 */ /* 0x000fc400078efcff */
[----:B------:R-:W-:Y:S02]  /*20df0*/  SEL R25, R0, RZ, P0 ;  /* 0x000000ff00197207 */ /* 0x000fe40000000000 */
[----:B------:R-:W-:Y:S02]  /*20e00*/  ISETP.NE.AND P0, PT, R24, RZ, PT ;  /* 0x000000ff1800720c */ /* 0x000fe40003f05270 */
[----:B------:R-:W-:Y:S02]  /*20e10*/  SHF.L.U32 R23, R46, R23, RZ ;  /* 0x000000172e177219 */ /* 0x000fe400000006ff */
[----:B------:R-:W-:Y:S02]  /*20e20*/  SHF.R.U32.HI R25, RZ, R25, R46 ;  /* 0x00000019ff197219 */ /* 0x000fe4000001162e */
[----:B------:R-:W-:Y:S02]  /*20e30*/  ISETP.NE.AND P0, PT, R23, RZ, P0 ;  /* 0x000000ff1700720c */ /* 0x000fe40000705270 */
[----:B------:R-:W-:-:S02]  /*20e40*/  SHF.R.U32.HI R21, RZ, 0x1, R25 ;  /* 0x00000001ff157819 */ /* 0x000fc40000011619 */
[----:B------:R-:W-:-:S04]  /*20e50*/  PLOP3.LUT P0, PT, P1, P0, PT, 0xf8, 0x8f ;  /* 0x00000000008f781c */ /* 0x000fc80000f01f70 */
[----:B------:R-:W-:-:S04]  /*20e60*/  SEL R0, RZ, 0x1, !P0 ;  /* 0x00000001ff007807 */ /* 0x000fc80004000000 */
[----:B------:R-:W-:-:S04]  /*20e70*/  LOP3.LUT R0, R0, 0x1, R21, 0xf8, !PT ;  /* 0x0000000100007812 */ /* 0x000fc800078ef815 */
[----:B------:R-:W-:-:S05]  /*20e80*/  LOP3.LUT R0, R0, R25, RZ, 0xc0, !PT ;  /* 0x0000001900007212 */ /* 0x000fca00078ec0ff */
[----:B------:R-:W-:-:S05]  /*20e90*/  IMAD.IADD R0, R21, 0x1, R0 ;  /* 0x0000000115007824 */ /* 0x000fca00078e0200 */
[----:B------:R-:W-:Y:S01]  /*20ea0*/  LOP3.LUT R5, R0, R5, RZ, 0xfc, !PT ;  /* 0x0000000500057212 */ /* 0x000fe200078efcff */
[----:B------:R-:W-:Y:S06]  /*20eb0*/  BRA `(.L_x_672) ;  /* 0x0000000000107947 */ /* 0x000fec0003800000 */
.L_x_671:
[----:B------:R-:W-:-:S04]  /*20ec0*/  LOP3.LUT R5, R5, 0x80000000, RZ, 0xc0, !PT ;  /* 0x8000000005057812 */ /* 0x000fc800078ec0ff */
[----:B------:R-:W-:Y:S01]  /*20ed0*/  LOP3.LUT R5, R5, 0x7f800000, RZ, 0xfc, !PT ;  /* 0x7f80000005057812 */ /* 0x000fe200078efcff */
[----:B------:R-:W-:Y:S06]  /*20ee0*/  BRA `(.L_x_672) ;  /* 0x0000000000047947 */ /* 0x000fec0003800000 */
.L_x_670:
[----:B------:R-:W-:-:S07]  /*20ef0*/  IMAD R5, R26, 0x800000, R5 ;  /* 0x008000001a057824 */ /* 0x000fce00078e0205 */
.L_x_672:
[----:B------:R-:W-:Y:S05]  /*20f00*/  BSYNC.RECONVERGENT B1 ;  /* 0x0000000000017941 */ /* 0x000fea0003800200 */
.L_x_669:
[----:B------:R-:W-:Y:S01]  /*20f10*/  IMAD.MOV.U32 R0, RZ, RZ, R5 ;  /* 0x000000ffff007224 */ /* 0x000fe200078e0005 */
[----:B------:R-:W-:Y:S06]  /*20f20*/  BRA `(.L_x_673) ;  /* 0x0000000000207947 */ /* 0x000fec0003800000 */
.L_x_668:
[----:B------:R-:W-:-:S04]  /*20f30*/  LOP3.LUT R0, R0, 0x80000000, R5, 0x48, !PT ;  /* 0x8000000000007812 */ /* 0x000fc800078e4805 */
[----:B------:R-:W-:Y:S01]  /*20f40*/  LOP3.LUT R0, R0, 0x7f800000, RZ, 0xfc, !PT ;  /* 0x7f80000000007812 */ /* 0x000fe200078efcff */
[----:B------:R-:W-:Y:S06]  /*20f50*/  BRA `(.L_x_673) ;  /* 0x0000000000147947 */ /* 0x000fec0003800000 */
.L_x_667:
[----:B------:R-:W-:Y:S01]  /*20f60*/  LOP3.LUT R0, R0, 0x80000000, R5, 0x48, !PT ;  /* 0x8000000000007812 */ /* 0x000fe200078e4805 */
[----:B------:R-:W-:Y:S06]  /*20f70*/  BRA `(.L_x_673) ;  /* 0x00000000000c7947 */ /* 0x000fec0003800000 */
.L_x_666:
[----:B------:R-:W0:Y:S01]  /*20f80*/  MUFU.RSQ R0, -QNAN ;  /* 0xffc0000000007908 */ /* 0x000e220000001400 */
[----:B------:R-:W-:Y:S05]  /*20f90*/  BRA `(.L_x_673) ;  /* 0x0000000000047947 */ /* 0x000fea0003800000 */
.L_x_665:
[----:B------:R-:W-:-:S07]  /*20fa0*/  FADD.FTZ R0, R5, R0 ;  /* 0x0000000005007221 */ /* 0x000fce0000010000 */
.L_x_673:
[----:B------:R-:W-:Y:S05]  /*20fb0*/  BSYNC.RECONVERGENT B0 ;  /* 0x0000000000007941 */ /* 0x000fea0003800200 */
.L_x_663:
[----:B------:R-:W-:-:S04]  /*20fc0*/  IMAD.MOV.U32 R21, RZ, RZ, 0x0 ;  /* 0x00000000ff157424 */ /* 0x000fc800078e00ff */
[----:B0-----:R-:W-:Y:S05]  /*20fd0*/  RET.REL.NODEC R20 `(_Z6brain3iiPhS_S_PtS0_S_ii) ;  /* 0xfffffdf014087950 */ /* 0x001fea0003c3ffff */
.L_x_674:
        /* <DEDUP_REMOVED lines=10> */
.L_x_693:


//--------------------- .text._Z13edgeMatch8w16iiPhS_Pt --------------------------
	.section	.text._Z13edgeMatch8w16iiPhS_Pt,"ax",@progbits
	.align	128
        .global         _Z13edgeMatch8w16iiPhS_Pt
        .type           _Z13edgeMatch8w16iiPhS_Pt,@function
        .size           _Z13edgeMatch8w16iiPhS_Pt,(.L_x_697 - _Z13edgeMatch8w16iiPhS_Pt)
        .other          _Z13edgeMatch8w16iiPhS_Pt,@"STO_CUDA_ENTRY STV_DEFAULT"
_Z13edgeMatch8w16iiPhS_Pt:
.text._Z13edgeMatch8w16iiPhS_Pt:
[----:B------:R-:W-:Y:S01]  /*0000*/  LDC R1, c[0x0][0x37c] ;  /* 0x0000df00ff017b82 */ /* 0x000fe20000000800 */
[----:B------:R-:W0:Y:S01]  /*0010*/  S2R R5, SR_CTAID.Y ;  /* 0x0000000000057919 */ /* 0x000e220000002600 */
[----:B------:R-:W0:Y:S01]  /*0020*/  LDCU UR4, c[0x0][0x364] ;  /* 0x00006c80ff0477ac */ /* 0x000e220008000800 */
[----:B------:R-:W0:Y:S01]  /*0030*/  S2R R28, SR_TID.Y ;  /* 0x00000000001c7919 */ /* 0x000e220000002200 */
[----:B------:R-:W1:Y:S01]  /*0040*/  LDCU.64 UR8, c[0x0][0x380] ;  /* 0x00007000ff0877ac */ /* 0x000e620008000a00 */
[----:B------:R-:W2:Y:S01]  /*0050*/  S2R R9, SR_CTAID.X ;  /* 0x0000000000097919 */ /* 0x000ea20000002500 */
[----:B------:R-:W3:Y:S01]  /*0060*/  LDCU.64 UR6, c[0x0][0x358] ;  /* 0x00006b00ff0677ac */ /* 0x000ee20008000a00 */
[----:B------:R-:W2:Y:S01]  /*0070*/  S2R R7, SR_TID.X ;  /* 0x0000000000077919 */ /* 0x000ea20000002100 */
[----:B0-----:R-:W-:Y:S01]  /*0080*/  IMAD R0, R5, UR4, R28 ;  /* 0x0000000405007c24 */ /* 0x001fe2000f8e021c */
[----:B-1----:R-:W-:-:S04]  /*0090*/  UIADD3 UR4, UPT, UPT, UR9, -0x50, URZ ;  /* 0xffffffb009047890 */ /* 0x002fc8000fffe0ff */
[----:B------:R-:W-:Y:S01]  /*00a0*/  ISETP.GE.AND P0, PT, R0, UR8, PT ;  /* 0x0000000800007c0c */ /* 0x000fe2000bf06270 */
[--C-:B--2---:R-:W-:Y:S02]  /*00b0*/  IMAD R19, R9, 0x10, R7.reuse ;  /* 0x0000001009137824 */ /* 0x104fe400078e0207 */
[----:B------:R-:W-:Y:S02]  /*00c0*/  IMAD R15, R28, 0x40, R7 ;  /* 0x000000401c0f7824 */ /* 0x000fe400078e0207 */
[----:B------:R-:W-:Y:S01]  /*00d0*/  IMAD R11, R0, UR9, R19 ;  /* 0x00000009000b7c24 */ /* 0x000fe2000f8e0213 */
[C---:B------:R-:W-:Y:S02]  /*00e0*/  ISETP.GT.AND P1, PT, R19.reuse, -0x1, PT ;  /* 0xffffffff1300780c */ /* 0x040fe40003f24270 */
[----:B------:R-:W-:-:S13]  /*00f0*/  ISETP.LT.AND P0, PT, R19, UR4, !P0 ;  /* 0x0000000413007c0c */ /* 0x000fda000c701270 */
[----:B---3--:R-:W-:Y:S05]  /*0100*/  @P0 BRA P1, `(.L_x_675) ;  /* 0x00000000008c0947 */ /* 0x008fea0000800000 */
[----:B------:R-:W-:-:S13]  /*0110*/  ISETP.NE.AND P0, PT, R28, 0x8, PT ;  /* 0x000000081c00780c */ /* 0x000fda0003f05270 */
[----:B------:R-:W-:Y:S05]  /*0120*/  @!P0 BRA `(.L_x_676) ;  /* 0x0000000000408947 */ /* 0x000fea0003800000 */
[----:B------:R-:W-:-:S13]  /*0130*/  ISETP.NE.AND P0, PT, R28, RZ, PT ;  /* 0x000000ff1c00720c */ /* 0x000fda0003f05270 */
[----:B------:R-:W-:Y:S05]  /*0140*/  @P0 EXIT ;  /* 0x000000000000094d */ /* 0x000fea0003800000 */
[----:B------:R-:W0:Y:S01]  /*0150*/  LDC.64 R10, c[0x0][0x398] ;  /* 0x0000e600ff0a7b82 */ /* 0x000e220000000a00 */
[C---:B------:R-:W-:Y:S02]  /*0160*/  IMAD R2, R5.reuse, 0x50, R9 ;  /* 0x0000005005027824 */ /* 0x040fe400078e0209 */
[----:B------:R-:W-:Y:S02]  /*0170*/  IMAD R0, R5, 0x2800, RZ ;  /* 0x0000280005007824 */ /* 0x000fe400078e02ff */
[----:B------:R-:W-:-:S03]  /*0180*/  IMAD.SHL.U32 R2, R2, 0x2, RZ ;  /* 0x0000000202027824 */ /* 0x000fc600078e00ff */
[----:B------:R-:W-:Y:S01]  /*0190*/  LOP3.LUT R0, R0, R7, RZ, 0xfc, !PT ;  /* 0x0000000700007212 */ /* 0x000fe200078efcff */
[----:B------:R-:W-:-:S04]  /*01a0*/  IMAD R2, R2, 0x40, R7 ;  /* 0x0000004002027824 */ /* 0x000fc800078e0207 */
[----:B------:R-:W-:Y:S02]  /*01b0*/  IMAD R3, R9, 0x80, R0 ;  /* 0x0000008009037824 */ /* 0x000fe400078e0200 */
[----:B------:R-:W-:Y:S02]  /*01c0*/  VIADD R5, R2, 0x40 ;  /* 0x0000004002057836 */ /* 0x000fe40000000000 */
[----:B------:R-:W-:Y:S02]  /*01d0*/  IMAD.MOV.U32 R0, RZ, RZ, 0xea60 ;  /* 0x0000ea60ff007424 */ /* 0x000fe400078e00ff */
[----:B0-----:R-:W-:-:S04]  /*01e0*/  IMAD.WIDE.U32 R2, R3, 0x2, R10 ;  /* 0x0000000203027825 */ /* 0x001fc800078e000a */
[----:B------:R-:W-:Y:S01]  /*01f0*/  IMAD.WIDE.U32 R4, R5, 0x2, R10 ;  /* 0x0000000205047825 */ /* 0x000fe200078e000a */
[----:B------:R-:W-:Y:S04]  /*0200*/  STG.E.U16 desc[UR6][R2.64], R0 ;  /* 0x0000000002007986 */ /* 0x000fe8000c101506 */
[----:B------:R-:W-:Y:S01]  /*0210*/  STG.E.U16 desc[UR6][R4.64], R0 ;  /* 0x0000000004007986 */ /* 0x000fe2000c101506 */
[----:B------:R-:W-:Y:S05]  /*0220*/  EXIT ;  /* 0x000000000000794d */ /* 0x000fea0003800000 */
.L_x_676:
[----:B------:R-:W0:Y:S01]  /*0230*/  LDC.64 R2, c[0x0][0x398] ;  /* 0x0000e600ff027b82 */ /* 0x000e220000000a00 */
[----:B------:R-:W-:Y:S02]  /*0240*/  IMAD.MOV.U32 R0, RZ, RZ, 0xa0 ;  /* 0x000000a0ff007424 */ /* 0x000fe400078e00ff */
[----:B------:R-:W-:Y:S02]  /*0250*/  IMAD.MOV.U32 R6, RZ, RZ, 0x2800 ;  /* 0x00002800ff067424 */ /* 0x000fe400078e00ff */
[----:B------:R-:W-:Y:S02]  /*0260*/  IMAD R0, R5, R0, 0x50 ;  /* 0x0000005005007424 */ /* 0x000fe400078e0200 */
[C---:B------:R-:W-:Y:S02]  /*0270*/  IMAD R4, R9.reuse, 0x70, R19 ;  /* 0x0000007009047824 */ /* 0x040fe400078e0213 */
[----:B------:R-:W-:Y:S02]  /*0280*/  IMAD R0, R9, 0x2, R0 ;  /* 0x0000000209007824 */ /* 0x000fe400078e0200 */
[----:B------:R-:W-:-:S02]  /*0290*/  IMAD R5, R5, R6, 0x1400 ;  /* 0x0000140005057424 */ /* 0x000fc400078e0206 */
[----:B------:R-:W-:Y:S02]  /*02a0*/  IMAD R0, R0, 0x40, R7 ;  /* 0x0000004000007824 */ /* 0x000fe400078e0207 */
[----:B------:R-:W-:Y:S02]  /*02b0*/  IMAD.IADD R5, R5, 0x1, R4 ;  /* 0x0000000105057824 */ /* 0x000fe400078e0204 */
[----:B------:R-:W-:Y:S02]  /*02c0*/  IMAD.MOV.U32 R4, RZ, RZ, 0xea60 ;  /* 0x0000ea60ff047424 */ /* 0x000fe400078e00ff */
[----:B------:R-:W-:-:S03]  /*02d0*/  VIADD R7, R0, 0x40 ;  /* 0x0000004000077836 */ /* 0x000fc60000000000 */
[----:B------:R-:W-:Y:S01]  /*02e0*/  PRMT R0, R4, 0x7610, R0 ;  /* 0x0000761004007816 */ /* 0x000fe20000000000 */
[----:B0-----:R-:W-:-:S04]  /*02f0*/  IMAD.WIDE.U32 R4, R5, 0x2, R2 ;  /* 0x0000000205047825 */ /* 0x001fc800078e0002 */
[----:B------:R-:W-:Y:S01]  /*0300*/  IMAD.WIDE.U32 R2, R7, 0x2, R2 ;  /* 0x0000000207027825 */ /* 0x000fe200078e0002 */
[----:B------:R-:W-:Y:S04]  /*0310*/  STG.E.U16 desc[UR6][R4.64], R0 ;  /* 0x0000000004007986 */ /* 0x000fe8000c101506 */
[----:B------:R-:W-:Y:S01]  /*0320*/  STG.E.U16 desc[UR6][R2.64], R0 ;  /* 0x0000000002007986 */ /* 0x000fe2000c101506 */
[----:B------:R-:W-:Y:S05]  /*0330*/  EXIT ;  /* 0x000000000000794d */ /* 0x000fea0003800000 */
.L_x_675:
[----:B------:R-:W-:Y:S01]  /*0340*/  ISETP.GT.U32.AND P0, PT, R7, 0xf, PT ;  /* 0x0000000f0700780c */ /* 0x000fe20003f04070 */
[----:B------:R-:W0:Y:S01]  /*0350*/  LDCU.64 UR4, c[0x0][0x390] ;  /* 0x00007200ff0477ac */ /* 0x000e220008000a00 */
[----:B------:R-:W-:-:S11]  /*0360*/  SHF.R.S32.HI R0, RZ, 0x1f, R11 ;  /* 0x0000001fff007819 */ /* 0x000fd6000001140b */
[----:B------:R-:W1:Y:S01]  /*0370*/  @!P0 LDC.64 R12, c[0x0][0x388] ;  /* 0x0000e200ff0c8b82 */ /* 0x000e620000000a00 */
[----:B0-----:R-:W-:-:S04]  /*0380*/  IADD3 R2, P1, PT, R11, UR4, RZ ;  /* 0x000000040b027c10 */ /* 0x001fc8000ff3e0ff */
[----:B------:R-:W-:-:S05]  /*0390*/  IADD3.X R3, PT, PT, R0, UR5, RZ, P1, !PT ;  /* 0x0000000500037c10 */ /* 0x000fca0008ffe4ff */
[----:B------:R-:W2:Y:S01]  /*03a0*/  @!P0 LDG.E.U8 R8, desc[UR6][R2.64+0x40] ;  /* 0x0000400602088981 */ /* 0x000ea2000c1e1100 */
[----:B-1----:R-:W-:-:S05]  /*03b0*/  @!P0 IADD3 R10, P2, PT, R11, R12, RZ ;  /* 0x0000000c0b0a8210 */ /* 0x002fca0007f5e0ff */
[----:B------:R-:W-:Y:S02]  /*03c0*/  @!P0 IMAD.X R11, R0, 0x1, R13, P2 ;  /* 0x00000001000b8824 */ /* 0x000fe400010e060d */
[----:B------:R0:W3:Y:S04]  /*03d0*/  LDG.E.U8 R0, desc[UR6][R2.64] ;  /* 0x0000000602007981 */ /* 0x0000e8000c1e1100 */
[----:B------:R1:W4:Y:S01]  /*03e0*/  @!P0 LDG.E.U8 R10, desc[UR6][R10.64] ;  /* 0x000000060a0a8981 */ /* 0x000322000c1e1100 */
[----:B------:R-:W5:Y:S01]  /*03f0*/  S2R R17, SR_CgaCtaId ;  /* 0x0000000000117919 */ /* 0x000f620000008800 */
[----:B------:R-:W-:-:S05]  /*0400*/  MOV R4, 0x400 ;  /* 0x0000040000047802 */ /* 0x000fca0000000f00 */
[C---:B------:R-:W-:Y:S02]  /*0410*/  VIADD R6, R4.reuse, 0x100 ;  /* 0x0000010004067836 */ /* 0x040fe40000000000 */
[----:B------:R-:W-:Y:S02]  /*0420*/  VIADD R13, R4, 0x600 ;  /* 0x00000600040d7836 */ /* 0x000fe40000000000 */
[----:B------:R-:W-:Y:S01]  /*0430*/  IMAD.SHL.U32 R15, R15, 0x2, RZ ;  /* 0x000000020f0f7824 */ /* 0x000fe200078e00ff */
[----:B------:R-:W-:Y:S05]  /*0440*/  WARPSYNC.ALL ;  /* 0x0000000000007948 */ /* 0x000fea0003800000 */
[----:B-----5:R-:W-:-:S02]  /*0450*/  LEA R6, R17, R6, 0x18 ;  /* 0x0000000611067211 */ /* 0x020fc400078ec0ff */
[C---:B------:R-:W-:Y:S02]  /*0460*/  LEA R23, R17.reuse, R4, 0x18 ;  /* 0x0000000411177211 */ /* 0x040fe400078ec0ff */
[----:B------:R-:W-:Y:S01]  /*0470*/  LEA R13, R17, R13, 0x18 ;  /* 0x0000000d110d7211 */ /* 0x000fe200078ec0ff */
[----:B------:R-:W-:Y:S01]  /*0480*/  IMAD R21, R7, 0x10, R6 ;  /* 0x0000001007157824 */ /* 0x000fe200078e0206 */
[----:B------:R-:W-:Y:S01]  /*0490*/  LOP3.LUT R4, R15, 0x1fffe, RZ, 0xc0, !PT ;  /* 0x0001fffe0f047812 */ /* 0x000fe200078ec0ff */
[----:B0-----:R-:W-:Y:S02]  /*04a0*/  @!P0 IMAD R3, R7, 0x10, R23 ;  /* 0x0000001007038824 */ /* 0x001fe400078e0217 */
[--C-:B------:R-:W-:Y:S02]  /*04b0*/  IMAD.IADD R21, R21, 0x1, R28.reuse ;  /* 0x0000000115157824 */ /* 0x100fe400078e021c */
[----:B-1----:R-:W-:Y:S02]  /*04c0*/  IMAD.IADD R11, R4, 0x1, R13 ;  /* 0x00000001040b7824 */ /* 0x002fe400078e020d */
[----:B------:R-:W-:-:S02]  /*04d0*/  @!P0 IMAD.IADD R3, R3, 0x1, R28 ;  /* 0x0000000103038824 */ /* 0x000fc400078e021c */
[----:B------:R-:W-:Y:S01]  /*04e0*/  IMAD.IADD R23, R23, 0x1, R28 ;  /* 0x0000000117177824 */ /* 0x000fe200078e021c */
[----:B------:R-:W-:-:S04]  /*04f0*/  LOP3.LUT R25, R28, 0x3fc, RZ, 0xc0, !PT ;  /* 0x000003fc1c197812 */ /* 0x000fc800078ec0ff */
[----:B------:R-:W-:Y:S01]  /*0500*/  ISETP.NE.AND P1, PT, R25, 0x8, PT ;  /* 0x000000081900780c */ /* 0x000fe20003f25270 */
[----:B---3--:R-:W-:Y:S04]  /*0510*/  STS.U8 [R21], R0 ;  /* 0x0000000015007388 */ /* 0x008fe80000000000 */
[----:B------:R-:W-:Y:S04]  /*0520*/  STS.U16 [R11], RZ ;  /* 0x000000ff0b007388 */ /* 0x000fe80000000400 */
[----:B----4-:R-:W-:Y:S04]  /*0530*/  @!P0 STS.U8 [R3], R10 ;  /* 0x0000000a03008388 */ /* 0x010fe80000000000 */
[----:B--2---:R-:W-:Y:S01]  /*0540*/  @!P0 STS.U8 [R21+0x400], R8 ;  /* 0x0004000815008388 */ /* 0x004fe20000000000 */
[----:B------:R-:W-:Y:S06]  /*0550*/  BAR.SYNC.DEFER_BLOCKING 0x0 ;  /* 0x0000000000007b1d */ /* 0x000fec0000010000 */
[----:B------:R-:W-:Y:S04]  /*0560*/  LDS.U8 R12, [R23+0x10] ;  /* 0x00001000170c7984 */ /* 0x000fe80000000000 */
[----:B------:R-:W0:Y:S04]  /*0570*/  LDS.U8 R14, [R21+0x10] ;  /* 0x00001000150e7984 */ /* 0x000e280000000000 */
[----:B------:R-:W-:Y:S04]  /*0580*/  LDS.U8 R16, [R23] ;  /* 0x0000000017107984 */ /* 0x000fe80000000000 */
[----:B------:R-:W1:Y:S04]  /*0590*/  LDS.U8 R18, [R21] ;  /* 0x0000000015127984 */ /* 0x000e680000000000 */
[----:B------:R-:W-:Y:S04]  /*05a0*/  LDS.U8 R0, [R23+0x20] ;  /* 0x0000200017007984 */ /* 0x000fe80000000000 */
[----:B------:R-:W2:Y:S04]  /*05b0*/  LDS.U8 R2, [R21+0x20] ;  /* 0x0000200015027984 */ /* 0x000ea80000000000 */
[----:B------:R-:W-:Y:S04]  /*05c0*/  LDS.U8 R4, [R23+0x30] ;  /* 0x0000300017047984 */ /* 0x000fe80000000000 */
[----:B------:R-:W3:Y:S04]  /*05d0*/  LDS.U8 R6, [R21+0x30] ;  /* 0x0000300015067984 */ /* 0x000ee80000000000 */
[----:B------:R-:W-:Y:S04]  /*05e0*/  LDS.U8 R8, [R23+0x40] ;  /* 0x0000400017087984 */ /* 0x000fe80000000000 */
[----:B------:R-:W4:Y:S04]  /*05f0*/  LDS.U8 R10, [R21+0x40] ;  /* 0x00004000150a7984 */ /* 0x000f280000000000 */
[----:B------:R-:W-:Y:S01]  /*0600*/  LDS.U8 R20, [R23+0x70] ;  /* 0x0000700017147984 */ /* 0x000fe20000000000 */
[----:B0-----:R-:W-:-:S03]  /*0610*/  VIMNMX.U16x2 R3, PT, PT, R12, R14, PT ;  /* 0x0000000e0c037248 */ /* 0x001fc60003fe0200 */
[----:B------:R-:W-:Y:S01]  /*0620*/  LDS.U8 R22, [R21+0x70] ;  /* 0x0000700015167984 */ /* 0x000fe20000000000 */
[----:B------:R-:W-:Y:S02]  /*0630*/  PRMT R17, R3, 0x7610, R17 ;  /* 0x0000761003117816 */ /* 0x000fe40000000011 */
[----:B------:R-:W-:Y:S02]  /*0640*/  VIMNMX.U16x2 R3, PT, PT, R12, R14, !PT ;  /* 0x0000000e0c037248 */ /* 0x000fe40007fe0200 */
[----:B------:R-:W-:Y:S01]  /*0650*/  LDS.U8 R12, [R23+0x50] ;  /* 0x00005000170c7984 */ /* 0x000fe20000000000 */
[----:B------:R-:W-:-:S03]  /*0660*/  IMAD.MOV R24, RZ, RZ, -R17 ;  /* 0x000000ffff187224 */ /* 0x000fc600078e0a11 */
[----:B------:R-:W0:Y:S01]  /*0670*/  LDS.U8 R14, [R21+0x50] ;  /* 0x00005000150e7984 */ /* 0x000e220000000000 */
[-C--:B-1----:R-:W-:Y:S02]  /*0680*/  VIMNMX.U16x2 R17, PT, PT, R16, R18.reuse, PT ;  /* 0x0000001210117248 */ /* 0x082fe40003fe0200 */
[----:B------:R-:W-:Y:S02]  /*0690*/  PRMT R24, R24, 0x7710, RZ ;  /* 0x0000771018187816 */ /* 0x000fe400000000ff */
[----:B------:R-:W-:Y:S02]  /*06a0*/  VIMNMX.U16x2 R16, PT, PT, R16, R18, !PT ;  /* 0x0000001210107248 */ /* 0x000fe40007fe0200 */
[----:B------:R-:W-:Y:S01]  /*06b0*/  LDS.U8 R18, [R21+0x60] ;  /* 0x0000600015127984 */ /* 0x000fe20000000000 */
[----:B------:R-:W-:Y:S01]  /*06c0*/  IMAD.IADD R24, R3, 0x1, R24 ;  /* 0x0000000103187824 */ /* 0x000fe200078e0218 */
[----:B------:R-:W-:Y:S02]  /*06d0*/  PRMT R3, R16, 0x7610, R3 ;  /* 0x0000761010037816 */ /* 0x000fe40000000003 */
[----:B------:R-:W1:Y:S01]  /*06e0*/  LDS.U8 R16, [R23+0x60] ;  /* 0x0000600017107984 */ /* 0x000e620000000000 */
[----:B------:R-:W-:-:S05]  /*06f0*/  IMAD.MOV R17, RZ, RZ, -R17 ;  /* 0x000000ffff117224 */ /* 0x000fca00078e0a11 */
[----:B------:R-:W-:-:S04]  /*0700*/  PRMT R17, R17, 0x7710, RZ ;  /* 0x0000771011117816 */ /* 0x000fc800000000ff */
[----:B------:R-:W-:Y:S02]  /*0710*/  IADD3 R17, PT, PT, R24, R3, R17 ;  /* 0x0000000318117210 */ /* 0x000fe40007ffe011 */
[CC--:B--2---:R-:W-:Y:S02]  /*0720*/  VIMNMX.U16x2 R3, PT, PT, R0.reuse, R2.reuse, PT ;  /* 0x0000000200037248 */ /* 0x0c4fe40003fe0200 */
[----:B------:R-:W-:Y:S02]  /*0730*/  VIMNMX.U16x2 R0, PT, PT, R0, R2, !PT ;  /* 0x0000000200007248 */ /* 0x000fe40007fe0200 */
[----:B---3--:R-:W-:Y:S01]  /*0740*/  VIMNMX.U16x2 R2, PT, PT, R4, R6, PT ;  /* 0x0000000604027248 */ /* 0x008fe20003fe0200 */
[----:B------:R-:W-:Y:S01]  /*0750*/  IMAD.MOV R3, RZ, RZ, -R3 ;  /* 0x000000ffff037224 */ /* 0x000fe200078e0a03 */
[----:B------:R-:W-:Y:S02]  /*0760*/  PRMT R24, R0, 0x7610, R24 ;  /* 0x0000761000187816 */ /* 0x000fe40000000018 */
[----:B----4-:R-:W-:-:S02]  /*0770*/  VIMNMX.U16x2 R0, PT, PT, R8, R10, PT ;  /* 0x0000000a08007248 */ /* 0x010fc40003fe0200 */
[----:B------:R-:W-:Y:S01]  /*0780*/  VIMNMX.U16x2 R4, PT, PT, R4, R6, !PT ;  /* 0x0000000604047248 */ /* 0x000fe20007fe0200 */
[--C-:B------:R-:W-:Y:S01]  /*0790*/  IMAD.MOV R6, RZ, RZ, -R2.reuse ;  /* 0x000000ffff067224 */ /* 0x100fe200078e0a02 */
[----:B------:R-:W-:Y:S02]  /*07a0*/  PRMT R3, R3, 0x7710, RZ ;  /* 0x0000771003037816 */ /* 0x000fe400000000ff */
[----:B------:R-:W-:Y:S02]  /*07b0*/  PRMT R2, R0, 0x7610, R2 ;  /* 0x0000761000027816 */ /* 0x000fe40000000002 */
[----:B------:R-:W-:Y:S02]  /*07c0*/  IADD3 R17, PT, PT, R17, R24, R3 ;  /* 0x0000001811117210 */ /* 0x000fe40007ffe003 */
[----:B------:R-:W-:Y:S01]  /*07d0*/  PRMT R3, R6, 0x7710, RZ ;  /* 0x0000771006037816 */ /* 0x000fe200000000ff */
[----:B------:R-:W-:Y:S01]  /*07e0*/  IMAD.MOV R2, RZ, RZ, -R2 ;  /* 0x000000ffff027224 */ /* 0x000fe200078e0a02 */
[----:B0-----:R-:W-:-:S02]  /*07f0*/  VIMNMX.U16x2 R0, PT, PT, R12, R14, PT ;  /* 0x0000000e0c007248 */ /* 0x001fc40003fe0200 */
[----:B------:R-:W-:Y:S02]  /*0800*/  VIMNMX.U16x2 R8, PT, PT, R8, R10, !PT ;  /* 0x0000000a08087248 */ /* 0x000fe40007fe0200 */
[--C-:B------:R-:W-:Y:S01]  /*0810*/  IADD3 R4, PT, PT, R17, R4, R3.reuse ;  /* 0x0000000411047210 */ /* 0x100fe20007ffe003 */
[----:B------:R-:W-:Y:S01]  /*0820*/  IMAD.MOV R6, RZ, RZ, -R0 ;  /* 0x000000ffff067224 */ /* 0x000fe200078e0a00 */
[----:B------:R-:W-:Y:S02]  /*0830*/  PRMT R3, R8, 0x7610, R3 ;  /* 0x0000761008037816 */ /* 0x000fe40000000003 */
[----:B------:R-:W-:Y:S02]  /*0840*/  PRMT R2, R2, 0x7710, RZ ;  /* 0x0000771002027816 */ /* 0x000fe400000000ff */
[----:B------:R-:W-:Y:S02]  /*0850*/  VIMNMX.U16x2 R12, PT, PT, R12, R14, !PT ;  /* 0x0000000e0c0c7248 */ /* 0x000fe40007fe0200 */
[----:B------:R-:W-:-:S02]  /*0860*/  IADD3 R3, PT, PT, R4, R3, R2 ;  /* 0x0000000304037210 */ /* 0x000fc40007ffe002 */
[----:B------:R-:W-:Y:S02]  /*0870*/  PRMT R0, R12, 0x7610, R0 ;  /* 0x000076100c007816 */ /* 0x000fe40000000000 */
[----:B------:R-:W-:Y:S02]  /*0880*/  PRMT R4, R6, 0x7710, RZ ;  /* 0x0000771006047816 */ /* 0x000fe400000000ff */
[----:B-1----:R-:W-:Y:S02]  /*0890*/  VIMNMX.U16x2 R2, PT, PT, R16, R18, PT ;  /* 0x0000001210027248 */ /* 0x002fe40003fe0200 */
[----:B------:R-:W-:Y:S02]  /*08a0*/  VIMNMX.U16x2 R6, PT, PT, R20, R22, PT ;  /* 0x0000001614067248 */ /* 0x000fe40003fe0200 */
[----:B------:R-:W-:Y:S01]  /*08b0*/  IADD3 R0, PT, PT, R3, R0, R4 ;  /* 0x0000000003007210 */ /* 0x000fe20007ffe004 */
[----:B------:R-:W-:Y:S01]  /*08c0*/  IMAD.MOV R2, RZ, RZ, -R2 ;  /* 0x000000ffff027224 */ /* 0x000fe200078e0a02 */
[----:B------:R-:W-:-:S02]  /*08d0*/  PRMT R4, R6, 0x7610, R4 ;  /* 0x0000761006047816 */ /* 0x000fc40000000004 */
[----:B------:R-:W-:Y:S02]  /*08e0*/  VIMNMX.U16x2 R3, PT, PT, R16, R18, !PT ;  /* 0x0000001210037248 */ /* 0x000fe40007fe0200 */
[----:B------:R-:W-:Y:S01]  /*08f0*/  PRMT R2, R2, 0x7710, RZ ;  /* 0x0000771002027816 */ /* 0x000fe200000000ff */
[----:B------:R-:W-:Y:S01]  /*0900*/  IMAD.MOV R4, RZ, RZ, -R4 ;  /* 0x000000ffff047224 */ /* 0x000fe200078e0a04 */
[----:B------:R-:W-:Y:S02]  /*0910*/  VIMNMX.U16x2 R17, PT, PT, R20, R22, !PT ;  /* 0x0000001614117248 */ /* 0x000fe40007fe0200 */
[----:B------:R-:W-:Y:S02]  /*0920*/  IADD3 R0, PT, PT, R0, R3, R2 ;  /* 0x0000000300007210 */ /* 0x000fe40007ffe002 */
[----:B------:R-:W-:-:S04]  /*0930*/  PRMT R4, R4, 0x7710, RZ ;  /* 0x0000771004047816 */ /* 0x000fc800000000ff */
[----:B------:R-:W-:-:S05]  /*0940*/  IADD3 R2, PT, PT, R0, R17, R4 ;  /* 0x0000001100027210 */ /* 0x000fca0007ffe004 */
[----:B------:R-:W-:Y:S04]  /*0950*/  STS.U16 [R11], R2 ;  /* 0x000000020b007388 */ /* 0x000fe80000000400 */
[----:B------:R-:W-:Y:S04]  /*0960*/  LDS.U8 R0, [R23+0x90] ;  /* 0x0000900017007984 */ /* 0x000fe80000000000 */
[----:B------:R-:W0:Y:S04]  /*0970*/  LDS.U8 R6, [R21+0x90] ;  /* 0x0000900015067984 */ /* 0x000e280000000000 */
[----:B------:R-:W-:Y:S04]  /*0980*/  LDS.U8 R26, [R23+0x80] ;  /* 0x00008000171a7984 */ /* 0x000fe80000000000 */
[----:B------:R-:W1:Y:S04]  /*0990*/  LDS.U8 R24, [R21+0x80] ;  /* 0x0000800015187984 */ /* 0x000e680000000000 */
[----:B------:R-:W-:Y:S04]  /*09a0*/  LDS.U8 R22, [R23+0xa0] ;  /* 0x0000a00017167984 */ /* 0x000fe80000000000 */
[----:B------:R-:W2:Y:S04]  /*09b0*/  LDS.U8 R14, [R21+0xa0] ;  /* 0x0000a000150e7984 */ /* 0x000ea80000000000 */
[----:B------:R-:W-:Y:S04]  /*09c0*/  LDS.U8 R20, [R23+0xb0] ;  /* 0x0000b00017147984 */ /* 0x000fe80000000000 */
[----:B------:R-:W3:Y:S04]  /*09d0*/  LDS.U8 R10, [R21+0xb0] ;  /* 0x0000b000150a7984 */ /* 0x000ee80000000000 */
[----:B------:R-:W-:Y:S04]  /*09e0*/  LDS.U8 R18, [R23+0xc0] ;  /* 0x0000c00017127984 */ /* 0x000fe80000000000 */
[----:B------:R-:W4:Y:S04]  /*09f0*/  LDS.U8 R12, [R21+0xc0] ;  /* 0x0000c000150c7984 */ /* 0x000f280000000000 */
[----:B------:R-:W-:Y:S04]  /*0a00*/  LDS.U8 R16, [R23+0xd0] ;  /* 0x0000d00017107984 */ /* 0x000fe80000000000 */
[----:B------:R-:W5:Y:S01]  /*0a10*/  LDS.U8 R4, [R21+0xd0] ;  /* 0x0000d00015047984 */ /* 0x000f620000000000 */
[----:B0-----:R-:W-:-:S02]  /*0a20*/  VIMNMX.U16x2 R2, PT, PT, R0, R6, PT ;  /* 0x0000000600027248 */ /* 0x001fc40003fe0200 */
[----:B------:R-:W-:Y:S01]  /*0a30*/  VIMNMX.U16x2 R0, PT, PT, R0, R6, !PT ;  /* 0x0000000600007248 */ /* 0x000fe20007fe0200 */
[----:B------:R-:W-:Y:S01]  /*0a40*/  LDS.U8 R8, [R21+0xe0] ;  /* 0x0000e00015087984 */ /* 0x000fe20000000000 */
[----:B------:R-:W-:-:S03]  /*0a50*/  PRMT R17, R2, 0x7610, R17 ;  /* 0x0000761002117816 */ /* 0x000fc60000000011 */
[----:B------:R-:W0:Y:S01]  /*0a60*/  LDS.U8 R6, [R23+0xe0] ;  /* 0x0000e00017067984 */ /* 0x000e220000000000 */
[CC--:B-1----:R-:W-:Y:S01]  /*0a70*/  VIMNMX.U16x2 R2, PT, PT, R26.reuse, R24.reuse, PT ;  /* 0x000000181a027248 */ /* 0x0c2fe20003fe0200 */
[----:B------:R-:W-:Y:S01]  /*0a80*/  IMAD.MOV R17, RZ, RZ, -R17 ;  /* 0x000000ffff117224 */ /* 0x000fe200078e0a11 */
[----:B------:R-:W-:Y:S02]  /*0a90*/  VIMNMX.U16x2 R3, PT, PT, R26, R24, !PT ;  /* 0x000000181a037248 */ /* 0x000fe40007fe0200 */
[----:B------:R-:W-:Y:S04]  /*0aa0*/  LDS.U8 R24, [R23+0xf0] ;  /* 0x0000f00017187984 */ /* 0x000fe80000000000 */
[----:B------:R1:W0:Y:S01]  /*0ab0*/  LDS.U8 R26, [R21+0xf0] ;  /* 0x0000f000151a7984 */ /* 0x0002220000000000 */
[----:B------:R-:W-:Y:S01]  /*0ac0*/  PRMT R27, R17, 0x7710, RZ ;  /* 0x00007710111b7816 */ /* 0x000fe200000000ff */
[----:B------:R-:W-:Y:S01]  /*0ad0*/  IMAD.MOV R25, RZ, RZ, -R2 ;  /* 0x000000ffff197224 */ /* 0x000fe200078e0a02 */
[----:B------:R-:W-:-:S02]  /*0ae0*/  PRMT R17, R0, 0x7610, R17 ;  /* 0x0000761000117816 */ /* 0x000fc40000000011 */
[----:B--2---:R-:W-:-:S03]  /*0af0*/  VIMNMX.U16x2 R0, PT, PT, R22, R14, PT ;  /* 0x0000000e16007248 */ /* 0x004fc60003fe0200 */
[----:B------:R-:W-:Y:S01]  /*0b00*/  IMAD.IADD R2, R17, 0x1, R27 ;  /* 0x0000000111027824 */ /* 0x000fe200078e021b */
[----:B------:R-:W-:Y:S02]  /*0b10*/  PRMT R17, R0, 0x7610, R17 ;  /* 0x0000761000117816 */ /* 0x000fe40000000011 */
[----:B-1----:R-:W-:Y:S02]  /*0b20*/  PRMT R21, R25, 0x7710, RZ ;  /* 0x0000771019157816 */ /* 0x002fe400000000ff */
[----:B------:R-:W-:Y:S02]  /*0b30*/  VIMNMX.U16x2 R14, PT, PT, R22, R14, !PT ;  /* 0x0000000e160e7248 */ /* 0x000fe40007fe0200 */
[----:B---3--:R-:W-:Y:S01]  /*0b40*/  VIMNMX.U16x2 R0, PT, PT, R20, R10, PT ;  /* 0x0000000a14007248 */ /* 0x008fe20003fe0200 */
[----:B------:R-:W-:Y:S01]  /*0b50*/  IMAD.MOV R17, RZ, RZ, -R17 ;  /* 0x000000ffff117224 */ /* 0x000fe200078e0a11 */
[----:B------:R-:W-:Y:S02]  /*0b60*/  IADD3 R2, PT, PT, R2, R3, R21 ;  /* 0x0000000302027210 */ /* 0x000fe40007ffe015 */
[----:B------:R-:W-:-:S02]  /*0b70*/  PRMT R3, R14, 0x7610, R3 ;  /* 0x000076100e037816 */ /* 0x000fc40000000003 */
[----:B------:R-:W-:Y:S02]  /*0b80*/  PRMT R14, R0, 0x7610, R14 ;  /* 0x00007610000e7816 */ /* 0x000fe4000000000e */
[----:B------:R-:W-:Y:S02]  /*0b90*/  PRMT R17, R17, 0x7710, RZ ;  /* 0x0000771011117816 */ /* 0x000fe400000000ff */
[----:B------:R-:W-:Y:S01]  /*0ba0*/  VIMNMX.U16x2 R10, PT, PT, R20, R10, !PT ;  /* 0x0000000a140a7248 */ /* 0x000fe20007fe0200 */
[----:B------:R-:W-:Y:S01]  /*0bb0*/  IMAD.MOV R14, RZ, RZ, -R14 ;  /* 0x000000ffff0e7224 */ /* 0x000fe200078e0a0e */
[----:B----4-:R-:W-:Y:S02]  /*0bc0*/  VIMNMX.U16x2 R0, PT, PT, R18, R12, PT ;  /* 0x0000000c12007248 */ /* 0x010fe40003fe0200 */
[----:B------:R-:W-:Y:S02]  /*0bd0*/  IADD3 R2, PT, PT, R2, R3, R17 ;  /* 0x0000000302027210 */ /* 0x000fe40007ffe011 */
[----:B------:R-:W-:-:S02]  /*0be0*/  PRMT R3, R10, 0x7610, R3 ;  /* 0x000076100a037816 */ /* 0x000fc40000000003 */
[----:B------:R-:W-:Y:S02]  /*0bf0*/  PRMT R10, R14, 0x7710, RZ ;  /* 0x000077100e0a7816 */ /* 0x000fe400000000ff */
[----:B------:R-:W-:Y:S01]  /*0c00*/  VIMNMX.U16x2 R18, PT, PT, R18, R12, !PT ;  /* 0x0000000c12127248 */ /* 0x000fe20007fe0200 */
[----:B------:R-:W-:Y:S01]  /*0c10*/  IMAD.MOV R12, RZ, RZ, -R0 ;  /* 0x000000ffff0c7224 */ /* 0x000fe200078e0a00 */
[----:B-----5:R-:W-:Y:S02]  /*0c20*/  VIMNMX.U16x2 R14, PT, PT, R16, R4, PT ;  /* 0x00000004100e7248 */ /* 0x020fe40003fe0200 */
[----:B------:R-:W-:Y:S02]  /*0c30*/  IADD3 R2, PT, PT, R2, R3, R10 ;  /* 0x0000000302027210 */ /* 0x000fe40007ffe00a */
[----:B------:R-:W-:Y:S02]  /*0c40*/  PRMT R0, R14, 0x7610, R0 ;  /* 0x000076100e007816 */ /* 0x000fe40000000000 */
[----:B------:R-:W-:-:S02]  /*0c50*/  PRMT R10, R12, 0x7710, RZ ;  /* 0x000077100c0a7816 */ /* 0x000fc400000000ff */
[----:B0-----:R-:W-:Y:S02]  /*0c60*/  VIMNMX.U16x2 R12, PT, PT, R6, R8, PT ;  /* 0x00000008060c7248 */ /* 0x001fe40003fe0200 */
[----:B------:R-:W-:Y:S02]  /*0c70*/  PRMT R3, R18, 0x7610, R3 ;  /* 0x0000761012037816 */ /* 0x000fe40000000003 */
[----:B------:R-:W-:Y:S01]  /*0c80*/  VIMNMX.U16x2 R16, PT, PT, R16, R4, !PT ;  /* 0x0000000410107248 */ /* 0x000fe20007fe0200 */
[--C-:B------:R-:W-:Y:S01]  /*0c90*/  IMAD.MOV R4, RZ, RZ, -R0.reuse ;  /* 0x000000ffff047224 */ /* 0x100fe200078e0a00 */
[----:B------:R-:W-:Y:S02]  /*0ca0*/  PRMT R0, R12, 0x7610, R0 ;  /* 0x000076100c007816 */ /* 0x000fe40000000000 */
[----:B------:R-:W-:Y:S02]  /*0cb0*/  IADD3 R2, PT, PT, R2, R3, R10 ;  /* 0x0000000302027210 */ /* 0x000fe40007ffe00a */
[----:B------:R-:W-:-:S02]  /*0cc0*/  VIMNMX.U16x2 R10, PT, PT, R24, R26, PT ;  /* 0x0000001a180a7248 */ /* 0x000fc40003fe0200 */
[----:B------:R-:W-:Y:S01]  /*0cd0*/  VIMNMX.U16x2 R8, PT, PT, R6, R8, !PT ;  /* 0x0000000806087248 */ /* 0x000fe20007fe0200 */
[--C-:B------:R-:W-:Y:S01]  /*0ce0*/  IMAD.MOV R6, RZ, RZ, -R0.reuse ;  /* 0x000000ffff067224 */ /* 0x100fe200078e0a00 */
[----:B------:R-:W-:Y:S02]  /*0cf0*/  PRMT R3, R16, 0x7610, R3 ;  /* 0x0000761010037816 */ /* 0x000fe40000000003 */
[----:B------:R-:W-:Y:S02]  /*0d00*/  PRMT R4, R4, 0x7710, RZ ;  /* 0x0000771004047816 */ /* 0x000fe400000000ff */
[----:B------:R-:W-:Y:S02]  /*0d10*/  PRMT R0, R10, 0x7610, R0 ;  /* 0x000076100a007816 */ /* 0x000fe40000000000 */
[----:B------:R-:W-:Y:S02]  /*0d20*/  IADD3 R2, PT, PT, R2, R3, R4 ;  /* 0x0000000302027210 */ /* 0x000fe40007ffe004 */
[----:B------:R-:W-:Y:S01]  /*0d30*/  PRMT R3, R8, 0x7610, R3 ;  /* 0x0000761008037816 */ /* 0x000fe20000000003 */
[----:B------:R-:W-:Y:S01]  /*0d40*/  IMAD.MOV R0, RZ, RZ, -R0 ;  /* 0x000000ffff007224 */ /* 0x000fe200078e0a00 */
[----:B------:R-:W-:-:S02]  /*0d50*/  PRMT R4, R6, 0x7710, RZ ;  /* 0x0000771006047816 */ /* 0x000fc400000000ff */
[----:B------:R-:W-:Y:S02]  /*0d60*/  VIMNMX.U16x2 R24, PT, PT, R24, R26, !PT ;  /* 0x0000001a18187248 */ /* 0x000fe40007fe0200 */
[----:B------:R-:W-:Y:S02]  /*0d70*/  ISETP.GT.U32.AND P0, PT, R28, 0x3, PT ;  /* 0x000000031c00780c */ /* 0x000fe40003f04070 */
[----:B------:R-:W-:Y:S02]  /*0d80*/  IADD3 R2, PT, PT, R2, R3, R4 ;  /* 0x0000000302027210 */ /* 0x000fe40007ffe004 */
[----:B------:R-:W-:Y:S02]  /*0d90*/  PRMT R3, R24, 0x7610, R3 ;  /* 0x0000761018037816 */ /* 0x000fe40000000003 */
[----:B------:R-:W-:-:S04]  /*0da0*/  PRMT R0, R0, 0x7710, RZ ;  /* 0x0000771000007816 */ /* 0x000fc800000000ff */
[----:B------:R-:W-:Y:S01]  /*0db0*/  IADD3 R2, PT, PT, R2, R3, R0 ;  /* 0x0000000302027210 */ /* 0x000fe20007ffe000 */
[----:B------:R-:W-:Y:S01]  /*0dc0*/  BSSY.RECONVERGENT B0, `(.L_x_677) ;  /* 0x0000010000007945 */ /* 0x000fe20003800200 */
[----:B------:R-:W-:-:S03]  /*0dd0*/  LOP3.LUT R6, R28, 0x3fe, RZ, 0xc0, !PT ;  /* 0x000003fe1c067812 */ /* 0x000fc600078ec0ff */
[----:B------:R0:W-:Y:S01]  /*0de0*/  STS.U16 [R11+0x800], R2 ;  /* 0x000800020b007388 */ /* 0x0001e20000000400 */
[----:B------:R-:W-:Y:S01]  /*0df0*/  BAR.SYNC.DEFER_BLOCKING 0x0 ;  /* 0x0000000000007b1d */ /* 0x000fe20000010000 */
[----:B------:R-:W-:Y:S02]  /*0e00*/  ISETP.NE.AND P3, PT, R6, 0x8, PT ;  /* 0x000000080600780c */ /* 0x000fe40003f65270 */
[----:B------:R-:W-:-:S03]  /*0e10*/  ISETP.GT.U32.AND P2, PT, R28, 0x1, PT ;  /* 0x000000011c00780c */ /* 0x000fc60003f44070 */
[----:B------:R-:W-:Y:S10]  /*0e20*/  @P0 BRA `(.L_x_678) ;  /* 0x0000000000240947 */ /* 0x000ff40003800000 */
[----:B------:R-:W-:Y:S01]  /*0e30*/  IMAD.IADD R0, R15, 0x1, R13 ;  /* 0x000000010f007824 */ /* 0x000fe200078e020d */
[----:B------:R-:W-:Y:S04]  /*0e40*/  LDS.U16 R3, [R11] ;  /* 0x000000000b037984 */ /* 0x000fe80000000400 */
[----:B0-----:R-:W0:Y:S04]  /*0e50*/  LDS.U16 R2, [R0+0x200] ;  /* 0x0002000000027984 */ /* 0x001e280000000400 */
[----:B------:R-:W-:Y:S01]  /*0e60*/  LDS.U16 R4, [R11+0x800] ;  /* 0x000800000b047984 */ /* 0x000fe20000000400 */
[----:B0-----:R-:W-:-:S05]  /*0e70*/  IMAD.IADD R2, R2, 0x1, R3 ;  /* 0x0000000102027824 */ /* 0x001fca00078e0203 */
[----:B------:R-:W-:Y:S04]  /*0e80*/  STS.U16 [R11], R2 ;  /* 0x000000020b007388 */ /* 0x000fe80000000400 */
[----:B------:R-:W0:Y:S02]  /*0e90*/  LDS.U16 R3, [R0+0xa00] ;  /* 0x000a000000037984 */ /* 0x000e240000000400 */
[----:B0-----:R-:W-:-:S05]  /*0ea0*/  IMAD.IADD R4, R3, 0x1, R4 ;  /* 0x0000000103047824 */ /* 0x001fca00078e0204 */
[----:B------:R1:W-:Y:S02]  /*0eb0*/  STS.U16 [R11+0x800], R4 ;  /* 0x000800040b007388 */ /* 0x0003e40000000400 */
.L_x_678:
[----:B------:R-:W-:Y:S05]  /*0ec0*/  BSYNC.RECONVERGENT B0 ;  /* 0x0000000000007941 */ /* 0x000fea0003800200 */
.L_x_677:
[----:B------:R-:W-:Y:S04]  /*0ed0*/  BSSY.RECONVERGENT B0, `(.L_x_679) ;  /* 0x000000b000007945 */ /* 0x000fe80003800200 */
[----:B------:R-:W-:Y:S05]  /*0ee0*/  @P1 BRA `(.L_x_680) ;  /* 0x0000000000241947 */ /* 0x000fea0003800000 */
[----:B-1----:R-:W-:Y:S01]  /*0ef0*/  IMAD.IADD R4, R15, 0x1, R13 ;  /* 0x000000010f047824 */ /* 0x002fe200078e020d */
[----:B------:R-:W-:Y:S04]  /*0f00*/  LDS.U16 R3, [R11] ;  /* 0x000000000b037984 */ /* 0x000fe80000000400 */
[----:B------:R-:W1:Y:S02]  /*0f10*/  LDS.U16 R0, [R4+0x200] ;  /* 0x0002000004007984 */ /* 0x000e640000000400 */
[----:B-1----:R-:W-:Y:S02]  /*0f20*/  IMAD.IADD R0, R0, 0x1, R3 ;  /* 0x0000000100007824 */ /* 0x002fe400078e0203 */
[----:B------:R-:W-:Y:S04]  /*0f30*/  LDS.U16 R3, [R11+0x800] ;  /* 0x000800000b037984 */ /* 0x000fe80000000400 */
[----:B------:R-:W-:Y:S04]  /*0f40*/  STS.U16 [R11], R0 ;  /* 0x000000000b007388 */ /* 0x000fe80000000400 */
[----:B0-----:R-:W0:Y:S02]  /*0f50*/  LDS.U16 R2, [R4+0xa00] ;  /* 0x000a000004027984 */ /* 0x001e240000000400 */
[----:B0-----:R-:W-:-:S05]  /*0f60*/  IMAD.IADD R2, R2, 0x1, R3 ;  /* 0x0000000102027824 */ /* 0x001fca00078e0203 */
[----:B------:R2:W-:Y:S02]  /*0f70*/  STS.U16 [R11+0x800], R2 ;  /* 0x000800020b007388 */ /* 0x0005e40000000400 */
.L_x_680:
[----:B------:R-:W-:Y:S05]  /*0f80*/  BSYNC.RECONVERGENT B0 ;  /* 0x0000000000007941 */ /* 0x000fea0003800200 */
.L_x_679:
[----:B------:R-:W-:Y:S06]  /*0f90*/  BAR.SYNC.DEFER_BLOCKING 0x0 ;  /* 0x0000000000007b1d */ /* 0x000fec0000010000 */
        /* <DEDUP_REMOVED lines=8> */
[----:B0-2---:R-:W0:Y:S02]  /*1020*/  LDS.U16 R2, [R4+0x900] ;  /* 0x0009000004027984 */ /* 0x005e240000000400 */
[----:B0-----:R-:W-:-:S05]  /*1030*/  IMAD.IADD R2, R2, 0x1, R3 ;  /* 0x0000000102027824 */ /* 0x001fca00078e0203 */
[----:B------:R3:W-:Y:S02]  /*1040*/  STS.U16 [R11+0x800], R2 ;  /* 0x000800020b007388 */ /* 0x0007e40000000400 */
.L_x_682:
[----:B------:R-:W-:Y:S05]  /*1050*/  BSYNC.RECONVERGENT B0 ;  /* 0x0000000000007941 */ /* 0x000fea0003800200 */
.L_x_681:
[----:B------:R-:W-:Y:S04]  /*1060*/  BSSY.RECONVERGENT B0, `(.L_x_683) ;  /* 0x000000b000007945 */ /* 0x000fe80003800200 */
[----:B------:R-:W-:Y:S05]  /*1070*/  @P3 BRA `(.L_x_684) ;  /* 0x0000000000243947 */ /* 0x000fea0003800000 */
[----:B------:R-:W-:Y:S01]  /*1080*/  IMAD.IADD R15, R15, 0x1, R13 ;  /* 0x000000010f0f7824 */ /* 0x000fe200078e020d */
[----:B------:R-:W-:Y:S04]  /*1090*/  LDS.U16 R3, [R11] ;  /* 0x000000000b037984 */ /* 0x000fe80000000400 */
[----:B------:R-:W4:Y:S02]  /*10a0*/  LDS.U16 R0, [R15+0x100] ;  /* 0x000100000f007984 */ /* 0x000f240000000400 */
[----:B----4-:R-:W-:Y:S02]  /*10b0*/  IMAD.IADD R0, R0, 0x1, R3 ;  /* 0x0000000100007824 */ /* 0x010fe400078e0203 */
[----:B------:R-:W-:Y:S04]  /*10c0*/  LDS.U16 R3, [R11+0x800] ;  /* 0x000800000b037984 */ /* 0x000fe80000000400 */
[----:B------:R-:W-:Y:S04]  /*10d0*/  STS.U16 [R11], R0 ;  /* 0x000000000b007388 */ /* 0x000fe80000000400 */
[----:B0-23--:R-:W0:Y:S02]  /*10e0*/  LDS.U16 R2, [R15+0x900] ;  /* 0x000900000f027984 */ /* 0x00de240000000400 */
[----:B0-----:R-:W-:-:S05]  /*10f0*/  IMAD.IADD R2, R2, 0x1, R3 ;  /* 0x0000000102027824 */ /* 0x001fca00078e0203 */
[----:B------:R4:W-:Y:S02]  /*1100*/  STS.U16 [R11+0x800], R2 ;  /* 0x000800020b007388 */ /* 0x0009e40000000400 */
.L_x_684:
[----:B------:R-:W-:Y:S05]  /*1110*/  BSYNC.RECONVERGENT B0 ;  /* 0x0000000000007941 */ /* 0x000fea0003800200 */
.L_x_683:
[----:B------:R-:W-:Y:S01]  /*1120*/  BAR.SYNC.DEFER_BLOCKING 0x0 ;  /* 0x0000000000007b1d */ /* 0x000fe20000010000 */
[----:B------:R-:W-:-:S05]  /*1130*/  ISETP.NE.AND P2, PT, R28, RZ, PT ;  /* 0x000000ff1c00720c */ /* 0x000fca0003f45270 */
[----:B------:R-:W-:Y:S08]  /*1140*/  BSSY.RECONVERGENT B0, `(.L_x_685) ;  /* 0x000001a000007945 */ /* 0x000ff00003800200 */
[----:B------:R-:W-:Y:S05]  /*1150*/  @P2 BRA `(.L_x_686) ;  /* 0x00000000002c2947 */ /* 0x000fea0003800000 */
[----:B------:R-:W-:Y:S01]  /*1160*/  IMAD R13, R7, 0x2, R13 ;  /* 0x00000002070d7824 */ /* 0x000fe200078e020d */
[----:B------:R-:W-:Y:S01]  /*1170*/  LDS.U16 R3, [R11] ;  /* 0x000000000b037984 */ /* 0x000fe20000000400 */
[----:B------:R-:W-:-:S03]  /*1180*/  PLOP3.LUT P0, PT, PT, PT, PT, 0x8, 0x80 ;  /* 0x000000000080781c */ /* 0x000fc60003f0e170 */
[----:B------:R-:W5:Y:S02]  /*1190*/  LDS.U16 R0, [R13+0x80] ;  /* 0x000080000d007984 */ /* 0x000f640000000400 */
[----:B-----5:R-:W-:Y:S02]  /*11a0*/  IMAD.IADD R0, R0, 0x1, R3 ;  /* 0x0000000100007824 */ /* 0x020fe400078e0203 */
[----:B------:R-:W-:Y:S04]  /*11b0*/  LDS.U16 R3, [R11+0x800] ;  /* 0x000800000b037984 */ /* 0x000fe80000000400 */
[----:B------:R-:W-:Y:S04]  /*11c0*/  STS.U16 [R11], R0 ;  /* 0x000000000b007388 */ /* 0x000fe80000000400 */
[----:B0-234-:R-:W0:Y:S02]  /*11d0*/  LDS.U16 R2, [R13+0x880] ;  /* 0x000880000d027984 */ /* 0x01de240000000400 */
[----:B0-----:R-:W-:-:S05]  /*11e0*/  IMAD.IADD R2, R2, 0x1, R3 ;  /* 0x0000000102027824 */ /* 0x001fca00078e0203 */
[----:B------:R0:W-:Y:S01]  /*11f0*/  STS.U16 [R11+0x800], R2 ;  /* 0x000800020b007388 */ /* 0x0001e20000000400 */
[----:B------:R-:W-:Y:S05]  /*1200*/  BRA `(.L_x_687) ;  /* 0x0000000000347947 */ /* 0x000fea0003800000 */
.L_x_686:
[----:B------:R-:W-:Y:S02]  /*1210*/  ISETP.NE.AND P1, PT, R28, 0x8, PT ;  /* 0x000000081c00780c */ /* 0x000fe40003f25270 */
[----:B------:R-:W-:-:S11]  /*1220*/  PLOP3.LUT P0, PT, PT, PT, PT, 0x8, 0x80 ;  /* 0x000000000080781c */ /* 0x000fd60003f0e170 */
        /* <DEDUP_REMOVED lines=10> */
[----:B------:R0:W-:Y:S02]  /*12d0*/  STS.U16 [R11+0x800], R2 ;  /* 0x000800020b007388 */ /* 0x0001e40000000400 */
.L_x_687:
[----:B------:R-:W-:Y:S05]  /*12e0*/  BSYNC.RECONVERGENT B0 ;  /* 0x0000000000007941 */ /* 0x000fea0003800200 */
.L_x_685:
[----:B------:R-:W-:Y:S06]  /*12f0*/  BAR.SYNC.DEFER_BLOCKING 0x0 ;  /* 0x0000000000007b1d */ /* 0x000fec0000010000 */
[----:B------:R-:W-:Y:S04]  /*1300*/  BSSY.RECONVERGENT B0, `(.L_x_688) ;  /* 0x0000010000007945 */ /* 0x000fe80003800200 */
[----:B------:R-:W-:Y:S05]  /*1310*/  @P2 BRA `(.L_x_689) ;  /* 0x0000000000382947 */ /* 0x000fea0003800000 */
[----:B------:R-:W5:Y:S01]  /*1320*/  LDS.U16 R15, [R11] ;  /* 0x000000000b0f7984 */ /* 0x000f620000000400 */
[----:B0-234-:R-:W0:Y:S01]  /*1330*/  LDC.64 R2, c[0x0][0x398] ;  /* 0x0000e600ff027b82 */ /* 0x01de220000000a00 */
[C---:B-1----:R-:W-:Y:S02]  /*1340*/  IMAD R4, R5.reuse, 0x50, R9 ;  /* 0x0000005005047824 */ /* 0x042fe400078e0209 */
[----:B------:R-:W1:Y:S01]  /*1350*/  LDS.U16 R17, [R11+0x800] ;  /* 0x000800000b117984 */ /* 0x000e620000000400 */
[----:B------:R-:W-:Y:S02]  /*1360*/  IMAD R0, R5, 0x2800, RZ ;  /* 0x0000280005007824 */ /* 0x000fe400078e02ff */
[----:B------:R-:W-:-:S03]  /*1370*/  IMAD.SHL.U32 R4, R4, 0x2, RZ ;  /* 0x0000000204047824 */ /* 0x000fc600078e00ff */
[----:B------:R-:W-:Y:S01]  /*1380*/  LOP3.LUT R0, R0, R7, RZ, 0xfc, !PT ;  /* 0x0000000700007212 */ /* 0x000fe200078efcff */
[----:B------:R-:W-:-:S04]  /*1390*/  IMAD R4, R4, 0x40, R7 ;  /* 0x0000004004047824 */ /* 0x000fc800078e0207 */
[----:B------:R-:W-:Y:S02]  /*13a0*/  IMAD R13, R9, 0x80, R0 ;  /* 0x00000080090d7824 */ /* 0x000fe400078e0200 */
[----:B------:R-:W-:Y:S02]  /*13b0*/  VIADD R21, R4, 0x40 ;  /* 0x0000004004157836 */ /* 0x000fe40000000000 */
[----:B0-----:R-:W-:-:S04]  /*13c0*/  IMAD.WIDE.U32 R12, R13, 0x2, R2 ;  /* 0x000000020d0c7825 */ /* 0x001fc800078e0002 */
[----:B------:R-:W-:Y:S01]  /*13d0*/  IMAD.WIDE.U32 R2, R21, 0x2, R2 ;  /* 0x0000000215027825 */ /* 0x000fe200078e0002 */
[----:B-----5:R0:W-:Y:S04]  /*13e0*/  STG.E.U16 desc[UR6][R12.64], R15 ;  /* 0x0000000f0c007986 */ /* 0x0201e8000c101506 */
[----:B-1----:R0:W-:Y:S02]  /*13f0*/  STG.E.U16 desc[UR6][R2.64], R17 ;  /* 0x0000001102007986 */ /* 0x0021e4000c101506 */
.L_x_689:
[----:B------:R-:W-:Y:S05]  /*1400*/  BSYNC.RECONVERGENT B0 ;  /* 0x0000000000007941 */ /* 0x000fea0003800200 */
.L_x_688:
[----:B------:R-:W-:Y:S05]  /*1410*/  @!P0 EXIT ;  /* 0x000000000000894d */ /* 0x000fea0003800000 */
[----:B0-----:R-:W0:Y:S01]  /*1420*/  LDS.U16 R13, [R11] ;  /* 0x000000000b0d7984 */ /* 0x001e220000000400 */
[----:B--234-:R-:W2:Y:S01]  /*1430*/  LDC.64 R2, c[0x0][0x398] ;  /* 0x0000e600ff027b82 */ /* 0x01cea20000000a00 */
[----:B------:R-:W-:Y:S02]  /*1440*/  IMAD.MOV.U32 R0, RZ, RZ, 0xa0 ;  /* 0x000000a0ff007424 */ /* 0x000fe400078e00ff */
[----:B------:R-:W3:Y:S01]  /*1450*/  LDS.U16 R15, [R11+0x800] ;  /* 0x000800000b0f7984 */ /* 0x000ee20000000400 */
[----:B-1----:R-:W-:Y:S02]  /*1460*/  IMAD.MOV.U32 R4, RZ, RZ, 0x2800 ;  /* 0x00002800ff047424 */ /* 0x002fe400078e00ff */
[C---:B------:R-:W-:Y:S02]  /*1470*/  IMAD R0, R5.reuse, R0, 0x50 ;  /* 0x0000005005007424 */ /* 0x040fe400078e0200 */
[----:B------:R-:W-:Y:S02]  /*1480*/  IMAD R4, R5, R4, 0x1400 ;  /* 0x0000140005047424 */ /* 0x000fe400078e0204 */
[----:B------:R-:W-:-:S02]  /*1490*/  IMAD R0, R9, 0x2, R0 ;  /* 0x0000000209007824 */ /* 0x000fc400078e0200 */
[----:B------:R-:W-:Y:S02]  /*14a0*/  IMAD R9, R9, 0x70, R19 ;  /* 0x0000007009097824 */ /* 0x000fe400078e0213 */
[----:B------:R-:W-:Y:S02]  /*14b0*/  IMAD R0, R0, 0x40, R7 ;  /* 0x0000004000007824 */ /* 0x000fe400078e0207 */
[----:B------:R-:W-:Y:S02]  /*14c0*/  IMAD.IADD R5, R4, 0x1, R9 ;  /* 0x0000000104057824 */ /* 0x000fe400078e0209 */
[----:B------:R-:W-:Y:S02]  /*14d0*/  VIADD R7, R0, 0x40 ;  /* 0x0000004000077836 */ /* 0x000fe40000000000 */
[----:B--2---:R-:W-:-:S04]  /*14e0*/  IMAD.WIDE.U32 R4, R5, 0x2, R2 ;  /* 0x0000000205047825 */ /* 0x004fc800078e0002 */
[----:B------:R-:W-:Y:S01]  /*14f0*/  IMAD.WIDE.U32 R2, R7, 0x2, R2 ;  /* 0x0000000207027825 */ /* 0x000fe200078e0002 */
[----:B0-----:R-:W-:Y:S04]  /*1500*/  STG.E.U16 desc[UR6][R4.64], R13 ;  /* 0x0000000d04007986 */ /* 0x001fe8000c101506 */
[----:B---3--:R-:W-:Y:S01]  /*1510*/  STG.E.U16 desc[UR6][R2.64], R15 ;  /* 0x0000000f02007986 */ /* 0x008fe2000c101506 */
[----:B------:R-:W-:Y:S05]  /*1520*/  EXIT ;  /* 0x000000000000794d */ /* 0x000fea0003800000 */
.L_x_690:
        /* <DEDUP_REMOVED lines=13> */
.L_x_697:


//--------------------- .nv.shared._Z13udispToUdepthiiPhS_ --------------------------
	.section	.nv.shared._Z13udispToUdepthiiPhS_,"aw",@nobits
	.sectionflags	@""
	.align	16
	.zero		1024


//--------------------- .nv.shared.reserved.0     --------------------------
	.section	.nv.shared.reserved.0,"aw",@nobits
	.weak		__nv_reservedSMEM_offset_0_alias
	.size		__nv_reservedSMEM_offset_0_alias, 0, 64
	.other		__nv_reservedSMEM_offset_0_alias,@"STO_CUDA_RESERVED_SHARED STV_DEFAULT"
__nv_reservedSMEM_offset_0_alias:
	.zero		0
	.zero		64


//--------------------- .nv.shared._Z5udispiiPhS_ --------------------------
	.section	.nv.shared._Z5udispiiPhS_,"aw",@nobits
	.sectionflags	@""
	.align	16
	.zero		1024


//--------------------- .nv.shared._Z6brain3iiPhS_S_PtS0_S_ii --------------------------
	.section	.nv.shared._Z6brain3iiPhS_S_PtS0_S_ii,"aw",@nobits
	.sectionflags	@""
	.align	16
.nv.shared._Z6brain3iiPhS_S_PtS0_S_ii:
	.zero		2896


//--------------------- .nv.shared._Z13edgeMatch8w16iiPhS_Pt --------------------------
	.section	.nv.shared._Z13edgeMatch8w16iiPhS_Pt,"aw",@nobits
	.sectionflags	@""
	.align	16
.nv.shared._Z13edgeMatch8w16iiPhS_Pt:
	.zero		2560


//--------------------- .nv.constant0._Z13udispToUdepthiiPhS_ --------------------------
	.section	.nv.constant0._Z13udispToUdepthiiPhS_,"a",@progbits
	.sectionflags	@""
	.align	4
.nv.constant0._Z13udispToUdepthiiPhS_:
	.zero		920


//--------------------- .nv.constant0._Z5udispiiPhS_ --------------------------
	.section	.nv.constant0._Z5udispiiPhS_,"a",@progbits
	.sectionflags	@""
	.align	4
.nv.constant0._Z5udispiiPhS_:
	.zero		920


//--------------------- .nv.constant0._Z6brain3iiPhS_S_PtS0_S_ii --------------------------
	.section	.nv.constant0._Z6brain3iiPhS_S_PtS0_S_ii,"a",@progbits
	.sectionflags	@""
	.align	4
.nv.constant0._Z6brain3iiPhS_S_PtS0_S_ii:
	.zero		960


//--------------------- .nv.constant0._Z13edgeMatch8w16iiPhS_Pt --------------------------
	.section	.nv.constant0._Z13edgeMatch8w16iiPhS_Pt,"a",@progbits
	.sectionflags	@""
	.align	4
.nv.constant0._Z13edgeMatch8w16iiPhS_Pt:
	.zero		928


//--------------------- SYMBOLS --------------------------

	.type		.nv.reservedSmem.offset0,@object
	.size		.nv.reservedSmem.offset0,0x4
	.type		.nv.reservedSmem.cap,@object
	.size		.nv.reservedSmem.cap,0x4
